	.target	sm_100a

	.elftype	@"ET_EXEC"


//--------------------- .note.nv.tkinfo           --------------------------
	.section	.note.nv.tkinfo,"",@"SHT_NOTE"
	.sectionflags	@"SHF_NOTE_NV_TKINFO"
	.tkinfo
        /*0018*/ 	.word	0x00000002
        /*0030*/ 	.string	""
        /*0030*/ 	.string	"ptxas"
        /*0030*/ 	.string	"Cuda compilation tools, release 13.0, V13.0.88"
        /*0030*/ 	.string	"Build cuda_13.0.r13.0/compiler.36424714_0"
        /*0030*/ 	.string	"-arch sm_100a -m 64 "



//--------------------- .note.nv.cuinfo           --------------------------
	.section	.note.nv.cuinfo,"",@"SHT_NOTE"
	.sectionflags	@"SHF_NOTE_NV_CUINFO"
        /*0018*/ 	.short	0x0002
        /*001a*/ 	.short	0x0064
        /*001c*/ 	.short	0x0082
	.zero		2


//--------------------- .nv.info                  --------------------------
	.section	.nv.info,"",@"SHT_CUDA_INFO"
	.align	4


	//----- nvinfo : EIATTR_REGCOUNT
	.align		4
        /*0000*/ 	.byte	0x04, 0x2f
        /*0002*/ 	.short	(.L_19 - .L_18)
	.align		4
.L_18:
        /*0004*/ 	.word	index@(_ZN7cutlass13device_kernelINS_4conv6kernel13ConvUniversalINS1_16ConvProblemShapeILNS1_8OperatorE1ELi3EEENS1_10collective14CollectiveConvINS1_47MainloopSm100TmaUmmaWarpSpecializedImplicitGemmILS5_1ELi26ELi3ELi1ELi2EN4cute5tupleIJNSA_1CILi2EEENSC_ILi1EEESE_EEEEENSB_IJNSC_ILi128EEESH_NSB_IJNSC_ILi32EEEEEEEEENS_10bfloat16_tESL_NSA_8TiledMMAINSA_8MMA_AtomIJNSA_26SM100_MMA_F16BF16_2x1SM_SSISL_SL_fLi128ELi128ELNSA_4UMMA5MajorE0ELSQ_1ELNSP_7ScaleInE0ELSR_0EEEEEENSA_6LayoutINSB_IJSE_SE_SE_EEENSB_IJNSC_ILi0EEESW_SW_EEEEENSB_IJNSA_10UnderscoreESZ_SZ_EEEEENS7_6detail27Sm100ImplicitGemmTileTraitsINSA_25SM100_TMA_2SM_LOAD_IM2COLENSA_14ComposedLayoutINSA_7SwizzleILi2ELi4ELi3EEENSA_18smem_ptr_flag_bitsILi16EEENSU_INSB_IJNSC_ILi8EEESI_EEENSB_IJSI_SE_EEEEEEEvEENS13_INSA_18SM100_TMA_2SM_LOADENS15_INS16_ILi3ELi4ELi3EEES19_NSU_INSB_IJNSC_ILi64EEES1A_EEENSB_IJSE_S1I_EEEEEEEvEEEENS_8epilogue10collective18CollectiveEpilogueINS1P_23Sm100TmaWarpSpecializedILi4ELi2ELi16ELb1ELb0EEEJNSB_IJS1I_SH_SJ_EEENSB_IJNSU_IS1I_SE_EENSU_INSB_IJNSC_ILi16EEESD_EEES1K_EEEEESL_NSB_IJNSB_IJllllEEESE_SW_EEESL_S21_NS1P_6fusion15FusionCallbacksIS1T_NS22_17LinearCombinationISL_fSL_fLNS_15FloatRoundStyleE2EEES1U_S1Z_JEEENSA_5SM1004TMEM4LOAD26SM100_TMEM_LOAD_32dp32b16xENSA_20SM90_TMA_LOAD_IM2COLENS15_INS16_ILi1ELi4ELi3EEES19_NSU_INSB_IJS1A_S1W_EEENSB_IJS1W_SE_EEEEEEENSA_39AutoVectorizingCopyWithAssumedAlignmentILi128EEENSA_21SM90_TMA_STORE_IM2COLES2H_S2J_S2J_EEEvvEEEEvNT_6ParamsE)
        /*0008*/ 	.word	0x0000004b


	//----- nvinfo : EIATTR_FRAME_SIZE
	.align		4
.L_19:
        /*000c*/ 	.byte	0x04, 0x11
        /*000e*/ 	.short	(.L_21 - .L_20)
	.align		4
.L_20:
        /*0010*/ 	.word	index@($__internal_2_$__cuda_sm10x_tcgen05_guardrail_trap_unallocated_columns_being_dealloced)
        /*0014*/ 	.word	0x00000008


	//----- nvinfo : EIATTR_FRAME_SIZE
	.align		4
.L_21:
        /*0018*/ 	.byte	0x04, 0x11
        /*001a*/ 	.short	(.L_23 - .L_22)
	.align		4
.L_22:
        /*001c*/ 	.word	index@($__internal_1_$__cuda_sm10x_tcgen05_guardrail_trap_phase_invalid_during_alloc)
        /*0020*/ 	.word	0x00000008


	//----- nvinfo : EIATTR_FRAME_SIZE
	.align		4
.L_23:
        /*0024*/ 	.byte	0x04, 0x11
        /*0026*/ 	.short	(.L_25 - .L_24)
	.align		4
.L_24:
        /*0028*/ 	.word	index@($__internal_0_$__cuda_sm10x_tcgen05_guardrail_trap_col_being_dealloced_not_returned_by_alloc)
        /*002c*/ 	.word	0x00000008


	//----- nvinfo : EIATTR_FRAME_SIZE
	.align		4
.L_25:
        /*0030*/ 	.byte	0x04, 0x11
        /*0032*/ 	.short	(.L_27 - .L_26)
	.align		4
.L_26:
        /*0034*/ 	.word	index@(_ZN7cutlass13device_kernelINS_4conv6kernel13ConvUniversalINS1_16ConvProblemShapeILNS1_8OperatorE1ELi3EEENS1_10collective14CollectiveConvINS1_47MainloopSm100TmaUmmaWarpSpecializedImplicitGemmILS5_1ELi26ELi3ELi1ELi2EN4cute5tupleIJNSA_1CILi2EEENSC_ILi1EEESE_EEEEENSB_IJNSC_ILi128EEESH_NSB_IJNSC_ILi32EEEEEEEEENS_10bfloat16_tESL_NSA_8TiledMMAINSA_8MMA_AtomIJNSA_26SM100_MMA_F16BF16_2x1SM_SSISL_SL_fLi128ELi128ELNSA_4UMMA5MajorE0ELSQ_1ELNSP_7ScaleInE0ELSR_0EEEEEENSA_6LayoutINSB_IJSE_SE_SE_EEENSB_IJNSC_ILi0EEESW_SW_EEEEENSB_IJNSA_10UnderscoreESZ_SZ_EEEEENS7_6detail27Sm100ImplicitGemmTileTraitsINSA_25SM100_TMA_2SM_LOAD_IM2COLENSA_14ComposedLayoutINSA_7SwizzleILi2ELi4ELi3EEENSA_18smem_ptr_flag_bitsILi16EEENSU_INSB_IJNSC_ILi8EEESI_EEENSB_IJSI_SE_EEEEEEEvEENS13_INSA_18SM100_TMA_2SM_LOADENS15_INS16_ILi3ELi4ELi3EEES19_NSU_INSB_IJNSC_ILi64EEES1A_EEENSB_IJSE_S1I_EEEEEEEvEEEENS_8epilogue10collective18CollectiveEpilogueINS1P_23Sm100TmaWarpSpecializedILi4ELi2ELi16ELb1ELb0EEEJNSB_IJS1I_SH_SJ_EEENSB_IJNSU_IS1I_SE_EENSU_INSB_IJNSC_ILi16EEESD_EEES1K_EEEEESL_NSB_IJNSB_IJllllEEESE_SW_EEESL_S21_NS1P_6fusion15FusionCallbacksIS1T_NS22_17LinearCombinationISL_fSL_fLNS_15FloatRoundStyleE2EEES1U_S1Z_JEEENSA_5SM1004TMEM4LOAD26SM100_TMEM_LOAD_32dp32b16xENSA_20SM90_TMA_LOAD_IM2COLENS15_INS16_ILi1ELi4ELi3EEES19_NSU_INSB_IJS1A_S1W_EEENSB_IJS1W_SE_EEEEEEENSA_39AutoVectorizingCopyWithAssumedAlignmentILi128EEENSA_21SM90_TMA_STORE_IM2COLES2H_S2J_S2J_EEEvvEEEEvNT_6ParamsE)
        /*0038*/ 	.word	0x00000008


	//----- nvinfo : EIATTR_MIN_STACK_SIZE
	.align		4
.L_27:
        /*003c*/ 	.byte	0x04, 0x12
        /*003e*/ 	.short	(.L_29 - .L_28)
	.align		4
.L_28:
        /*0040*/ 	.word	index@(_ZN7cutlass13device_kernelINS_4conv6kernel13ConvUniversalINS1_16ConvProblemShapeILNS1_8OperatorE1ELi3EEENS1_10collective14CollectiveConvINS1_47MainloopSm100TmaUmmaWarpSpecializedImplicitGemmILS5_1ELi26ELi3ELi1ELi2EN4cute5tupleIJNSA_1CILi2EEENSC_ILi1EEESE_EEEEENSB_IJNSC_ILi128EEESH_NSB_IJNSC_ILi32EEEEEEEEENS_10bfloat16_tESL_NSA_8TiledMMAINSA_8MMA_AtomIJNSA_26SM100_MMA_F16BF16_2x1SM_SSISL_SL_fLi128ELi128ELNSA_4UMMA5MajorE0ELSQ_1ELNSP_7ScaleInE0ELSR_0EEEEEENSA_6LayoutINSB_IJSE_SE_SE_EEENSB_IJNSC_ILi0EEESW_SW_EEEEENSB_IJNSA_10UnderscoreESZ_SZ_EEEEENS7_6detail27Sm100ImplicitGemmTileTraitsINSA_25SM100_TMA_2SM_LOAD_IM2COLENSA_14ComposedLayoutINSA_7SwizzleILi2ELi4ELi3EEENSA_18smem_ptr_flag_bitsILi16EEENSU_INSB_IJNSC_ILi8EEESI_EEENSB_IJSI_SE_EEEEEEEvEENS13_INSA_18SM100_TMA_2SM_LOADENS15_INS16_ILi3ELi4ELi3EEES19_NSU_INSB_IJNSC_ILi64EEES1A_EEENSB_IJSE_S1I_EEEEEEEvEEEENS_8epilogue10collective18CollectiveEpilogueINS1P_23Sm100TmaWarpSpecializedILi4ELi2ELi16ELb1ELb0EEEJNSB_IJS1I_SH_SJ_EEENSB_IJNSU_IS1I_SE_EENSU_INSB_IJNSC_ILi16EEESD_EEES1K_EEEEESL_NSB_IJNSB_IJllllEEESE_SW_EEESL_S21_NS1P_6fusion15FusionCallbacksIS1T_NS22_17LinearCombinationISL_fSL_fLNS_15FloatRoundStyleE2EEES1U_S1Z_JEEENSA_5SM1004TMEM4LOAD26SM100_TMEM_LOAD_32dp32b16xENSA_20SM90_TMA_LOAD_IM2COLENS15_INS16_ILi1ELi4ELi3EEES19_NSU_INSB_IJS1A_S1W_EEENSB_IJS1W_SE_EEEEEEENSA_39AutoVectorizingCopyWithAssumedAlignmentILi128EEENSA_21SM90_TMA_STORE_IM2COLES2H_S2J_S2J_EEEvvEEEEvNT_6ParamsE)
        /*0044*/ 	.word	0x00000008
.L_29:


//--------------------- .nv.compat                --------------------------
	.section	.nv.compat,"",@"SHT_CUDA_COMPAT_INFO"
	.align	4
        /*0000*/ 	.byte	0x02, 0x09, 0x01, 0x00, 0x02, 0x02, 0x02, 0x00, 0x02, 0x05, 0x05, 0x00, 0x03, 0x07, 0x01, 0x01
        /*0010*/ 	.byte	0x02, 0x03, 0x01, 0x00, 0x02, 0x06, 0x01, 0x00, 0x04, 0x0b, 0x08, 0x00, 0x09, 0x00, 0x00, 0x00
        /*0020*/ 	.byte	0x00, 0x00, 0x00, 0x00


//--------------------- .nv.info._ZN7cutlass13device_kernelINS_4conv6kernel13ConvUniversalINS1_16ConvProblemShapeILNS1_8OperatorE1ELi3EEENS1_10collective14CollectiveConvINS1_47MainloopSm100TmaUmmaWarpSpecializedImplicitGemmILS5_1ELi26ELi3ELi1ELi2EN4cute5tupleIJNSA_1CILi2EEENSC_ILi1EEESE_EEEEENSB_IJNSC_ILi128EEESH_NSB_IJNSC_ILi32EEEEEEEEENS_10bfloat16_tESL_NSA_8TiledMMAINSA_8MMA_AtomIJNSA_26SM100_MMA_F16BF16_2x1SM_SSISL_SL_fLi128ELi128ELNSA_4UMMA5MajorE0ELSQ_1ELNSP_7ScaleInE0ELSR_0EEEEEENSA_6LayoutINSB_IJSE_SE_SE_EEENSB_IJNSC_ILi0EEESW_SW_EEEEENSB_IJNSA_10UnderscoreESZ_SZ_EEEEENS7_6detail27Sm100ImplicitGemmTileTraitsINSA_25SM100_TMA_2SM_LOAD_IM2COLENSA_14ComposedLayoutINSA_7SwizzleILi2ELi4ELi3EEENSA_18smem_ptr_flag_bitsILi16EEENSU_INSB_IJNSC_ILi8EEESI_EEENSB_IJSI_SE_EEEEEEEvEENS13_INSA_18SM100_TMA_2SM_LOADENS15_INS16_ILi3ELi4ELi3EEES19_NSU_INSB_IJNSC_ILi64EEES1A_EEENSB_IJSE_S1I_EEEEEEEvEEEENS_8epilogue10collective18CollectiveEpilogueINS1P_23Sm100TmaWarpSpecializedILi4ELi2ELi16ELb1ELb0EEEJNSB_IJS1I_SH_SJ_EEENSB_IJNSU_IS1I_SE_EENSU_INSB_IJNSC_ILi16EEESD_EEES1K_EEEEESL_NSB_IJNSB_IJllllEEESE_SW_EEESL_S21_NS1P_6fusion15FusionCallbacksIS1T_NS22_17LinearCombinationISL_fSL_fLNS_15FloatRoundStyleE2EEES1U_S1Z_JEEENSA_5SM1004TMEM4LOAD26SM100_TMEM_LOAD_32dp32b16xENSA_20SM90_TMA_LOAD_IM2COLENS15_INS16_ILi1ELi4ELi3EEES19_NSU_INSB_IJS1A_S1W_EEENSB_IJS1W_SE_EEEEEEENSA_39AutoVectorizingCopyWithAssumedAlignmentILi128EEENSA_21SM90_TMA_STORE_IM2COLES2H_S2J_S2J_EEEvvEEEEvNT_6ParamsE --------------------------
	.section	.nv.info._ZN7cutlass13device_kernelINS_4conv6kernel13ConvUniversalINS1_16ConvProblemShapeILNS1_8OperatorE1ELi3EEENS1_10collective14CollectiveConvINS1_47MainloopSm100TmaUmmaWarpSpecializedImplicitGemmILS5_1ELi26ELi3ELi1ELi2EN4cute5tupleIJNSA_1CILi2EEENSC_ILi1EEESE_EEEEENSB_IJNSC_ILi128EEESH_NSB_IJNSC_ILi32EEEEEEEEENS_10bfloat16_tESL_NSA_8TiledMMAINSA_8MMA_AtomIJNSA_26SM100_MMA_F16BF16_2x1SM_SSISL_SL_fLi128ELi128ELNSA_4UMMA5MajorE0ELSQ_1ELNSP_7ScaleInE0ELSR_0EEEEEENSA_6LayoutINSB_IJSE_SE_SE_EEENSB_IJNSC_ILi0EEESW_SW_EEEEENSB_IJNSA_10UnderscoreESZ_SZ_EEEEENS7_6detail27Sm100ImplicitGemmTileTraitsINSA_25SM100_TMA_2SM_LOAD_IM2COLENSA_14ComposedLayoutINSA_7SwizzleILi2ELi4ELi3EEENSA_18smem_ptr_flag_bitsILi16EEENSU_INSB_IJNSC_ILi8EEESI_EEENSB_IJSI_SE_EEEEEEEvEENS13_INSA_18SM100_TMA_2SM_LOADENS15_INS16_ILi3ELi4ELi3EEES19_NSU_INSB_IJNSC_ILi64EEES1A_EEENSB_IJSE_S1I_EEEEEEEvEEEENS_8epilogue10collective18CollectiveEpilogueINS1P_23Sm100TmaWarpSpecializedILi4ELi2ELi16ELb1ELb0EEEJNSB_IJS1I_SH_SJ_EEENSB_IJNSU_IS1I_SE_EENSU_INSB_IJNSC_ILi16EEESD_EEES1K_EEEEESL_NSB_IJNSB_IJllllEEESE_SW_EEESL_S21_NS1P_6fusion15FusionCallbacksIS1T_NS22_17LinearCombinationISL_fSL_fLNS_15FloatRoundStyleE2EEES1U_S1Z_JEEENSA_5SM1004TMEM4LOAD26SM100_TMEM_LOAD_32dp32b16xENSA_20SM90_TMA_LOAD_IM2COLENS15_INS16_ILi1ELi4ELi3EEES19_NSU_INSB_IJS1A_S1W_EEENSB_IJS1W_SE_EEEEEEENSA_39AutoVectorizingCopyWithAssumedAlignmentILi128EEENSA_21SM90_TMA_STORE_IM2COLES2H_S2J_S2J_EEEvvEEEEvNT_6ParamsE,"",@"SHT_CUDA_INFO"
	.sectionflags	@""
	.align	4


	//----- nvinfo : EIATTR_CUDA_API_VERSION
	.align		4
        /*0000*/ 	.byte	0x04, 0x37
        /*0002*/ 	.short	(.L_31 - .L_30)
.L_30:
        /*0004*/ 	.word	0x00000082


	//----- nvinfo : EIATTR_KPARAM_INFO
	.align		4
.L_31:
        /*0008*/ 	.byte	0x04, 0x17
        /*000a*/ 	.short	(.L_33 - .L_32)
.L_32:
        /*000c*/ 	.word	0x00000000
        /*0010*/ 	.short	0x0000
        /*0012*/ 	.short	0x0000
        /*0014*/ 	.byte	0x00, 0xf0, 0x01, 0x24


	//----- nvinfo : EIATTR_AT_ENTRY_FRAGMENTS
	.align		4
.L_33:
        /*0018*/ 	.byte	0x04, 0x4f
        /*001a*/ 	.short	(.L_35 - .L_34)


	//   ....[0]....
.L_34:
        /*001c*/ 	.word	0x00000007


	//----- nvinfo : EIATTR_RESERVED_SMEM_USED
	.align		4
.L_35:
        /*0020*/ 	.byte	0x01, 0x41
	.zero		2


	//----- nvinfo : EIATTR_SPARSE_MMA_MASK
	.align		4
        /*0024*/ 	.byte	0x03, 0x50
        /*0026*/ 	.short	0x0000


	//----- nvinfo : EIATTR_TCGEN05_2CTA_USED
	.align		4
        /*0028*/ 	.byte	0x01, 0x52
	.zero		2


	//----- nvinfo : EIATTR_MAXREG_COUNT
	.align		4
        /*002c*/ 	.byte	0x03, 0x1b
        /*002e*/ 	.short	0x00ff


	//----- nvinfo : EIATTR_NUM_BARRIERS
	.align		4
        /*0030*/ 	.byte	0x02, 0x4c
        /*0032*/ 	.byte	0x07
	.zero		1


	//----- nvinfo : EIATTR_EXTERNS
	.align		4
        /*0034*/ 	.byte	0x04, 0x0f
        /*0036*/ 	.short	(.L_37 - .L_36)


	//   ....[0]....
	.align		4
.L_36:
        /*0038*/ 	.word	index@(__assertfail)


	//----- nvinfo : EIATTR_MERCURY_ISA_VERSION
	.align		4
.L_37:
        /*003c*/ 	.byte	0x03, 0x5f
        /*003e*/ 	.short	0x0101


	//----- nvinfo : EIATTR_INT_WARP_WIDE_INSTR_OFFSETS
	.align		4
        /*0040*/ 	.byte	0x04, 0x31
        /*0042*/ 	.short	(.L_39 - .L_38)


	//   ....[0]....
.L_38:
        /*0044*/ 	.word	0x00000f40


	//   ....[1]....
        /*0048*/ 	.word	0x00000ff0


	//   ....[2]....
        /*004c*/ 	.word	0x00005390


	//   ....[3]....
        /*0050*/ 	.word	0x000053b0


	//   ....[4]....
        /*0054*/ 	.word	0x000053e0


	//   ....[5]....
        /*0058*/ 	.word	0x00006150


	//   ....[6]....
        /*005c*/ 	.word	0x00006200


	//   ....[7]....
        /*0060*/ 	.word	0x00006280


	//   ....[8]....
        /*0064*/ 	.word	0x00006340


	//   ....[9]....
        /*0068*/ 	.word	0x00006420


	//   ....[10]....
        /*006c*/ 	.word	0x000064b0


	//   ....[11]....
        /*0070*/ 	.word	0x00006540


	//   ....[12]....
        /*0074*/ 	.word	0x00006640


	//   ....[13]....
        /*0078*/ 	.word	0x000066d0


	//   ....[14]....
        /*007c*/ 	.word	0x00006770


	//   ....[15]....
        /*0080*/ 	.word	0x000068c0


	//   ....[16]....
        /*0084*/ 	.word	0x00006930


	//----- nvinfo : EIATTR_COOP_GROUP_MASK_REGIDS
	.align		4
.L_39:
        /*0088*/ 	.byte	0x04, 0x29
        /*008a*/ 	.short	(.L_41 - .L_40)


	//   ....[0]....
.L_40:
        /*008c*/ 	.word	0xffffffff


	//   ....[1]....
        /*0090*/ 	.word	0xffffffff


	//   ....[2]....
        /*0094*/ 	.word	0xffffffff


	//   ....[3]....
        /*0098*/ 	.word	0xffffffff


	//   ....[4]....
        /*009c*/ 	.word	0xffffffff


	//   ....[5]....
        /*00a0*/ 	.word	0xffffffff


	//   ....[6]....
        /*00a4*/ 	.word	0xffffffff


	//   ....[7]....
        /*00a8*/ 	.word	0xffffffff


	//   ....[8]....
        /*00ac*/ 	.word	0xffffffff


	//   ....[9]....
        /*00b0*/ 	.word	0xffffffff


	//   ....[10]....
        /*00b4*/ 	.word	0xffffffff


	//   ....[11]....
        /*00b8*/ 	.word	0xffffffff


	//   ....[12]....
        /*00bc*/ 	.word	0xffffffff


	//----- nvinfo : EIATTR_COOP_GROUP_INSTR_OFFSETS
	.align		4
.L_41:
        /*00c0*/ 	.byte	0x04, 0x28
        /*00c2*/ 	.short	(.L_43 - .L_42)


	//   ....[0]....
.L_42:
        /*00c4*/ 	.word	0x000000d0


	//   ....[1]....
        /*00c8*/ 	.word	0x00000540


	//   ....[2]....
        /*00cc*/ 	.word	0x000009d0


	//   ....[3]....
        /*00d0*/ 	.word	0x00000b70


	//   ....[4]....
        /*00d4*/ 	.word	0x00000c70


	//   ....[5]....
        /*00d8*/ 	.word	0x00000dc0


	//   ....[6]....
        /*00dc*/ 	.word	0x00001060


	//   ....[7]....
        /*00e0*/ 	.word	0x00002950


	//   ....[8]....
        /*00e4*/ 	.word	0x00004360


	//   ....[9]....
        /*00e8*/ 	.word	0x00004830


	//   ....[10]....
        /*00ec*/ 	.word	0x00004860


	//   ....[11]....
        /*00f0*/ 	.word	0x000052a0


	//   ....[12]....
        /*00f4*/ 	.word	0x000054b0


	//----- nvinfo : EIATTR_VRC_CTA_INIT_COUNT
	.align		4
.L_43:
        /*00f8*/ 	.byte	0x02, 0x4a
        /*00fa*/ 	.byte	0x80
	.zero		1


	//----- nvinfo : EIATTR_SYSCALL_OFFSETS
	.align		4
        /*00fc*/ 	.byte	0x04, 0x46
        /*00fe*/ 	.short	(.L_45 - .L_44)


	//   ....[0]....
.L_44:
        /*0100*/ 	.word	0x00007510


	//   ....[1]....
        /*0104*/ 	.word	0x00007600


	//   ....[2]....
        /*0108*/ 	.word	0x00007f70


	//   ....[3]....
        /*010c*/ 	.word	0x000088e0


	//   ....[4]....
        /*0110*/ 	.word	0x000091c0


	//   ....[5]....
        /*0114*/ 	.word	0x00009a90


	//----- nvinfo : EIATTR_MBARRIER_INSTR_OFFSETS
	.align		4
.L_45:
        /*0118*/ 	.byte	0x04, 0x39
        /*011a*/ 	.short	(.L_47 - .L_46)


	//   ....[0]....
.L_46:
        /*011c*/ 	.word	0x00000670
        /*0120*/ 	.word	0x000000ff
        /*0124*/ 	.word	0x00000000
        /*0128*/ 	.short	0x0100
        /*012a*/ 	.byte	0x04
	.zero		1


	//   ....[1]....
        /*012c*/ 	.word	0x00000680
        /*0130*/ 	.word	0x000000ff
        /*0134*/ 	.word	0x000000d0
        /*0138*/ 	.short	0x0100
        /*013a*/ 	.byte	0x04
	.zero		1


	//   ....[2]....
        /*013c*/ 	.word	0x00000690
        /*0140*/ 	.word	0x000000ff
        /*0144*/ 	.word	0x00000008
        /*0148*/ 	.short	0x0100
        /*014a*/ 	.byte	0x04
	.zero		1


	//   ....[3]....
        /*014c*/ 	.word	0x000006a0
        /*0150*/ 	.word	0x000000ff
        /*0154*/ 	.word	0x000000d8
        /*0158*/ 	.short	0x0100
        /*015a*/ 	.byte	0x04
	.zero		1


	//   ....[4]....
        /*015c*/ 	.word	0x000006b0
        /*0160*/ 	.word	0x000000ff
        /*0164*/ 	.word	0x00000010
        /*0168*/ 	.short	0x0100
        /*016a*/ 	.byte	0x04
	.zero		1


	//   ....[5]....
        /*016c*/ 	.word	0x000006c0
        /*0170*/ 	.word	0x000000ff
        /*0174*/ 	.word	0x000000e0
        /*0178*/ 	.short	0x0100
        /*017a*/ 	.byte	0x04
	.zero		1


	//   ....[6]....
        /*017c*/ 	.word	0x000006d0
        /*0180*/ 	.word	0x000000ff
        /*0184*/ 	.word	0x00000018
        /*0188*/ 	.short	0x0100
        /*018a*/ 	.byte	0x04
	.zero		1


	//   ....[7]....
        /*018c*/ 	.word	0x000006e0
        /*0190*/ 	.word	0x000000ff
        /*0194*/ 	.word	0x000000e8
        /*0198*/ 	.short	0x0100
        /*019a*/ 	.byte	0x04
	.zero		1


	//   ....[8]....
        /*019c*/ 	.word	0x000006f0
        /*01a0*/ 	.word	0x000000ff
        /*01a4*/ 	.word	0x00000020
        /*01a8*/ 	.short	0x0100
        /*01aa*/ 	.byte	0x04
	.zero		1


	//   ....[9]....
        /*01ac*/ 	.word	0x00000700
        /*01b0*/ 	.word	0x000000ff
        /*01b4*/ 	.word	0x000000f0
        /*01b8*/ 	.short	0x0100
        /*01ba*/ 	.byte	0x04
	.zero		1


	//   ....[10]....
        /*01bc*/ 	.word	0x00000710
        /*01c0*/ 	.word	0x000000ff
        /*01c4*/ 	.word	0x00000028
        /*01c8*/ 	.short	0x0100
        /*01ca*/ 	.byte	0x04
	.zero		1


	//   ....[11]....
        /*01cc*/ 	.word	0x00000720
        /*01d0*/ 	.word	0x000000ff
        /*01d4*/ 	.word	0x000000f8
        /*01d8*/ 	.short	0x0100
        /*01da*/ 	.byte	0x04
	.zero		1


	//   ....[12]....
        /*01dc*/ 	.word	0x00000730
        /*01e0*/ 	.word	0x000000ff
        /*01e4*/ 	.word	0x00000030
        /*01e8*/ 	.short	0x0100
        /*01ea*/ 	.byte	0x04
	.zero		1


	//   ....[13]....
        /*01ec*/ 	.word	0x00000740
        /*01f0*/ 	.word	0x000000ff
        /*01f4*/ 	.word	0x00000100
        /*01f8*/ 	.short	0x0100
        /*01fa*/ 	.byte	0x04
	.zero		1


	//   ....[14]....
        /*01fc*/ 	.word	0x00000750
        /*0200*/ 	.word	0x000000ff
        /*0204*/ 	.word	0x00000038
        /*0208*/ 	.short	0x0100
        /*020a*/ 	.byte	0x04
	.zero		1


	//   ....[15]....
        /*020c*/ 	.word	0x00000760
        /*0210*/ 	.word	0x000000ff
        /*0214*/ 	.word	0x00000108
        /*0218*/ 	.short	0x0100
        /*021a*/ 	.byte	0x04
	.zero		1


	//   ....[16]....
        /*021c*/ 	.word	0x00000770
        /*0220*/ 	.word	0x000000ff
        /*0224*/ 	.word	0x00000040
        /*0228*/ 	.short	0x0100
        /*022a*/ 	.byte	0x04
	.zero		1


	//   ....[17]....
        /*022c*/ 	.word	0x00000780
        /*0230*/ 	.word	0x000000ff
        /*0234*/ 	.word	0x00000110
        /*0238*/ 	.short	0x0100
        /*023a*/ 	.byte	0x04
	.zero		1


	//   ....[18]....
        /*023c*/ 	.word	0x00000790
        /*0240*/ 	.word	0x000000ff
        /*0244*/ 	.word	0x00000048
        /*0248*/ 	.short	0x0100
        /*024a*/ 	.byte	0x04
	.zero		1


	//   ....[19]....
        /*024c*/ 	.word	0x000007a0
        /*0250*/ 	.word	0x000000ff
        /*0254*/ 	.word	0x00000118
        /*0258*/ 	.short	0x0100
        /*025a*/ 	.byte	0x04
	.zero		1


	//   ....[20]....
        /*025c*/ 	.word	0x000007b0
        /*0260*/ 	.word	0x000000ff
        /*0264*/ 	.word	0x00000050
        /*0268*/ 	.short	0x0100
        /*026a*/ 	.byte	0x04
	.zero		1


	//   ....[21]....
        /*026c*/ 	.word	0x000007c0
        /*0270*/ 	.word	0x000000ff
        /*0274*/ 	.word	0x00000120
        /*0278*/ 	.short	0x0100
        /*027a*/ 	.byte	0x04
	.zero		1


	//   ....[22]....
        /*027c*/ 	.word	0x000007d0
        /*0280*/ 	.word	0x000000ff
        /*0284*/ 	.word	0x00000058
        /*0288*/ 	.short	0x0100
        /*028a*/ 	.byte	0x04
	.zero		1


	//   ....[23]....
        /*028c*/ 	.word	0x000007e0
        /*0290*/ 	.word	0x000000ff
        /*0294*/ 	.word	0x00000128
        /*0298*/ 	.short	0x0100
        /*029a*/ 	.byte	0x04
	.zero		1


	//   ....[24]....
        /*029c*/ 	.word	0x000007f0
        /*02a0*/ 	.word	0x000000ff
        /*02a4*/ 	.word	0x00000060
        /*02a8*/ 	.short	0x0100
        /*02aa*/ 	.byte	0x04
	.zero		1


	//   ....[25]....
        /*02ac*/ 	.word	0x00000800
        /*02b0*/ 	.word	0x000000ff
        /*02b4*/ 	.word	0x00000130
        /*02b8*/ 	.short	0x0100
        /*02ba*/ 	.byte	0x04
	.zero		1


	//   ....[26]....
        /*02bc*/ 	.word	0x00000810
        /*02c0*/ 	.word	0x000000ff
        /*02c4*/ 	.word	0x00000068
        /*02c8*/ 	.short	0x0100
        /*02ca*/ 	.byte	0x04
	.zero		1


	//   ....[27]....
        /*02cc*/ 	.word	0x00000820
        /*02d0*/ 	.word	0x000000ff
        /*02d4*/ 	.word	0x00000138
        /*02d8*/ 	.short	0x0100
        /*02da*/ 	.byte	0x04
	.zero		1


	//   ....[28]....
        /*02dc*/ 	.word	0x00000830
        /*02e0*/ 	.word	0x000000ff
        /*02e4*/ 	.word	0x00000070
        /*02e8*/ 	.short	0x0100
        /*02ea*/ 	.byte	0x04
	.zero		1


	//   ....[29]....
        /*02ec*/ 	.word	0x00000840
        /*02f0*/ 	.word	0x000000ff
        /*02f4*/ 	.word	0x00000140
        /*02f8*/ 	.short	0x0100
        /*02fa*/ 	.byte	0x04
	.zero		1


	//   ....[30]....
        /*02fc*/ 	.word	0x00000850
        /*0300*/ 	.word	0x000000ff
        /*0304*/ 	.word	0x00000078
        /*0308*/ 	.short	0x0100
        /*030a*/ 	.byte	0x04
	.zero		1


	//   ....[31]....
        /*030c*/ 	.word	0x00000860
        /*0310*/ 	.word	0x000000ff
        /*0314*/ 	.word	0x00000148
        /*0318*/ 	.short	0x0100
        /*031a*/ 	.byte	0x04
	.zero		1


	//   ....[32]....
        /*031c*/ 	.word	0x00000870
        /*0320*/ 	.word	0x000000ff
        /*0324*/ 	.word	0x00000080
        /*0328*/ 	.short	0x0100
        /*032a*/ 	.byte	0x04
	.zero		1


	//   ....[33]....
        /*032c*/ 	.word	0x00000880
        /*0330*/ 	.word	0x000000ff
        /*0334*/ 	.word	0x00000150
        /*0338*/ 	.short	0x0100
        /*033a*/ 	.byte	0x04
	.zero		1


	//   ....[34]....
        /*033c*/ 	.word	0x00000890
        /*0340*/ 	.word	0x000000ff
        /*0344*/ 	.word	0x00000088
        /*0348*/ 	.short	0x0100
        /*034a*/ 	.byte	0x04
	.zero		1


	//   ....[35]....
        /*034c*/ 	.word	0x000008a0
        /*0350*/ 	.word	0x000000ff
        /*0354*/ 	.word	0x00000158
        /*0358*/ 	.short	0x0100
        /*035a*/ 	.byte	0x04
	.zero		1


	//   ....[36]....
        /*035c*/ 	.word	0x000008b0
        /*0360*/ 	.word	0x000000ff
        /*0364*/ 	.word	0x00000090
        /*0368*/ 	.short	0x0100
        /*036a*/ 	.byte	0x04
	.zero		1


	//   ....[37]....
        /*036c*/ 	.word	0x000008c0
        /*0370*/ 	.word	0x000000ff
        /*0374*/ 	.word	0x00000160
        /*0378*/ 	.short	0x0100
        /*037a*/ 	.byte	0x04
	.zero		1


	//   ....[38]....
        /*037c*/ 	.word	0x000008d0
        /*0380*/ 	.word	0x000000ff
        /*0384*/ 	.word	0x00000098
        /*0388*/ 	.short	0x0100
        /*038a*/ 	.byte	0x04
	.zero		1


	//   ....[39]....
        /*038c*/ 	.word	0x000008e0
        /*0390*/ 	.word	0x000000ff
        /*0394*/ 	.word	0x00000168
        /*0398*/ 	.short	0x0100
        /*039a*/ 	.byte	0x04
	.zero		1


	//   ....[40]....
        /*039c*/ 	.word	0x000008f0
        /*03a0*/ 	.word	0x000000ff
        /*03a4*/ 	.word	0x000000a0
        /*03a8*/ 	.short	0x0100
        /*03aa*/ 	.byte	0x04
	.zero		1


	//   ....[41]....
        /*03ac*/ 	.word	0x00000900
        /*03b0*/ 	.word	0x000000ff
        /*03b4*/ 	.word	0x00000170
        /*03b8*/ 	.short	0x0100
        /*03ba*/ 	.byte	0x04
	.zero		1


	//   ....[42]....
        /*03bc*/ 	.word	0x00000910
        /*03c0*/ 	.word	0x000000ff
        /*03c4*/ 	.word	0x000000a8
        /*03c8*/ 	.short	0x0100
        /*03ca*/ 	.byte	0x04
	.zero		1


	//   ....[43]....
        /*03cc*/ 	.word	0x00000920
        /*03d0*/ 	.word	0x000000ff
        /*03d4*/ 	.word	0x00000178
        /*03d8*/ 	.short	0x0100
        /*03da*/ 	.byte	0x04
	.zero		1


	//   ....[44]....
        /*03dc*/ 	.word	0x00000930
        /*03e0*/ 	.word	0x000000ff
        /*03e4*/ 	.word	0x000000b0
        /*03e8*/ 	.short	0x0100
        /*03ea*/ 	.byte	0x04
	.zero		1


	//   ....[45]....
        /*03ec*/ 	.word	0x00000940
        /*03f0*/ 	.word	0x000000ff
        /*03f4*/ 	.word	0x00000180
        /*03f8*/ 	.short	0x0100
        /*03fa*/ 	.byte	0x04
	.zero		1


	//   ....[46]....
        /*03fc*/ 	.word	0x00000950
        /*0400*/ 	.word	0x000000ff
        /*0404*/ 	.word	0x000000b8
        /*0408*/ 	.short	0x0100
        /*040a*/ 	.byte	0x04
	.zero		1


	//   ....[47]....
        /*040c*/ 	.word	0x00000960
        /*0410*/ 	.word	0x000000ff
        /*0414*/ 	.word	0x00000188
        /*0418*/ 	.short	0x0100
        /*041a*/ 	.byte	0x04
	.zero		1


	//   ....[48]....
        /*041c*/ 	.word	0x00000970
        /*0420*/ 	.word	0x000000ff
        /*0424*/ 	.word	0x000000c0
        /*0428*/ 	.short	0x0100
        /*042a*/ 	.byte	0x04
	.zero		1


	//   ....[49]....
        /*042c*/ 	.word	0x00000980
        /*0430*/ 	.word	0x000000ff
        /*0434*/ 	.word	0x00000190
        /*0438*/ 	.short	0x0100
        /*043a*/ 	.byte	0x04
	.zero		1


	//   ....[50]....
        /*043c*/ 	.word	0x00000990
        /*0440*/ 	.word	0x000000ff
        /*0444*/ 	.word	0x000000c8
        /*0448*/ 	.short	0x0100
        /*044a*/ 	.byte	0x04
	.zero		1


	//   ....[51]....
        /*044c*/ 	.word	0x000009a0
        /*0450*/ 	.word	0x000000ff
        /*0454*/ 	.word	0x00000198
        /*0458*/ 	.short	0x0100
        /*045a*/ 	.byte	0x04
	.zero		1


	//   ....[52]....
        /*045c*/ 	.word	0x00000ae0
        /*0460*/ 	.word	0x000000ff
        /*0464*/ 	.word	0x000001a0
        /*0468*/ 	.short	0x0100
        /*046a*/ 	.byte	0x04
	.zero		1


	//   ....[53]....
        /*046c*/ 	.word	0x00000af0
        /*0470*/ 	.word	0x000000ff
        /*0474*/ 	.word	0x000001c0
        /*0478*/ 	.short	0x0100
        /*047a*/ 	.byte	0x04
	.zero		1


	//   ....[54]....
        /*047c*/ 	.word	0x00000b00
        /*0480*/ 	.word	0x000000ff
        /*0484*/ 	.word	0x000001a8
        /*0488*/ 	.short	0x0100
        /*048a*/ 	.byte	0x04
	.zero		1


	//   ....[55]....
        /*048c*/ 	.word	0x00000b10
        /*0490*/ 	.word	0x000000ff
        /*0494*/ 	.word	0x000001c8
        /*0498*/ 	.short	0x0100
        /*049a*/ 	.byte	0x04
	.zero		1


	//   ....[56]....
        /*049c*/ 	.word	0x00000b20
        /*04a0*/ 	.word	0x000000ff
        /*04a4*/ 	.word	0x000001b0
        /*04a8*/ 	.short	0x0100
        /*04aa*/ 	.byte	0x04
	.zero		1


	//   ....[57]....
        /*04ac*/ 	.word	0x00000b30
        /*04b0*/ 	.word	0x000000ff
        /*04b4*/ 	.word	0x000001d0
        /*04b8*/ 	.short	0x0100
        /*04ba*/ 	.byte	0x04
	.zero		1


	//   ....[58]....
        /*04bc*/ 	.word	0x00000b40
        /*04c0*/ 	.word	0x000000ff
        /*04c4*/ 	.word	0x000001b8
        /*04c8*/ 	.short	0x0100
        /*04ca*/ 	.byte	0x04
	.zero		1


	//   ....[59]....
        /*04cc*/ 	.word	0x00000b50
        /*04d0*/ 	.word	0x000000ff
        /*04d4*/ 	.word	0x000001d8
        /*04d8*/ 	.short	0x0100
        /*04da*/ 	.byte	0x04
	.zero		1


	//   ....[60]....
        /*04dc*/ 	.word	0x00000c40
        /*04e0*/ 	.word	0x000000ff
        /*04e4*/ 	.word	0x000001e0
        /*04e8*/ 	.short	0x0100
        /*04ea*/ 	.byte	0x04
	.zero		1


	//   ....[61]....
        /*04ec*/ 	.word	0x00000c50
        /*04f0*/ 	.word	0x000000ff
        /*04f4*/ 	.word	0x000001e8
        /*04f8*/ 	.short	0x0100
        /*04fa*/ 	.byte	0x04
	.zero		1


	//   ....[62]....
        /*04fc*/ 	.word	0x00000d90
        /*0500*/ 	.word	0x000000ff
        /*0504*/ 	.word	0x000001f0
        /*0508*/ 	.short	0x0100
        /*050a*/ 	.byte	0x06
	.zero		1


	//   ....[63]....
        /*050c*/ 	.word	0x00000da0
        /*0510*/ 	.word	0x000000ff
        /*0514*/ 	.word	0x000001f8
        /*0518*/ 	.short	0x0100
        /*051a*/ 	.byte	0x06
	.zero		1


	//   ....[64]....
        /*051c*/ 	.word	0x00000ee0
        /*0520*/ 	.word	0x000000ff
        /*0524*/ 	.word	0x00000200
        /*0528*/ 	.short	0x0100
        /*052a*/ 	.byte	0x04
	.zero		1


	//   ....[65]....
        /*052c*/ 	.word	0x00000ef0
        /*0530*/ 	.word	0x000000ff
        /*0534*/ 	.word	0x00000210
        /*0538*/ 	.short	0x0100
        /*053a*/ 	.byte	0x04
	.zero		1


	//   ....[66]....
        /*053c*/ 	.word	0x00000f00
        /*0540*/ 	.word	0x000000ff
        /*0544*/ 	.word	0x00000208
        /*0548*/ 	.short	0x0100
        /*054a*/ 	.byte	0x04
	.zero		1


	//   ....[67]....
        /*054c*/ 	.word	0x00000f10
        /*0550*/ 	.word	0x000000ff
        /*0554*/ 	.word	0x00000218
        /*0558*/ 	.short	0x0100
        /*055a*/ 	.byte	0x04
	.zero		1


	//   ....[68]....
        /*055c*/ 	.word	0x00001010
        /*0560*/ 	.word	0x000000ff
        /*0564*/ 	.word	0x00000220
        /*0568*/ 	.short	0x0100
        /*056a*/ 	.byte	0x06
	.zero		1


	//   ....[69]....
        /*056c*/ 	.word	0x00001b60
        /*0570*/ 	.word	0x000000ff
        /*0574*/ 	.word	0x000000d0
        /*0578*/ 	.short	0x010a
        /*057a*/ 	.byte	0x04
	.zero		1


	//   ....[70]....
        /*057c*/ 	.word	0x00001ea0
        /*0580*/ 	.word	0x000000ff
        /*0584*/ 	.word	0x000000d0
        /*0588*/ 	.short	0x010a
        /*058a*/ 	.byte	0x09
	.zero		1


	//   ....[71]....
        /*058c*/ 	.word	0x00002050
        /*0590*/ 	.word	0x000000ff
        /*0594*/ 	.word	0x000000d0
        /*0598*/ 	.short	0x010a
        /*059a*/ 	.byte	0x08
	.zero		1


	//   ....[72]....
        /*059c*/ 	.word	0x00002270
        /*05a0*/ 	.word	0x000000ff
        /*05a4*/ 	.word	0x000001e8
        /*05a8*/ 	.short	0x0101
        /*05aa*/ 	.byte	0x24
	.zero		1


	//   ....[73]....
        /*05ac*/ 	.word	0x000022a0
        /*05b0*/ 	.word	0x000000ff
        /*05b4*/ 	.word	0x000000d0
        /*05b8*/ 	.short	0x010a
        /*05ba*/ 	.byte	0x04
	.zero		1


	//   ....[74]....
        /*05bc*/ 	.word	0x00002580
        /*05c0*/ 	.word	0x000000ff
        /*05c4*/ 	.word	0x000000d0
        /*05c8*/ 	.short	0x010a
        /*05ca*/ 	.byte	0x09
	.zero		1


	//   ....[75]....
        /*05cc*/ 	.word	0x00002730
        /*05d0*/ 	.word	0x000000ff
        /*05d4*/ 	.word	0x000000d0
        /*05d8*/ 	.short	0x010a
        /*05da*/ 	.byte	0x08
	.zero		1


	//   ....[76]....
        /*05dc*/ 	.word	0x00002960
        /*05e0*/ 	.word	0x000000ff
        /*05e4*/ 	.word	0x000001f0
        /*05e8*/ 	.short	0x010a
        /*05ea*/ 	.byte	0x24
	.zero		1


	//   ....[77]....
        /*05ec*/ 	.word	0x00002a20
        /*05f0*/ 	.word	0x000000ff
        /*05f4*/ 	.word	0x00000000
        /*05f8*/ 	.short	0x0101
        /*05fa*/ 	.byte	0x04
	.zero		1


	//   ....[78]....
        /*05fc*/ 	.word	0x00003020
        /*0600*/ 	.word	0x000000ff
        /*0604*/ 	.word	0x00000000
        /*0608*/ 	.short	0x010a
        /*060a*/ 	.byte	0x04
	.zero		1


	//   ....[79]....
        /*060c*/ 	.word	0x000030c0
        /*0610*/ 	.word	0x000000ff
        /*0614*/ 	.word	0x00000000
        /*0618*/ 	.short	0x010a
        /*061a*/ 	.byte	0x05
	.zero		1


	//   ....[80]....
        /*061c*/ 	.word	0x00003160
        /*0620*/ 	.word	0x000000ff
        /*0624*/ 	.word	0x00000000
        /*0628*/ 	.short	0x010a
        /*062a*/ 	.byte	0x05
	.zero		1


	//   ....[81]....
        /*062c*/ 	.word	0x00003200
        /*0630*/ 	.word	0x000000ff
        /*0634*/ 	.word	0x00000000
        /*0638*/ 	.short	0x010a
        /*063a*/ 	.byte	0x05
	.zero		1


	//   ....[82]....
        /*063c*/ 	.word	0x000032a0
        /*0640*/ 	.word	0x000000ff
        /*0644*/ 	.word	0x00000000
        /*0648*/ 	.short	0x010a
        /*064a*/ 	.byte	0x05
	.zero		1


	//   ....[83]....
        /*064c*/ 	.word	0x00003340
        /*0650*/ 	.word	0x000000ff
        /*0654*/ 	.word	0x00000000
        /*0658*/ 	.short	0x010a
        /*065a*/ 	.byte	0x05
	.zero		1


	//   ....[84]....
        /*065c*/ 	.word	0x000033e0
        /*0660*/ 	.word	0x000000ff
        /*0664*/ 	.word	0x00000000
        /*0668*/ 	.short	0x010a
        /*066a*/ 	.byte	0x05
	.zero		1


	//   ....[85]....
        /*066c*/ 	.word	0x00003480
        /*0670*/ 	.word	0x000000ff
        /*0674*/ 	.word	0x00000000
        /*0678*/ 	.short	0x010a
        /*067a*/ 	.byte	0x05
	.zero		1


	//   ....[86]....
        /*067c*/ 	.word	0x00003520
        /*0680*/ 	.word	0x000000ff
        /*0684*/ 	.word	0x00000000
        /*0688*/ 	.short	0x010a
        /*068a*/ 	.byte	0x05
	.zero		1


	//   ....[87]....
        /*068c*/ 	.word	0x000035c0
        /*0690*/ 	.word	0x000000ff
        /*0694*/ 	.word	0x00000000
        /*0698*/ 	.short	0x010a
        /*069a*/ 	.byte	0x05
	.zero		1


	//   ....[88]....
        /*069c*/ 	.word	0x00003660
        /*06a0*/ 	.word	0x000000ff
        /*06a4*/ 	.word	0x00000000
        /*06a8*/ 	.short	0x010a
        /*06aa*/ 	.byte	0x05
	.zero		1


	//   ....[89]....
        /*06ac*/ 	.word	0x00003700
        /*06b0*/ 	.word	0x000000ff
        /*06b4*/ 	.word	0x00000000
        /*06b8*/ 	.short	0x010a
        /*06ba*/ 	.byte	0x05
	.zero		1


	//   ....[90]....
        /*06bc*/ 	.word	0x000037a0
        /*06c0*/ 	.word	0x000000ff
        /*06c4*/ 	.word	0x00000000
        /*06c8*/ 	.short	0x010a
        /*06ca*/ 	.byte	0x05
	.zero		1


	//   ....[91]....
        /*06cc*/ 	.word	0x00003840
        /*06d0*/ 	.word	0x000000ff
        /*06d4*/ 	.word	0x00000000
        /*06d8*/ 	.short	0x010a
        /*06da*/ 	.byte	0x05
	.zero		1


	//   ....[92]....
        /*06dc*/ 	.word	0x000038e0
        /*06e0*/ 	.word	0x000000ff
        /*06e4*/ 	.word	0x00000000
        /*06e8*/ 	.short	0x010a
        /*06ea*/ 	.byte	0x05
	.zero		1


	//   ....[93]....
        /*06ec*/ 	.word	0x00003980
        /*06f0*/ 	.word	0x000000ff
        /*06f4*/ 	.word	0x00000000
        /*06f8*/ 	.short	0x010a
        /*06fa*/ 	.byte	0x05
	.zero		1


	//   ....[94]....
        /*06fc*/ 	.word	0x00003a20
        /*0700*/ 	.word	0x000000ff
        /*0704*/ 	.word	0x00000000
        /*0708*/ 	.short	0x010a
        /*070a*/ 	.byte	0x05
	.zero		1


	//   ....[95]....
        /*070c*/ 	.word	0x00003ac0
        /*0710*/ 	.word	0x000000ff
        /*0714*/ 	.word	0x00000000
        /*0718*/ 	.short	0x010a
        /*071a*/ 	.byte	0x05
	.zero		1


	//   ....[96]....
        /*071c*/ 	.word	0x00003b60
        /*0720*/ 	.word	0x000000ff
        /*0724*/ 	.word	0x00000000
        /*0728*/ 	.short	0x010a
        /*072a*/ 	.byte	0x05
	.zero		1


	//   ....[97]....
        /*072c*/ 	.word	0x00003c00
        /*0730*/ 	.word	0x000000ff
        /*0734*/ 	.word	0x00000000
        /*0738*/ 	.short	0x010a
        /*073a*/ 	.byte	0x05
	.zero		1


	//   ....[98]....
        /*073c*/ 	.word	0x00003ca0
        /*0740*/ 	.word	0x000000ff
        /*0744*/ 	.word	0x00000000
        /*0748*/ 	.short	0x010a
        /*074a*/ 	.byte	0x05
	.zero		1


	//   ....[99]....
        /*074c*/ 	.word	0x00003d40
        /*0750*/ 	.word	0x000000ff
        /*0754*/ 	.word	0x00000000
        /*0758*/ 	.short	0x010a
        /*075a*/ 	.byte	0x05
	.zero		1


	//   ....[100]....
        /*075c*/ 	.word	0x00003de0
        /*0760*/ 	.word	0x000000ff
        /*0764*/ 	.word	0x00000000
        /*0768*/ 	.short	0x010a
        /*076a*/ 	.byte	0x05
	.zero		1


	//   ....[101]....
        /*076c*/ 	.word	0x00003e80
        /*0770*/ 	.word	0x000000ff
        /*0774*/ 	.word	0x00000000
        /*0778*/ 	.short	0x010a
        /*077a*/ 	.byte	0x05
	.zero		1


	//   ....[102]....
        /*077c*/ 	.word	0x00003f20
        /*0780*/ 	.word	0x000000ff
        /*0784*/ 	.word	0x00000000
        /*0788*/ 	.short	0x010a
        /*078a*/ 	.byte	0x05
	.zero		1


	//   ....[103]....
        /*078c*/ 	.word	0x00003fd0
        /*0790*/ 	.word	0x00000000
        /*0794*/ 	.word	0x00000000
        /*0798*/ 	.short	0x010a
        /*079a*/ 	.byte	0xff
	.zero		1


	//   ....[104]....
        /*079c*/ 	.word	0x00004120
        /*07a0*/ 	.word	0x000000ff
        /*07a4*/ 	.word	0x000001f8
        /*07a8*/ 	.short	0x010a
        /*07aa*/ 	.byte	0x04
	.zero		1


	//   ....[105]....
        /*07ac*/ 	.word	0x000041c0
        /*07b0*/ 	.word	0x000000ff
        /*07b4*/ 	.word	0x000001f0
        /*07b8*/ 	.short	0x010a
        /*07ba*/ 	.byte	0x04
	.zero		1


	//   ....[106]....
        /*07bc*/ 	.word	0x00004260
        /*07c0*/ 	.word	0x000000ff
        /*07c4*/ 	.word	0x00000000
        /*07c8*/ 	.short	0x0101
        /*07ca*/ 	.byte	0x05
	.zero		1


	//   ....[107]....
        /*07cc*/ 	.word	0x000042a0
        /*07d0*/ 	.word	0x000000ff
        /*07d4*/ 	.word	0x000001f8
        /*07d8*/ 	.short	0x0106
        /*07da*/ 	.byte	0x04
	.zero		1


	//   ....[108]....
        /*07dc*/ 	.word	0x000042e0
        /*07e0*/ 	.word	0x00000000
        /*07e4*/ 	.word	0x000001f8
        /*07e8*/ 	.short	0x010a
        /*07ea*/ 	.byte	0xff
	.zero		1


	//   ....[109]....
        /*07ec*/ 	.word	0x00004530
        /*07f0*/ 	.word	0x000000ff
        /*07f4*/ 	.word	0x00000008
        /*07f8*/ 	.short	0x010a
        /*07fa*/ 	.byte	0x05
	.zero		1


	//   ....[110]....
        /*07fc*/ 	.word	0x00004550
        /*0800*/ 	.word	0x000000ff
        /*0804*/ 	.word	0x00000008
        /*0808*/ 	.short	0x010a
        /*080a*/ 	.byte	0x05
	.zero		1


	//   ....[111]....
        /*080c*/ 	.word	0x000046e0
        /*0810*/ 	.word	0x000000ff
        /*0814*/ 	.word	0x00000008
        /*0818*/ 	.short	0x010a
        /*081a*/ 	.byte	0x05
	.zero		1


	//   ....[112]....
        /*081c*/ 	.word	0x00004700
        /*0820*/ 	.word	0x000000ff
        /*0824*/ 	.word	0x00000008
        /*0828*/ 	.short	0x010a
        /*082a*/ 	.byte	0x05
	.zero		1


	//   ....[113]....
        /*082c*/ 	.word	0x000047c0
        /*0830*/ 	.word	0x000000ff
        /*0834*/ 	.word	0x00000000
        /*0838*/ 	.short	0x0101
        /*083a*/ 	.byte	0x04
	.zero		1


	//   ....[114]....
        /*083c*/ 	.word	0x00004b10
        /*0840*/ 	.word	0x000000ff
        /*0844*/ 	.word	0x000001f0
        /*0848*/ 	.short	0x010a
        /*084a*/ 	.byte	0x11
	.zero		1


	//   ....[115]....
        /*084c*/ 	.word	0x00004bb0
        /*0850*/ 	.word	0x000000ff
        /*0854*/ 	.word	0x00000000
        /*0858*/ 	.short	0x0101
        /*085a*/ 	.byte	0x17
	.zero		1


	//   ....[116]....
        /*085c*/ 	.word	0x00004bf0
        /*0860*/ 	.word	0x000000ff
        /*0864*/ 	.word	0x00000210
        /*0868*/ 	.short	0x010a
        /*086a*/ 	.byte	0x16
	.zero		1


	//   ....[117]....
        /*086c*/ 	.word	0x00004ca0
        /*0870*/ 	.word	0x000000ff
        /*0874*/ 	.word	0x00000000
        /*0878*/ 	.short	0x010a
        /*087a*/ 	.byte	0x04
	.zero		1


	//   ....[118]....
        /*087c*/ 	.word	0x00004ce0
        /*0880*/ 	.word	0x000000ff
        /*0884*/ 	.word	0x00000000
        /*0888*/ 	.short	0x010a
        /*088a*/ 	.byte	0x0a
	.zero		1


	//   ....[119]....
        /*088c*/ 	.word	0x00004e00
        /*0890*/ 	.word	0x000000ff
        /*0894*/ 	.word	0x00000000
        /*0898*/ 	.short	0x010a
        /*089a*/ 	.byte	0x04
	.zero		1


	//   ....[120]....
        /*089c*/ 	.word	0x000050a0
        /*08a0*/ 	.word	0x000000ff
        /*08a4*/ 	.word	0x00000000
        /*08a8*/ 	.short	0x010a
        /*08aa*/ 	.byte	0x04
	.zero		1


	//   ....[121]....
        /*08ac*/ 	.word	0x00005140
        /*08b0*/ 	.word	0x00000000
        /*08b4*/ 	.word	0x00000000
        /*08b8*/ 	.short	0x010a
        /*08ba*/ 	.byte	0xff
	.zero		1


	//   ....[122]....
        /*08bc*/ 	.word	0x00005180
        /*08c0*/ 	.word	0x00000000
        /*08c4*/ 	.word	0x00000000
        /*08c8*/ 	.short	0x010a
        /*08ca*/ 	.byte	0xff
	.zero		1


	//   ....[123]....
        /*08cc*/ 	.word	0x000051f0
        /*08d0*/ 	.word	0x000000ff
        /*08d4*/ 	.word	0x00000000
        /*08d8*/ 	.short	0x0101
        /*08da*/ 	.byte	0x04
	.zero		1


	//   ....[124]....
        /*08dc*/ 	.word	0x00005230
        /*08e0*/ 	.word	0x000000ff
        /*08e4*/ 	.word	0x00000220
        /*08e8*/ 	.short	0x010a
        /*08ea*/ 	.byte	0x11
	.zero		1


	//   ....[125]....
        /*08ec*/ 	.word	0x00005290
        /*08f0*/ 	.word	0x000000ff
        /*08f4*/ 	.word	0x00000000
        /*08f8*/ 	.short	0x0101
        /*08fa*/ 	.byte	0x04
	.zero		1


	//   ....[126]....
        /*08fc*/ 	.word	0x00005800
        /*0900*/ 	.word	0x000000ff
        /*0904*/ 	.word	0x000001f0
        /*0908*/ 	.short	0x010a
        /*090a*/ 	.byte	0x2a
	.zero		1


	//   ....[127]....
        /*090c*/ 	.word	0x000058a0
        /*0910*/ 	.word	0x000000ff
        /*0914*/ 	.word	0x00000000
        /*0918*/ 	.short	0x0101
        /*091a*/ 	.byte	0x32
	.zero		1


	//   ....[128]....
        /*091c*/ 	.word	0x00005df0
        /*0920*/ 	.word	0x000000ff
        /*0924*/ 	.word	0x000001e8
        /*0928*/ 	.short	0x010a
        /*092a*/ 	.byte	0x2a
	.zero		1


	//   ....[129]....
        /*092c*/ 	.word	0x00005f90
        /*0930*/ 	.word	0x000000ff
        /*0934*/ 	.word	0x000001c0
        /*0938*/ 	.short	0x010a
        /*093a*/ 	.byte	0x2a
	.zero		1


	//   ....[130]....
        /*093c*/ 	.word	0x000062d0
        /*0940*/ 	.word	0x000000ff
        /*0944*/ 	.word	0x000001a0
        /*0948*/ 	.short	0x010b
        /*094a*/ 	.byte	0x2a
	.zero		1


	//   ....[131]....
        /*094c*/ 	.word	0x000062e0
        /*0950*/ 	.word	0x000000ff
        /*0954*/ 	.word	0x00000000
        /*0958*/ 	.short	0x0101
        /*095a*/ 	.byte	0x42
	.zero		1


	//   ....[132]....
        /*095c*/ 	.word	0x00006300
        /*0960*/ 	.word	0x000000ff
        /*0964*/ 	.word	0x000001c8
        /*0968*/ 	.short	0x010a
        /*096a*/ 	.byte	0x2a
	.zero		1


	//   ....[133]....
        /*096c*/ 	.word	0x000064d0
        /*0970*/ 	.word	0x000000ff
        /*0974*/ 	.word	0x000001a8
        /*0978*/ 	.short	0x010b
        /*097a*/ 	.byte	0x2a
	.zero		1


	//   ....[134]....
        /*097c*/ 	.word	0x000064e0
        /*0980*/ 	.word	0x000000ff
        /*0984*/ 	.word	0x00000000
        /*0988*/ 	.short	0x0101
        /*098a*/ 	.byte	0x41
	.zero		1


	//   ....[135]....
        /*098c*/ 	.word	0x00006500
        /*0990*/ 	.word	0x000000ff
        /*0994*/ 	.word	0x000001d0
        /*0998*/ 	.short	0x010a
        /*099a*/ 	.byte	0x2a
	.zero		1


	//   ....[136]....
        /*099c*/ 	.word	0x000066f0
        /*09a0*/ 	.word	0x000000ff
        /*09a4*/ 	.word	0x000001b0
        /*09a8*/ 	.short	0x010b
        /*09aa*/ 	.byte	0x2a
	.zero		1


	//   ....[137]....
        /*09ac*/ 	.word	0x00006700
        /*09b0*/ 	.word	0x000000ff
        /*09b4*/ 	.word	0x00000000
        /*09b8*/ 	.short	0x0101
        /*09ba*/ 	.byte	0x40
	.zero		1


	//   ....[138]....
        /*09bc*/ 	.word	0x00006710
        /*09c0*/ 	.word	0x000000ff
        /*09c4*/ 	.word	0x000001d8
        /*09c8*/ 	.short	0x010a
        /*09ca*/ 	.byte	0x2a
	.zero		1


	//   ....[139]....
        /*09cc*/ 	.word	0x00006950
        /*09d0*/ 	.word	0x000000ff
        /*09d4*/ 	.word	0x000001b8
        /*09d8*/ 	.short	0x010b
        /*09da*/ 	.byte	0x2a
	.zero		1


	//   ....[140]....
        /*09dc*/ 	.word	0x00006960
        /*09e0*/ 	.word	0x000000ff
        /*09e4*/ 	.word	0x00000000
        /*09e8*/ 	.short	0x0101
        /*09ea*/ 	.byte	0x33
	.zero		1


	//   ....[141]....
        /*09ec*/ 	.word	0x000069a0
        /*09f0*/ 	.word	0x000000ff
        /*09f4*/ 	.word	0x000001c0
        /*09f8*/ 	.short	0x010a
        /*09fa*/ 	.byte	0x2a
	.zero		1


	//   ....[142]....
        /*09fc*/ 	.word	0x000069c0
        /*0a00*/ 	.word	0x000000ff
        /*0a04*/ 	.word	0x000001c8
        /*0a08*/ 	.short	0x010a
        /*0a0a*/ 	.byte	0x2a
	.zero		1


	//   ....[143]....
        /*0a0c*/ 	.word	0x000069e0
        /*0a10*/ 	.word	0x000000ff
        /*0a14*/ 	.word	0x000001d0
        /*0a18*/ 	.short	0x010a
        /*0a1a*/ 	.byte	0x2a
	.zero		1


	//   ....[144]....
        /*0a1c*/ 	.word	0x00006a20
        /*0a20*/ 	.word	0x00000000
        /*0a24*/ 	.word	0x000001d8
        /*0a28*/ 	.short	0x010a
        /*0a2a*/ 	.byte	0xff
	.zero		1


	//   ....[145]....
        /*0a2c*/ 	.word	0x00006db0
        /*0a30*/ 	.word	0x000000ff
        /*0a34*/ 	.word	0x000001f0
        /*0a38*/ 	.short	0x010a
        /*0a3a*/ 	.byte	0x2c
	.zero		1


	//   ....[146]....
        /*0a3c*/ 	.word	0x00006e80
        /*0a40*/ 	.word	0x000000ff
        /*0a44*/ 	.word	0x00000000
        /*0a48*/ 	.short	0x0101
        /*0a4a*/ 	.byte	0x04
	.zero		1


	//   ....[147]....
        /*0a4c*/ 	.word	0x00007ac0
        /*0a50*/ 	.word	0x000000ff
        /*0a54*/ 	.word	0x000001a0
        /*0a58*/ 	.short	0x010a
        /*0a5a*/ 	.byte	0x2c
	.zero		1


	//   ....[148]....
        /*0a5c*/ 	.word	0x00007b70
        /*0a60*/ 	.word	0x00000040
        /*0a64*/ 	.word	0x00000200
        /*0a68*/ 	.short	0x010a
        /*0a6a*/ 	.byte	0xff
	.zero		1


	//   ....[149]....
        /*0a6c*/ 	.word	0x00007d80
        /*0a70*/ 	.word	0x000000ff
        /*0a74*/ 	.word	0x000001a0
        /*0a78*/ 	.short	0x010a
        /*0a7a*/ 	.byte	0x2c
	.zero		1


	//   ....[150]....
        /*0a7c*/ 	.word	0x00007e50
        /*0a80*/ 	.word	0x00000040
        /*0a84*/ 	.word	0x00000200
        /*0a88*/ 	.short	0x010a
        /*0a8a*/ 	.byte	0xff
	.zero		1


	//   ....[151]....
        /*0a8c*/ 	.word	0x00008650
        /*0a90*/ 	.word	0x00000000
        /*0a94*/ 	.word	0x00000000
        /*0a98*/ 	.short	0x0101
        /*0a9a*/ 	.byte	0xff
	.zero		1


	//   ....[152]....
        /*0a9c*/ 	.word	0x00008660
        /*0aa0*/ 	.word	0x00000004
        /*0aa4*/ 	.word	0x000001a0
        /*0aa8*/ 	.short	0x010a
        /*0aaa*/ 	.byte	0xff
	.zero		1


	//   ....[153]....
        /*0aac*/ 	.word	0x00008720
        /*0ab0*/ 	.word	0x00000004
        /*0ab4*/ 	.word	0x000001a0
        /*0ab8*/ 	.short	0x010a
        /*0aba*/ 	.byte	0xff
	.zero		1


	//   ....[154]....
        /*0abc*/ 	.word	0x00008f30
        /*0ac0*/ 	.word	0x00000000
        /*0ac4*/ 	.word	0x00000000
        /*0ac8*/ 	.short	0x0101
        /*0aca*/ 	.byte	0xff
	.zero		1


	//   ....[155]....
        /*0acc*/ 	.word	0x00008f50
        /*0ad0*/ 	.word	0x00000002
        /*0ad4*/ 	.word	0x000001a0
        /*0ad8*/ 	.short	0x010a
        /*0ada*/ 	.byte	0xff
	.zero		1


	//   ....[156]....
        /*0adc*/ 	.word	0x00009000
        /*0ae0*/ 	.word	0x00000002
        /*0ae4*/ 	.word	0x000001a0
        /*0ae8*/ 	.short	0x010a
        /*0aea*/ 	.byte	0xff
	.zero		1


	//   ....[157]....
        /*0aec*/ 	.word	0x00009800
        /*0af0*/ 	.word	0x00000000
        /*0af4*/ 	.word	0x00000000
        /*0af8*/ 	.short	0x0101
        /*0afa*/ 	.byte	0xff
	.zero		1


	//   ....[158]....
        /*0afc*/ 	.word	0x00009820
        /*0b00*/ 	.word	0x00000003
        /*0b04*/ 	.word	0x000001a0
        /*0b08*/ 	.short	0x010a
        /*0b0a*/ 	.byte	0xff
	.zero		1


	//   ....[159]....
        /*0b0c*/ 	.word	0x000098d0
        /*0b10*/ 	.word	0x00000003
        /*0b14*/ 	.word	0x000001a0
        /*0b18*/ 	.short	0x010a
        /*0b1a*/ 	.byte	0xff
	.zero		1


	//   ....[160]....
        /*0b1c*/ 	.word	0x00009be0
        /*0b20*/ 	.word	0x00000040
        /*0b24*/ 	.word	0x00000000
        /*0b28*/ 	.short	0x0101
        /*0b2a*/ 	.byte	0xff
	.zero		1


	//   ....[161]....
        /*0b2c*/ 	.word	0x0000a120
        /*0b30*/ 	.word	0x00000000
        /*0b34*/ 	.word	0x00000000
        /*0b38*/ 	.short	0x0101
        /*0b3a*/ 	.byte	0xff
	.zero		1


	//   ....[162]....
        /*0b3c*/ 	.word	0x0000a3a0
        /*0b40*/ 	.word	0x000000ff
        /*0b44*/ 	.word	0x00000000
        /*0b48*/ 	.short	0x0101
        /*0b4a*/ 	.byte	0x04
	.zero		1


	//   ....[163]....
        /*0b4c*/ 	.word	0x0000a3d0
        /*0b50*/ 	.word	0x00000000
        /*0b54*/ 	.word	0x000000d0
        /*0b58*/ 	.short	0x010a
        /*0b5a*/ 	.byte	0xff
	.zero		1


	//   ....[164]....
        /*0b5c*/ 	.word	0x0000a430
        /*0b60*/ 	.word	0x00000000
        /*0b64*/ 	.word	0x000000d0
        /*0b68*/ 	.short	0x010a
        /*0b6a*/ 	.byte	0xff
	.zero		1


	//   ....[165]....
        /*0b6c*/ 	.word	0x0000a490
        /*0b70*/ 	.word	0x00000000
        /*0b74*/ 	.word	0x000001f0
        /*0b78*/ 	.short	0x010a
        /*0b7a*/ 	.byte	0xff
	.zero		1


	//   ....[166]....
        /*0b7c*/ 	.word	0x0000a4f0
        /*0b80*/ 	.word	0x00000000
        /*0b84*/ 	.word	0x00000000
        /*0b88*/ 	.short	0x010a
        /*0b8a*/ 	.byte	0xff
	.zero		1


	//   ....[167]....
        /*0b8c*/ 	.word	0x0000a550
        /*0b90*/ 	.word	0x00000000
        /*0b94*/ 	.word	0x00000000
        /*0b98*/ 	.short	0x010a
        /*0b9a*/ 	.byte	0xff
	.zero		1


	//   ....[168]....
        /*0b9c*/ 	.word	0x0000a5b0
        /*0ba0*/ 	.word	0x00000000
        /*0ba4*/ 	.word	0x00000000
        /*0ba8*/ 	.short	0x010a
        /*0baa*/ 	.byte	0xff
	.zero		1


	//   ....[169]....
        /*0bac*/ 	.word	0x0000a610
        /*0bb0*/ 	.word	0x00000000
        /*0bb4*/ 	.word	0x00000000
        /*0bb8*/ 	.short	0x010a
        /*0bba*/ 	.byte	0xff
	.zero		1


	//   ....[170]....
        /*0bbc*/ 	.word	0x0000a670
        /*0bc0*/ 	.word	0x00000000
        /*0bc4*/ 	.word	0x00000000
        /*0bc8*/ 	.short	0x010a
        /*0bca*/ 	.byte	0xff
	.zero		1


	//   ....[171]....
        /*0bcc*/ 	.word	0x0000a6d0
        /*0bd0*/ 	.word	0x00000000
        /*0bd4*/ 	.word	0x00000000
        /*0bd8*/ 	.short	0x010a
        /*0bda*/ 	.byte	0xff
	.zero		1


	//   ....[172]....
        /*0bdc*/ 	.word	0x0000a730
        /*0be0*/ 	.word	0x00000000
        /*0be4*/ 	.word	0x00000000
        /*0be8*/ 	.short	0x010a
        /*0bea*/ 	.byte	0xff
	.zero		1


	//   ....[173]....
        /*0bec*/ 	.word	0x0000a790
        /*0bf0*/ 	.word	0x00000000
        /*0bf4*/ 	.word	0x00000000
        /*0bf8*/ 	.short	0x010a
        /*0bfa*/ 	.byte	0xff
	.zero		1


	//   ....[174]....
        /*0bfc*/ 	.word	0x0000a7f0
        /*0c00*/ 	.word	0x00000000
        /*0c04*/ 	.word	0x00000000
        /*0c08*/ 	.short	0x010a
        /*0c0a*/ 	.byte	0xff
	.zero		1


	//   ....[175]....
        /*0c0c*/ 	.word	0x0000a850
        /*0c10*/ 	.word	0x00000000
        /*0c14*/ 	.word	0x00000000
        /*0c18*/ 	.short	0x010a
        /*0c1a*/ 	.byte	0xff
	.zero		1


	//   ....[176]....
        /*0c1c*/ 	.word	0x0000a8b0
        /*0c20*/ 	.word	0x00000000
        /*0c24*/ 	.word	0x00000000
        /*0c28*/ 	.short	0x010a
        /*0c2a*/ 	.byte	0xff
	.zero		1


	//   ....[177]....
        /*0c2c*/ 	.word	0x0000a910
        /*0c30*/ 	.word	0x00000000
        /*0c34*/ 	.word	0x00000000
        /*0c38*/ 	.short	0x010a
        /*0c3a*/ 	.byte	0xff
	.zero		1


	//   ....[178]....
        /*0c3c*/ 	.word	0x0000a970
        /*0c40*/ 	.word	0x00000000
        /*0c44*/ 	.word	0x00000000
        /*0c48*/ 	.short	0x010a
        /*0c4a*/ 	.byte	0xff
	.zero		1


	//   ....[179]....
        /*0c4c*/ 	.word	0x0000a9d0
        /*0c50*/ 	.word	0x00000000
        /*0c54*/ 	.word	0x00000000
        /*0c58*/ 	.short	0x010a
        /*0c5a*/ 	.byte	0xff
	.zero		1


	//   ....[180]....
        /*0c5c*/ 	.word	0x0000aa30
        /*0c60*/ 	.word	0x00000000
        /*0c64*/ 	.word	0x00000000
        /*0c68*/ 	.short	0x010a
        /*0c6a*/ 	.byte	0xff
	.zero		1


	//   ....[181]....
        /*0c6c*/ 	.word	0x0000aa90
        /*0c70*/ 	.word	0x00000000
        /*0c74*/ 	.word	0x00000000
        /*0c78*/ 	.short	0x010a
        /*0c7a*/ 	.byte	0xff
	.zero		1


	//   ....[182]....
        /*0c7c*/ 	.word	0x0000aaf0
        /*0c80*/ 	.word	0x00000000
        /*0c84*/ 	.word	0x00000000
        /*0c88*/ 	.short	0x010a
        /*0c8a*/ 	.byte	0xff
	.zero		1


	//   ....[183]....
        /*0c8c*/ 	.word	0x0000ab50
        /*0c90*/ 	.word	0x00000000
        /*0c94*/ 	.word	0x00000000
        /*0c98*/ 	.short	0x010a
        /*0c9a*/ 	.byte	0xff
	.zero		1


	//   ....[184]....
        /*0c9c*/ 	.word	0x0000abb0
        /*0ca0*/ 	.word	0x00000000
        /*0ca4*/ 	.word	0x00000000
        /*0ca8*/ 	.short	0x010a
        /*0caa*/ 	.byte	0xff
	.zero		1


	//   ....[185]....
        /*0cac*/ 	.word	0x0000ac10
        /*0cb0*/ 	.word	0x00000000
        /*0cb4*/ 	.word	0x00000000
        /*0cb8*/ 	.short	0x010a
        /*0cba*/ 	.byte	0xff
	.zero		1


	//   ....[186]....
        /*0cbc*/ 	.word	0x0000ac70
        /*0cc0*/ 	.word	0x00000000
        /*0cc4*/ 	.word	0x00000000
        /*0cc8*/ 	.short	0x010a
        /*0cca*/ 	.byte	0xff
	.zero		1


	//   ....[187]....
        /*0ccc*/ 	.word	0x0000acd0
        /*0cd0*/ 	.word	0x00000000
        /*0cd4*/ 	.word	0x00000000
        /*0cd8*/ 	.short	0x010a
        /*0cda*/ 	.byte	0xff
	.zero		1


	//   ....[188]....
        /*0cdc*/ 	.word	0x0000ad30
        /*0ce0*/ 	.word	0x00000000
        /*0ce4*/ 	.word	0x00000000
        /*0ce8*/ 	.short	0x010a
        /*0cea*/ 	.byte	0xff
	.zero		1


	//   ....[189]....
        /*0cec*/ 	.word	0x0000ad90
        /*0cf0*/ 	.word	0x00000000
        /*0cf4*/ 	.word	0x00000000
        /*0cf8*/ 	.short	0x010a
        /*0cfa*/ 	.byte	0xff
	.zero		1


	//   ....[190]....
        /*0cfc*/ 	.word	0x0000adf0
        /*0d00*/ 	.word	0x00000000
        /*0d04*/ 	.word	0x00000000
        /*0d08*/ 	.short	0x010a
        /*0d0a*/ 	.byte	0xff
	.zero		1


	//   ....[191]....
        /*0d0c*/ 	.word	0x0000ae50
        /*0d10*/ 	.word	0x00000004
        /*0d14*/ 	.word	0x000001f8
        /*0d18*/ 	.short	0x010a
        /*0d1a*/ 	.byte	0xff
	.zero		1


	//   ....[192]....
        /*0d1c*/ 	.word	0x0000aeb0
        /*0d20*/ 	.word	0x00000004
        /*0d24*/ 	.word	0x000001f0
        /*0d28*/ 	.short	0x010a
        /*0d2a*/ 	.byte	0xff
	.zero		1


	//   ....[193]....
        /*0d2c*/ 	.word	0x0000af10
        /*0d30*/ 	.word	0x00000005
        /*0d34*/ 	.word	0x00000008
        /*0d38*/ 	.short	0x010a
        /*0d3a*/ 	.byte	0xff
	.zero		1


	//   ....[194]....
        /*0d3c*/ 	.word	0x0000aff0
        /*0d40*/ 	.word	0x00000003
        /*0d44*/ 	.word	0x00000008
        /*0d48*/ 	.short	0x010a
        /*0d4a*/ 	.byte	0xff
	.zero		1


	//   ....[195]....
        /*0d4c*/ 	.word	0x0000b050
        /*0d50*/ 	.word	0x00000004
        /*0d54*/ 	.word	0x000001f0
        /*0d58*/ 	.short	0x010a
        /*0d5a*/ 	.byte	0xff
	.zero		1


	//   ....[196]....
        /*0d5c*/ 	.word	0x0000b0b0
        /*0d60*/ 	.word	0x00000004
        /*0d64*/ 	.word	0x00000210
        /*0d68*/ 	.short	0x010a
        /*0d6a*/ 	.byte	0xff
	.zero		1


	//   ....[197]....
        /*0d6c*/ 	.word	0x0000b110
        /*0d70*/ 	.word	0x00000004
        /*0d74*/ 	.word	0x00000000
        /*0d78*/ 	.short	0x010a
        /*0d7a*/ 	.byte	0xff
	.zero		1


	//   ....[198]....
        /*0d7c*/ 	.word	0x0000b170
        /*0d80*/ 	.word	0x00000000
        /*0d84*/ 	.word	0x00000000
        /*0d88*/ 	.short	0x010a
        /*0d8a*/ 	.byte	0xff
	.zero		1


	//   ....[199]....
        /*0d8c*/ 	.word	0x0000b1d0
        /*0d90*/ 	.word	0x00000000
        /*0d94*/ 	.word	0x00000220
        /*0d98*/ 	.short	0x010a
        /*0d9a*/ 	.byte	0xff
	.zero		1


	//   ....[200]....
        /*0d9c*/ 	.word	0x0000b230
        /*0da0*/ 	.word	0x00000000
        /*0da4*/ 	.word	0x000001f0
        /*0da8*/ 	.short	0x010a
        /*0daa*/ 	.byte	0xff
	.zero		1


	//   ....[201]....
        /*0dac*/ 	.word	0x0000b290
        /*0db0*/ 	.word	0x00000000
        /*0db4*/ 	.word	0x000001e8
        /*0db8*/ 	.short	0x010a
        /*0dba*/ 	.byte	0xff
	.zero		1


	//   ....[202]....
        /*0dbc*/ 	.word	0x0000b2f0
        /*0dc0*/ 	.word	0x00000002
        /*0dc4*/ 	.word	0x000001c0
        /*0dc8*/ 	.short	0x010a
        /*0dca*/ 	.byte	0xff
	.zero		1


	//   ....[203]....
        /*0dcc*/ 	.word	0x0000b350
        /*0dd0*/ 	.word	0x00000002
        /*0dd4*/ 	.word	0x000001c8
        /*0dd8*/ 	.short	0x010a
        /*0dda*/ 	.byte	0xff
	.zero		1


	//   ....[204]....
        /*0ddc*/ 	.word	0x0000b3b0
        /*0de0*/ 	.word	0x00000002
        /*0de4*/ 	.word	0x000001d0
        /*0de8*/ 	.short	0x010a
        /*0dea*/ 	.byte	0xff
	.zero		1


	//   ....[205]....
        /*0dec*/ 	.word	0x0000b410
        /*0df0*/ 	.word	0x00000000
        /*0df4*/ 	.word	0x000001d8
        /*0df8*/ 	.short	0x010a
        /*0dfa*/ 	.byte	0xff
	.zero		1


	//   ....[206]....
        /*0dfc*/ 	.word	0x0000b470
        /*0e00*/ 	.word	0x00000000
        /*0e04*/ 	.word	0x000001c0
        /*0e08*/ 	.short	0x010a
        /*0e0a*/ 	.byte	0xff
	.zero		1


	//   ....[207]....
        /*0e0c*/ 	.word	0x0000b4d0
        /*0e10*/ 	.word	0x00000000
        /*0e14*/ 	.word	0x000001c8
        /*0e18*/ 	.short	0x010a
        /*0e1a*/ 	.byte	0xff
	.zero		1


	//   ....[208]....
        /*0e1c*/ 	.word	0x0000b530
        /*0e20*/ 	.word	0x00000000
        /*0e24*/ 	.word	0x000001d0
        /*0e28*/ 	.short	0x010a
        /*0e2a*/ 	.byte	0xff
	.zero		1


	//   ....[209]....
        /*0e2c*/ 	.word	0x0000b590
        /*0e30*/ 	.word	0x00000000
        /*0e34*/ 	.word	0x000001f0
        /*0e38*/ 	.short	0x010a
        /*0e3a*/ 	.byte	0xff
	.zero		1


	//   ....[210]....
        /*0e3c*/ 	.word	0x0000b5f0
        /*0e40*/ 	.word	0x00000002
        /*0e44*/ 	.word	0x000001a0
        /*0e48*/ 	.short	0x010a
        /*0e4a*/ 	.byte	0xff
	.zero		1


	//   ....[211]....
        /*0e4c*/ 	.word	0x0000b640
        /*0e50*/ 	.word	0x00000040
        /*0e54*/ 	.word	0x00000200
        /*0e58*/ 	.short	0x010a
        /*0e5a*/ 	.byte	0xff
	.zero		1


	//   ....[212]....
        /*0e5c*/ 	.word	0x0000b690
        /*0e60*/ 	.word	0x00000004
        /*0e64*/ 	.word	0x000001a0
        /*0e68*/ 	.short	0x010a
        /*0e6a*/ 	.byte	0xff
	.zero		1


	//   ....[213]....
        /*0e6c*/ 	.word	0x0000b6e0
        /*0e70*/ 	.word	0x00000002
        /*0e74*/ 	.word	0x000001a0
        /*0e78*/ 	.short	0x010a
        /*0e7a*/ 	.byte	0xff
	.zero		1


	//   ....[214]....
        /*0e7c*/ 	.word	0x0000b730
        /*0e80*/ 	.word	0x00000003
        /*0e84*/ 	.word	0x000001a0
        /*0e88*/ 	.short	0x010a
        /*0e8a*/ 	.byte	0xff
	.zero		1


	//----- nvinfo : EIATTR_NUM_MBARRIERS
	.align		4
.L_47:
        /*0e8c*/ 	.byte	0x03, 0x38
        /*0e8e*/ 	.short	0x0045


	//----- nvinfo : EIATTR_EXIT_INSTR_OFFSETS
	.align		4
        /*0e90*/ 	.byte	0x04, 0x1c
        /*0e92*/ 	.short	(.L_49 - .L_48)


	//   ....[0]....
.L_48:
        /*0e94*/ 	.word	0x00004000


	//   ....[1]....
        /*0e98*/ 	.word	0x000042b0


	//   ....[2]....
        /*0e9c*/ 	.word	0x00004310


	//   ....[3]....
        /*0ea0*/ 	.word	0x000054c0


	//   ....[4]....
        /*0ea4*/ 	.word	0x00006a50


	//   ....[5]....
        /*0ea8*/ 	.word	0x00006a90


	//   ....[6]....
        /*0eac*/ 	.word	0x0000a280


	//   ....[7]....
        /*0eb0*/ 	.word	0x0000a300


	//   ....[8]....
        /*0eb4*/ 	.word	0x0000a330


	//   ....[9]....
        /*0eb8*/ 	.word	0x0000a3b0


	//----- nvinfo : EIATTR_MAX_THREADS
	.align		4
.L_49:
        /*0ebc*/ 	.byte	0x04, 0x05
        /*0ebe*/ 	.short	(.L_51 - .L_50)
.L_50:
        /*0ec0*/ 	.word	0x00000100
        /*0ec4*/ 	.word	0x00000001
        /*0ec8*/ 	.word	0x00000001


	//----- nvinfo : EIATTR_CRS_STACK_SIZE
	.align		4
.L_51:
        /*0ecc*/ 	.byte	0x04, 0x1e
        /*0ece*/ 	.short	(.L_53 - .L_52)
.L_52:
        /*0ed0*/ 	.word	0x00000000


	//----- nvinfo : EIATTR_CBANK_PARAM_SIZE
	.align		4
.L_53:
        /*0ed4*/ 	.byte	0x03, 0x19
        /*0ed6*/ 	.short	0x0900


	//----- nvinfo : EIATTR_PARAM_CBANK
	.align		4
        /*0ed8*/ 	.byte	0x04, 0x0a
        /*0eda*/ 	.short	(.L_55 - .L_54)
	.align		4
.L_54:
        /*0edc*/ 	.word	index@(.nv.constant0._ZN7cutlass13device_kernelINS_4conv6kernel13ConvUniversalINS1_16ConvProblemShapeILNS1_8OperatorE1ELi3EEENS1_10collective14CollectiveConvINS1_47MainloopSm100TmaUmmaWarpSpecializedImplicitGemmILS5_1ELi26ELi3ELi1ELi2EN4cute5tupleIJNSA_1CILi2EEENSC_ILi1EEESE_EEEEENSB_IJNSC_ILi128EEESH_NSB_IJNSC_ILi32EEEEEEEEENS_10bfloat16_tESL_NSA_8TiledMMAINSA_8MMA_AtomIJNSA_26SM100_MMA_F16BF16_2x1SM_SSISL_SL_fLi128ELi128ELNSA_4UMMA5MajorE0ELSQ_1ELNSP_7ScaleInE0ELSR_0EEEEEENSA_6LayoutINSB_IJSE_SE_SE_EEENSB_IJNSC_ILi0EEESW_SW_EEEEENSB_IJNSA_10UnderscoreESZ_SZ_EEEEENS7_6detail27Sm100ImplicitGemmTileTraitsINSA_25SM100_TMA_2SM_LOAD_IM2COLENSA_14ComposedLayoutINSA_7SwizzleILi2ELi4ELi3EEENSA_18smem_ptr_flag_bitsILi16EEENSU_INSB_IJNSC_ILi8EEESI_EEENSB_IJSI_SE_EEEEEEEvEENS13_INSA_18SM100_TMA_2SM_LOADENS15_INS16_ILi3ELi4ELi3EEES19_NSU_INSB_IJNSC_ILi64EEES1A_EEENSB_IJSE_S1I_EEEEEEEvEEEENS_8epilogue10collective18CollectiveEpilogueINS1P_23Sm100TmaWarpSpecializedILi4ELi2ELi16ELb1ELb0EEEJNSB_IJS1I_SH_SJ_EEENSB_IJNSU_IS1I_SE_EENSU_INSB_IJNSC_ILi16EEESD_EEES1K_EEEEESL_NSB_IJNSB_IJllllEEESE_SW_EEESL_S21_NS1P_6fusion15FusionCallbacksIS1T_NS22_17LinearCombinationISL_fSL_fLNS_15FloatRoundStyleE2EEES1U_S1Z_JEEENSA_5SM1004TMEM4LOAD26SM100_TMEM_LOAD_32dp32b16xENSA_20SM90_TMA_LOAD_IM2COLENS15_INS16_ILi1ELi4ELi3EEES19_NSU_INSB_IJS1A_S1W_EEENSB_IJS1W_SE_EEEEEEENSA_39AutoVectorizingCopyWithAssumedAlignmentILi128EEENSA_21SM90_TMA_STORE_IM2COLES2H_S2J_S2J_EEEvvEEEEvNT_6ParamsE)
        /*0ee0*/ 	.short	0x0380
        /*0ee2*/ 	.short	0x0900


	//----- nvinfo : EIATTR_SW_WAR
	.align		4
.L_55:
        /*0ee4*/ 	.byte	0x04, 0x36
        /*0ee6*/ 	.short	(.L_57 - .L_56)
.L_56:
        /*0ee8*/ 	.word	0x00000008
.L_57:


//--------------------- .nv.callgraph             --------------------------
	.section	.nv.callgraph,"",@"SHT_CUDA_CALLGRAPH"
	.align	4
	.sectionentsize	8
	.align		4
        /*0000*/ 	.word	0x00000000
	.align		4
        /*0004*/ 	.word	0xffffffff
	.align		4
        /*0008*/ 	.word	index@(_ZN7cutlass13device_kernelINS_4conv6kernel13ConvUniversalINS1_16ConvProblemShapeILNS1_8OperatorE1ELi3EEENS1_10collective14CollectiveConvINS1_47MainloopSm100TmaUmmaWarpSpecializedImplicitGemmILS5_1ELi26ELi3ELi1ELi2EN4cute5tupleIJNSA_1CILi2EEENSC_ILi1EEESE_EEEEENSB_IJNSC_ILi128EEESH_NSB_IJNSC_ILi32EEEEEEEEENS_10bfloat16_tESL_NSA_8TiledMMAINSA_8MMA_AtomIJNSA_26SM100_MMA_F16BF16_2x1SM_SSISL_SL_fLi128ELi128ELNSA_4UMMA5MajorE0ELSQ_1ELNSP_7ScaleInE0ELSR_0EEEEEENSA_6LayoutINSB_IJSE_SE_SE_EEENSB_IJNSC_ILi0EEESW_SW_EEEEENSB_IJNSA_10UnderscoreESZ_SZ_EEEEENS7_6detail27Sm100ImplicitGemmTileTraitsINSA_25SM100_TMA_2SM_LOAD_IM2COLENSA_14ComposedLayoutINSA_7SwizzleILi2ELi4ELi3EEENSA_18smem_ptr_flag_bitsILi16EEENSU_INSB_IJNSC_ILi8EEESI_EEENSB_IJSI_SE_EEEEEEEvEENS13_INSA_18SM100_TMA_2SM_LOADENS15_INS16_ILi3ELi4ELi3EEES19_NSU_INSB_IJNSC_ILi64EEES1A_EEENSB_IJSE_S1I_EEEEEEEvEEEENS_8epilogue10collective18CollectiveEpilogueINS1P_23Sm100TmaWarpSpecializedILi4ELi2ELi16ELb1ELb0EEEJNSB_IJS1I_SH_SJ_EEENSB_IJNSU_IS1I_SE_EENSU_INSB_IJNSC_ILi16EEESD_EEES1K_EEEEESL_NSB_IJNSB_IJllllEEESE_SW_EEESL_S21_NS1P_6fusion15FusionCallbacksIS1T_NS22_17LinearCombinationISL_fSL_fLNS_15FloatRoundStyleE2EEES1U_S1Z_JEEENSA_5SM1004TMEM4LOAD26SM100_TMEM_LOAD_32dp32b16xENSA_20SM90_TMA_LOAD_IM2COLENS15_INS16_ILi1ELi4ELi3EEES19_NSU_INSB_IJS1A_S1W_EEENSB_IJS1W_SE_EEEEEEENSA_39AutoVectorizingCopyWithAssumedAlignmentILi128EEENSA_21SM90_TMA_STORE_IM2COLES2H_S2J_S2J_EEEvvEEEEvNT_6ParamsE)
	.align		4
        /*000c*/ 	.word	index@(__assertfail)
	.align		4
        /*0010*/ 	.word	0x00000000
	.align		4
        /*0014*/ 	.word	0xfffffffe
	.align		4
        /*0018*/ 	.word	0x00000000
	.align		4
        /*001c*/ 	.word	0xfffffffd
	.align		4
        /*0020*/ 	.word	0x00000000
	.align		4
        /*0024*/ 	.word	0xfffffffc


//--------------------- .nv.constant4             --------------------------
	.section	.nv.constant4,"a",@progbits
	.align	8
	.align		8
.nv.constant4:
        /*0000*/ 	.dword	__assertfail
	.align		8
        /*0008*/ 	.dword	__unnamed_1
	.align		8
        /*0010*/ 	.dword	__unnamed_2
	.align		8
        /*0018*/ 	.dword	_ZN39_INTERNAL_3ed8c380_4_k_cu_62f4afa1_31164cuda3std3__45__cpo5beginE
	.align		8
        /*0020*/ 	.dword	_ZN39_INTERNAL_3ed8c380_4_k_cu_62f4afa1_31164cuda3std3__45__cpo3endE
	.align		8
        /*0028*/ 	.dword	_ZN39_INTERNAL_3ed8c380_4_k_cu_62f4afa1_31164cuda3std3__45__cpo6cbeginE
	.align		8
        /*0030*/ 	.dword	_ZN39_INTERNAL_3ed8c380_4_k_cu_62f4afa1_31164cuda3std3__45__cpo4cendE
	.align		8
        /*0038*/ 	.dword	_ZN39_INTERNAL_3ed8c380_4_k_cu_62f4afa1_31164cuda3std3__441_GLOBAL__N__3ed8c380_4_k_cu_62f4afa1_31166ignoreE
	.align		8
        /*0040*/ 	.dword	_ZN39_INTERNAL_3ed8c380_4_k_cu_62f4afa1_31164cuda3std3__419piecewise_constructE
	.align		8
        /*0048*/ 	.dword	_ZN39_INTERNAL_3ed8c380_4_k_cu_62f4afa1_31164cuda3std3__48in_placeE
	.align		8
        /*0050*/ 	.dword	_ZN39_INTERNAL_3ed8c380_4_k_cu_62f4afa1_31164cuda3std6ranges3__45__cpo4swapE
	.align		8
        /*0058*/ 	.dword	_ZN39_INTERNAL_3ed8c380_4_k_cu_62f4afa1_31164cuda3std6ranges3__45__cpo9iter_moveE
	.align		8
        /*0060*/ 	.dword	_ZN39_INTERNAL_3ed8c380_4_k_cu_62f4afa1_31164cute7productE
	.align		8
        /*0068*/ 	.dword	_ZN39_INTERNAL_3ed8c380_4_k_cu_62f4afa1_31164cute1_E
	.align		8
        /*0070*/ 	.dword	$str$27
	.align		8
        /*0078*/ 	.dword	$str$28
	.align		8
        /*0080*/ 	.dword	$str$29
	.align		8
        /*0088*/ 	.dword	$str$30


//--------------------- .text._ZN7cutlass13device_kernelINS_4conv6kernel13ConvUniversalINS1_16ConvProblemShapeILNS1_8OperatorE1ELi3EEENS1_10collective14CollectiveConvINS1_47MainloopSm100TmaUmmaWarpSpecializedImplicitGemmILS5_1ELi26ELi3ELi1ELi2EN4cute5tupleIJNSA_1CILi2EEENSC_ILi1EEESE_EEEEENSB_IJNSC_ILi128EEESH_NSB_IJNSC_ILi32EEEEEEEEENS_10bfloat16_tESL_NSA_8TiledMMAINSA_8MMA_AtomIJNSA_26SM100_MMA_F16BF16_2x1SM_SSISL_SL_fLi128ELi128ELNSA_4UMMA5MajorE0ELSQ_1ELNSP_7ScaleInE0ELSR_0EEEEEENSA_6LayoutINSB_IJSE_SE_SE_EEENSB_IJNSC_ILi0EEESW_SW_EEEEENSB_IJNSA_10UnderscoreESZ_SZ_EEEEENS7_6detail27Sm100ImplicitGemmTileTraitsINSA_25SM100_TMA_2SM_LOAD_IM2COLENSA_14ComposedLayoutINSA_7SwizzleILi2ELi4ELi3EEENSA_18smem_ptr_flag_bitsILi16EEENSU_INSB_IJNSC_ILi8EEESI_EEENSB_IJSI_SE_EEEEEEEvEENS13_INSA_18SM100_TMA_2SM_LOADENS15_INS16_ILi3ELi4ELi3EEES19_NSU_INSB_IJNSC_ILi64EEES1A_EEENSB_IJSE_S1I_EEEEEEEvEEEENS_8epilogue10collective18CollectiveEpilogueINS1P_23Sm100TmaWarpSpecializedILi4ELi2ELi16ELb1ELb0EEEJNSB_IJS1I_SH_SJ_EEENSB_IJNSU_IS1I_SE_EENSU_INSB_IJNSC_ILi16EEESD_EEES1K_EEEEESL_NSB_IJNSB_IJllllEEESE_SW_EEESL_S21_NS1P_6fusion15FusionCallbacksIS1T_NS22_17LinearCombinationISL_fSL_fLNS_15FloatRoundStyleE2EEES1U_S1Z_JEEENSA_5SM1004TMEM4LOAD26SM100_TMEM_LOAD_32dp32b16xENSA_20SM90_TMA_LOAD_IM2COLENS15_INS16_ILi1ELi4ELi3EEES19_NSU_INSB_IJS1A_S1W_EEENSB_IJS1W_SE_EEEEEEENSA_39AutoVectorizingCopyWithAssumedAlignmentILi128EEENSA_21SM90_TMA_STORE_IM2COLES2H_S2J_S2J_EEEvvEEEEvNT_6ParamsE --------------------------
	.section	.text._ZN7cutlass13device_kernelINS_4conv6kernel13ConvUniversalINS1_16ConvProblemShapeILNS1_8OperatorE1ELi3EEENS1_10collective14CollectiveConvINS1_47MainloopSm100TmaUmmaWarpSpecializedImplicitGemmILS5_1ELi26ELi3ELi1ELi2EN4cute5tupleIJNSA_1CILi2EEENSC_ILi1EEESE_EEEEENSB_IJNSC_ILi128EEESH_NSB_IJNSC_ILi32EEEEEEEEENS_10bfloat16_tESL_NSA_8TiledMMAINSA_8MMA_AtomIJNSA_26SM100_MMA_F16BF16_2x1SM_SSISL_SL_fLi128ELi128ELNSA_4UMMA5MajorE0ELSQ_1ELNSP_7ScaleInE0ELSR_0EEEEEENSA_6LayoutINSB_IJSE_SE_SE_EEENSB_IJNSC_ILi0EEESW_SW_EEEEENSB_IJNSA_10UnderscoreESZ_SZ_EEEEENS7_6detail27Sm100ImplicitGemmTileTraitsINSA_25SM100_TMA_2SM_LOAD_IM2COLENSA_14ComposedLayoutINSA_7SwizzleILi2ELi4ELi3EEENSA_18smem_ptr_flag_bitsILi16EEENSU_INSB_IJNSC_ILi8EEESI_EEENSB_IJSI_SE_EEEEEEEvEENS13_INSA_18SM100_TMA_2SM_LOADENS15_INS16_ILi3ELi4ELi3EEES19_NSU_INSB_IJNSC_ILi64EEES1A_EEENSB_IJSE_S1I_EEEEEEEvEEEENS_8epilogue10collective18CollectiveEpilogueINS1P_23Sm100TmaWarpSpecializedILi4ELi2ELi16ELb1ELb0EEEJNSB_IJS1I_SH_SJ_EEENSB_IJNSU_IS1I_SE_EENSU_INSB_IJNSC_ILi16EEESD_EEES1K_EEEEESL_NSB_IJNSB_IJllllEEESE_SW_EEESL_S21_NS1P_6fusion15FusionCallbacksIS1T_NS22_17LinearCombinationISL_fSL_fLNS_15FloatRoundStyleE2EEES1U_S1Z_JEEENSA_5SM1004TMEM4LOAD26SM100_TMEM_LOAD_32dp32b16xENSA_20SM90_TMA_LOAD_IM2COLENS15_INS16_ILi1ELi4ELi3EEES19_NSU_INSB_IJS1A_S1W_EEENSB_IJS1W_SE_EEEEEEENSA_39AutoVectorizingCopyWithAssumedAlignmentILi128EEENSA_21SM90_TMA_STORE_IM2COLES2H_S2J_S2J_EEEvvEEEEvNT_6ParamsE,"ax",@progbits
	.align	128
.text._ZN7cutlass13device_kernelINS_4conv6kernel13ConvUniversalINS1_16ConvProblemShapeILNS1_8OperatorE1ELi3EEENS1_10collective14CollectiveConvINS1_47MainloopSm100TmaUmmaWarpSpecializedImplicitGemmILS5_1ELi26ELi3ELi1ELi2EN4cute5tupleIJNSA_1CILi2EEENSC_ILi1EEESE_EEEEENSB_IJNSC_ILi128EEESH_NSB_IJNSC_ILi32EEEEEEEEENS_10bfloat16_tESL_NSA_8TiledMMAINSA_8MMA_AtomIJNSA_26SM100_MMA_F16BF16_2x1SM_SSISL_SL_fLi128ELi128ELNSA_4UMMA5MajorE0ELSQ_1ELNSP_7ScaleInE0ELSR_0EEEEEENSA_6LayoutINSB_IJSE_SE_SE_EEENSB_IJNSC_ILi0EEESW_SW_EEEEENSB_IJNSA_10UnderscoreESZ_SZ_EEEEENS7_6detail27Sm100ImplicitGemmTileTraitsINSA_25SM100_TMA_2SM_LOAD_IM2COLENSA_14ComposedLayoutINSA_7SwizzleILi2ELi4ELi3EEENSA_18smem_ptr_flag_bitsILi16EEENSU_INSB_IJNSC_ILi8EEESI_EEENSB_IJSI_SE_EEEEEEEvEENS13_INSA_18SM100_TMA_2SM_LOADENS15_INS16_ILi3ELi4ELi3EEES19_NSU_INSB_IJNSC_ILi64EEES1A_EEENSB_IJSE_S1I_EEEEEEEvEEEENS_8epilogue10collective18CollectiveEpilogueINS1P_23Sm100TmaWarpSpecializedILi4ELi2ELi16ELb1ELb0EEEJNSB_IJS1I_SH_SJ_EEENSB_IJNSU_IS1I_SE_EENSU_INSB_IJNSC_ILi16EEESD_EEES1K_EEEEESL_NSB_IJNSB_IJllllEEESE_SW_EEESL_S21_NS1P_6fusion15FusionCallbacksIS1T_NS22_17LinearCombinationISL_fSL_fLNS_15FloatRoundStyleE2EEES1U_S1Z_JEEENSA_5SM1004TMEM4LOAD26SM100_TMEM_LOAD_32dp32b16xENSA_20SM90_TMA_LOAD_IM2COLENS15_INS16_ILi1ELi4ELi3EEES19_NSU_INSB_IJS1A_S1W_EEENSB_IJS1W_SE_EEEEEEENSA_39AutoVectorizingCopyWithAssumedAlignmentILi128EEENSA_21SM90_TMA_STORE_IM2COLES2H_S2J_S2J_EEEvvEEEEvNT_6ParamsE:
        .type           _ZN7cutlass13device_kernelINS_4conv6kernel13ConvUniversalINS1_16ConvProblemShapeILNS1_8OperatorE1ELi3EEENS1_10collective14CollectiveConvINS1_47MainloopSm100TmaUmmaWarpSpecializedImplicitGemmILS5_1ELi26ELi3ELi1ELi2EN4cute5tupleIJNSA_1CILi2EEENSC_ILi1EEESE_EEEEENSB_IJNSC_ILi128EEESH_NSB_IJNSC_ILi32EEEEEEEEENS_10bfloat16_tESL_NSA_8TiledMMAINSA_8MMA_AtomIJNSA_26SM100_MMA_F16BF16_2x1SM_SSISL_SL_fLi128ELi128ELNSA_4UMMA5MajorE0ELSQ_1ELNSP_7ScaleInE0ELSR_0EEEEEENSA_6LayoutINSB_IJSE_SE_SE_EEENSB_IJNSC_ILi0EEESW_SW_EEEEENSB_IJNSA_10UnderscoreESZ_SZ_EEEEENS7_6detail27Sm100ImplicitGemmTileTraitsINSA_25SM100_TMA_2SM_LOAD_IM2COLENSA_14ComposedLayoutINSA_7SwizzleILi2ELi4ELi3EEENSA_18smem_ptr_flag_bitsILi16EEENSU_INSB_IJNSC_ILi8EEESI_EEENSB_IJSI_SE_EEEEEEEvEENS13_INSA_18SM100_TMA_2SM_LOADENS15_INS16_ILi3ELi4ELi3EEES19_NSU_INSB_IJNSC_ILi64EEES1A_EEENSB_IJSE_S1I_EEEEEEEvEEEENS_8epilogue10collective18CollectiveEpilogueINS1P_23Sm100TmaWarpSpecializedILi4ELi2ELi16ELb1ELb0EEEJNSB_IJS1I_SH_SJ_EEENSB_IJNSU_IS1I_SE_EENSU_INSB_IJNSC_ILi16EEESD_EEES1K_EEEEESL_NSB_IJNSB_IJllllEEESE_SW_EEESL_S21_NS1P_6fusion15FusionCallbacksIS1T_NS22_17LinearCombinationISL_fSL_fLNS_15FloatRoundStyleE2EEES1U_S1Z_JEEENSA_5SM1004TMEM4LOAD26SM100_TMEM_LOAD_32dp32b16xENSA_20SM90_TMA_LOAD_IM2COLENS15_INS16_ILi1ELi4ELi3EEES19_NSU_INSB_IJS1A_S1W_EEENSB_IJS1W_SE_EEEEEEENSA_39AutoVectorizingCopyWithAssumedAlignmentILi128EEENSA_21SM90_TMA_STORE_IM2COLES2H_S2J_S2J_EEEvvEEEEvNT_6ParamsE,@function
        .size           _ZN7cutlass13device_kernelINS_4conv6kernel13ConvUniversalINS1_16ConvProblemShapeILNS1_8OperatorE1ELi3EEENS1_10collective14CollectiveConvINS1_47MainloopSm100TmaUmmaWarpSpecializedImplicitGemmILS5_1ELi26ELi3ELi1ELi2EN4cute5tupleIJNSA_1CILi2EEENSC_ILi1EEESE_EEEEENSB_IJNSC_ILi128EEESH_NSB_IJNSC_ILi32EEEEEEEEENS_10bfloat16_tESL_NSA_8TiledMMAINSA_8MMA_AtomIJNSA_26SM100_MMA_F16BF16_2x1SM_SSISL_SL_fLi128ELi128ELNSA_4UMMA5MajorE0ELSQ_1ELNSP_7ScaleInE0ELSR_0EEEEEENSA_6LayoutINSB_IJSE_SE_SE_EEENSB_IJNSC_ILi0EEESW_SW_EEEEENSB_IJNSA_10UnderscoreESZ_SZ_EEEEENS7_6detail27Sm100ImplicitGemmTileTraitsINSA_25SM100_TMA_2SM_LOAD_IM2COLENSA_14ComposedLayoutINSA_7SwizzleILi2ELi4ELi3EEENSA_18smem_ptr_flag_bitsILi16EEENSU_INSB_IJNSC_ILi8EEESI_EEENSB_IJSI_SE_EEEEEEEvEENS13_INSA_18SM100_TMA_2SM_LOADENS15_INS16_ILi3ELi4ELi3EEES19_NSU_INSB_IJNSC_ILi64EEES1A_EEENSB_IJSE_S1I_EEEEEEEvEEEENS_8epilogue10collective18CollectiveEpilogueINS1P_23Sm100TmaWarpSpecializedILi4ELi2ELi16ELb1ELb0EEEJNSB_IJS1I_SH_SJ_EEENSB_IJNSU_IS1I_SE_EENSU_INSB_IJNSC_ILi16EEESD_EEES1K_EEEEESL_NSB_IJNSB_IJllllEEESE_SW_EEESL_S21_NS1P_6fusion15FusionCallbacksIS1T_NS22_17LinearCombinationISL_fSL_fLNS_15FloatRoundStyleE2EEES1U_S1Z_JEEENSA_5SM1004TMEM4LOAD26SM100_TMEM_LOAD_32dp32b16xENSA_20SM90_TMA_LOAD_IM2COLENS15_INS16_ILi1ELi4ELi3EEES19_NSU_INSB_IJS1A_S1W_EEENSB_IJS1W_SE_EEEEEEENSA_39AutoVectorizingCopyWithAssumedAlignmentILi128EEENSA_21SM90_TMA_STORE_IM2COLES2H_S2J_S2J_EEEvvEEEEvNT_6ParamsE,(.L_x_254 - _ZN7cutlass13device_kernelINS_4conv6kernel13ConvUniversalINS1_16ConvProblemShapeILNS1_8OperatorE1ELi3EEENS1_10collective14CollectiveConvINS1_47MainloopSm100TmaUmmaWarpSpecializedImplicitGemmILS5_1ELi26ELi3ELi1ELi2EN4cute5tupleIJNSA_1CILi2EEENSC_ILi1EEESE_EEEEENSB_IJNSC_ILi128EEESH_NSB_IJNSC_ILi32EEEEEEEEENS_10bfloat16_tESL_NSA_8TiledMMAINSA_8MMA_AtomIJNSA_26SM100_MMA_F16BF16_2x1SM_SSISL_SL_fLi128ELi128ELNSA_4UMMA5MajorE0ELSQ_1ELNSP_7ScaleInE0ELSR_0EEEEEENSA_6LayoutINSB_IJSE_SE_SE_EEENSB_IJNSC_ILi0EEESW_SW_EEEEENSB_IJNSA_10UnderscoreESZ_SZ_EEEEENS7_6detail27Sm100ImplicitGemmTileTraitsINSA_25SM100_TMA_2SM_LOAD_IM2COLENSA_14ComposedLayoutINSA_7SwizzleILi2ELi4ELi3EEENSA_18smem_ptr_flag_bitsILi16EEENSU_INSB_IJNSC_ILi8EEESI_EEENSB_IJSI_SE_EEEEEEEvEENS13_INSA_18SM100_TMA_2SM_LOADENS15_INS16_ILi3ELi4ELi3EEES19_NSU_INSB_IJNSC_ILi64EEES1A_EEENSB_IJSE_S1I_EEEEEEEvEEEENS_8epilogue10collective18CollectiveEpilogueINS1P_23Sm100TmaWarpSpecializedILi4ELi2ELi16ELb1ELb0EEEJNSB_IJS1I_SH_SJ_EEENSB_IJNSU_IS1I_SE_EENSU_INSB_IJNSC_ILi16EEESD_EEES1K_EEEEESL_NSB_IJNSB_IJllllEEESE_SW_EEESL_S21_NS1P_6fusion15FusionCallbacksIS1T_NS22_17LinearCombinationISL_fSL_fLNS_15FloatRoundStyleE2EEES1U_S1Z_JEEENSA_5SM1004TMEM4LOAD26SM100_TMEM_LOAD_32dp32b16xENSA_20SM90_TMA_LOAD_IM2COLENS15_INS16_ILi1ELi4ELi3EEES19_NSU_INSB_IJS1A_S1W_EEENSB_IJS1W_SE_EEEEEEENSA_39AutoVectorizingCopyWithAssumedAlignmentILi128EEENSA_21SM90_TMA_STORE_IM2COLES2H_S2J_S2J_EEEvvEEEEvNT_6ParamsE)
        .other          _ZN7cutlass13device_kernelINS_4conv6kernel13ConvUniversalINS1_16ConvProblemShapeILNS1_8OperatorE1ELi3EEENS1_10collective14CollectiveConvINS1_47MainloopSm100TmaUmmaWarpSpecializedImplicitGemmILS5_1ELi26ELi3ELi1ELi2EN4cute5tupleIJNSA_1CILi2EEENSC_ILi1EEESE_EEEEENSB_IJNSC_ILi128EEESH_NSB_IJNSC_ILi32EEEEEEEEENS_10bfloat16_tESL_NSA_8TiledMMAINSA_8MMA_AtomIJNSA_26SM100_MMA_F16BF16_2x1SM_SSISL_SL_fLi128ELi128ELNSA_4UMMA5MajorE0ELSQ_1ELNSP_7ScaleInE0ELSR_0EEEEEENSA_6LayoutINSB_IJSE_SE_SE_EEENSB_IJNSC_ILi0EEESW_SW_EEEEENSB_IJNSA_10UnderscoreESZ_SZ_EEEEENS7_6detail27Sm100ImplicitGemmTileTraitsINSA_25SM100_TMA_2SM_LOAD_IM2COLENSA_14ComposedLayoutINSA_7SwizzleILi2ELi4ELi3EEENSA_18smem_ptr_flag_bitsILi16EEENSU_INSB_IJNSC_ILi8EEESI_EEENSB_IJSI_SE_EEEEEEEvEENS13_INSA_18SM100_TMA_2SM_LOADENS15_INS16_ILi3ELi4ELi3EEES19_NSU_INSB_IJNSC_ILi64EEES1A_EEENSB_IJSE_S1I_EEEEEEEvEEEENS_8epilogue10collective18CollectiveEpilogueINS1P_23Sm100TmaWarpSpecializedILi4ELi2ELi16ELb1ELb0EEEJNSB_IJS1I_SH_SJ_EEENSB_IJNSU_IS1I_SE_EENSU_INSB_IJNSC_ILi16EEESD_EEES1K_EEEEESL_NSB_IJNSB_IJllllEEESE_SW_EEESL_S21_NS1P_6fusion15FusionCallbacksIS1T_NS22_17LinearCombinationISL_fSL_fLNS_15FloatRoundStyleE2EEES1U_S1Z_JEEENSA_5SM1004TMEM4LOAD26SM100_TMEM_LOAD_32dp32b16xENSA_20SM90_TMA_LOAD_IM2COLENS15_INS16_ILi1ELi4ELi3EEES19_NSU_INSB_IJS1A_S1W_EEENSB_IJS1W_SE_EEEEEEENSA_39AutoVectorizingCopyWithAssumedAlignmentILi128EEENSA_21SM90_TMA_STORE_IM2COLES2H_S2J_S2J_EEEvvEEEEvNT_6ParamsE,@"STO_CUDA_ENTRY STV_DEFAULT"
_ZN7cutlass13device_kernelINS_4conv6kernel13ConvUniversalINS1_16ConvProblemShapeILNS1_8OperatorE1ELi3EEENS1_10collective14CollectiveConvINS1_47MainloopSm100TmaUmmaWarpSpecializedImplicitGemmILS5_1ELi26ELi3ELi1ELi2EN4cute5tupleIJNSA_1CILi2EEENSC_ILi1EEESE_EEEEENSB_IJNSC_ILi128EEESH_NSB_IJNSC_ILi32EEEEEEEEENS_10bfloat16_tESL_NSA_8TiledMMAINSA_8MMA_AtomIJNSA_26SM100_MMA_F16BF16_2x1SM_SSISL_SL_fLi128ELi128ELNSA_4UMMA5MajorE0ELSQ_1ELNSP_7ScaleInE0ELSR_0EEEEEENSA_6LayoutINSB_IJSE_SE_SE_EEENSB_IJNSC_ILi0EEESW_SW_EEEEENSB_IJNSA_10UnderscoreESZ_SZ_EEEEENS7_6detail27Sm100ImplicitGemmTileTraitsINSA_25SM100_TMA_2SM_LOAD_IM2COLENSA_14ComposedLayoutINSA_7SwizzleILi2ELi4ELi3EEENSA_18smem_ptr_flag_bitsILi16EEENSU_INSB_IJNSC_ILi8EEESI_EEENSB_IJSI_SE_EEEEEEEvEENS13_INSA_18SM100_TMA_2SM_LOADENS15_INS16_ILi3ELi4ELi3EEES19_NSU_INSB_IJNSC_ILi64EEES1A_EEENSB_IJSE_S1I_EEEEEEEvEEEENS_8epilogue10collective18CollectiveEpilogueINS1P_23Sm100TmaWarpSpecializedILi4ELi2ELi16ELb1ELb0EEEJNSB_IJS1I_SH_SJ_EEENSB_IJNSU_IS1I_SE_EENSU_INSB_IJNSC_ILi16EEESD_EEES1K_EEEEESL_NSB_IJNSB_IJllllEEESE_SW_EEESL_S21_NS1P_6fusion15FusionCallbacksIS1T_NS22_17LinearCombinationISL_fSL_fLNS_15FloatRoundStyleE2EEES1U_S1Z_JEEENSA_5SM1004TMEM4LOAD26SM100_TMEM_LOAD_32dp32b16xENSA_20SM90_TMA_LOAD_IM2COLENS15_INS16_ILi1ELi4ELi3EEES19_NSU_INSB_IJS1A_S1W_EEENSB_IJS1W_SE_EEEEEEENSA_39AutoVectorizingCopyWithAssumedAlignmentILi128EEENSA_21SM90_TMA_STORE_IM2COLES2H_S2J_S2J_EEEvvEEEEvNT_6ParamsE:
[----:B------:R-:W1:Y:S01]  /*0000*/  LDC R1, c[0x0][0x37c] ;  /* 0x0000df00ff017b82 */ /* 0x000e620000000800 */
[----:B------:R-:W2:Y:S01]  /*0010*/  S2R R55, SR_TID.X ;  /* 0x0000000000377919 */ /* 0x000ea20000002100 */
[----:B------:R-:W3:Y:S06]  /*0020*/  LDCU.64 UR8, c[0x0][0x990] ;  /* 0x00013200ff0877ac */ /* 0x000eec0008000a00 */
[----:B------:R-:W4:Y:S01]  /*0030*/  S2UR UR4, SR_CgaCtaId ;  /* 0x00000000000479c3 */ /* 0x000f220000008800 */
[----:B-1----:R-:W-:Y:S01]  /*0040*/  VIADD R1, R1, 0xfffffff8 ;  /* 0xfffffff801017836 */ /* 0x002fe20000000000 */
[----:B------:R-:W-:-:S02]  /*0050*/  PRMT R45, RZ, 0x7610, R45 ;  /* 0x00007610ff2d7816 */ /* 0x000fc4000000002d */
[----:B------:R-:W-:Y:S02]  /*0060*/  ELECT P1, URZ, PT ;  /* 0x0000000000ff782f */ /* 0x000fe40003820000 */
[----:B------:R-:W-:Y:S01]  /*0070*/  R2UR UR43, R1 ;  /* 0x00000000012b72ca */ /* 0x000fe200000e0000 */
[----:B---3--:R-:W-:-:S04]  /*0080*/  UISETP.NE.U32.AND UP0, UPT, UR8, URZ, UPT ;  /* 0x000000ff0800728c */ /* 0x008fc8000bf05070 */
[----:B------:R-:W-:Y:S02]  /*0090*/  UISETP.NE.AND.EX UP0, UPT, UR9, URZ, UPT, UP0 ;  /* 0x000000ff0900728c */ /* 0x000fe4000bf05300 */
[----:B----4-:R-:W-:Y:S02]  /*00a0*/  ULOP3.LUT UR31, UR4, 0x1, URZ, 0xc0, !UPT ;  /* 0x00000001041f7892 */ /* 0x010fe4000f8ec0ff */
[----:B------:R-:W-:Y:S01]  /*00b0*/  ULOP3.LUT UR30, UR4, 0x1, URZ, 0x3c, !UPT ;  /* 0x00000001041e7892 */ /* 0x000fe2000f8e3cff */
[----:B--2---:R-:W-:-:S05]  /*00c0*/  SHF.R.U32.HI R46, RZ, 0x5, R55 ;  /* 0x00000005ff2e7819 */ /* 0x004fca0000011637 */
[----:B------:R-:W1:Y:S02]  /*00d0*/  SHFL.IDX PT, R0, R46, RZ, 0x1f ;  /* 0x00001fff2e007589 */ /* 0x000e6400000e0000 */
[----:B-1----:R-:W-:Y:S01]  /*00e0*/  R2UR UR18, R0 ;  /* 0x00000000001272ca */ /* 0x002fe200000e0000 */
[----:B------:R-:W-:-:S14]  /*00f0*/  BRA.U UP0, `(.L_x_0) ;  /* 0x0000000100307547 */ /* 0x000fdc000b800000 */
[----:B------:R-:W1:Y:S02]  /*0100*/  LDCU.64 UR4, c[0x0][0x988] ;  /* 0x00013100ff0477ac */ /* 0x000e640008000a00 */
[----:B-1----:R-:W-:-:S04]  /*0110*/  UISETP.NE.U32.AND UP0, UPT, UR4, URZ, UPT ;  /* 0x000000ff0400728c */ /* 0x002fc8000bf05070 */
[----:B------:R-:W-:-:S09]  /*0120*/  UISETP.NE.AND.EX UP0, UPT, UR5, URZ, UPT, UP0 ;  /* 0x000000ff0500728c */ /* 0x000fd2000bf05300 */
[----:B------:R-:W-:Y:S05]  /*0130*/  BRA.U !UP0, `(.L_x_1) ;  /* 0x0000000108147547 */ /* 0x000fea000b800000 */
[----:B------:R-:W1:Y:S01]  /*0140*/  LDC.64 R2, c[0x0][0x988] ;  /* 0x00026200ff027b82 */ /* 0x000e620000000a00 */
[----:B------:R-:W1:Y:S02]  /*0150*/  LDCU.64 UR4, c[0x0][0x358] ;  /* 0x00006b00ff0477ac */ /* 0x000e640008000a00 */
[----:B-1----:R1:W5:Y:S01]  /*0160*/  LDG.E R27, desc[UR4][R2.64] ;  /* 0x00000004021b7981 */ /* 0x002362000c1e1900 */
[----:B------:R-:W-:Y:S01]  /*0170*/  HFMA2 R45, -RZ, RZ, 0, 5.9604644775390625e-08 ;  /* 0x00000001ff2d7431 */ /* 0x000fe200000001ff */
[----:B------:R-:W-:Y:S05]  /*0180*/  BRA `(.L_x_0) ;  /* 0x00000000000c7947 */ /* 0x000fea0003800000 */
.L_x_1:
[----:B------:R-:W1:Y:S01]  /*0190*/  LDCU UR4, c[0x0][0x980] ;  /* 0x00013000ff0477ac */ /* 0x000e620008000800 */
[----:B------:R-:W-:Y:S01]  /*01a0*/  HFMA2 R45, -RZ, RZ, 0, 5.9604644775390625e-08 ;  /* 0x00000001ff2d7431 */ /* 0x000fe200000001ff */
[----:B-1----:R-:W-:-:S07]  /*01b0*/  MOV R27, UR4 ;  /* 0x00000004001b7c02 */ /* 0x002fce0008000f00 */
.L_x_0:
[----:B------:R-:W2:Y:S02]  /*01c0*/  LDCU.64 UR4, c[0x0][0x9b0] ;  /* 0x00013600ff0477ac */ /* 0x000ea40008000a00 */
[----:B--2---:R-:W-:-:S04]  /*01d0*/  UISETP.NE.U32.AND UP0, UPT, UR4, URZ, UPT ;  /* 0x000000ff0400728c */ /* 0x004fc8000bf05070 */
[----:B------:R-:W-:-:S09]  /*01e0*/  UISETP.NE.AND.EX UP0, UPT, UR5, URZ, UPT, UP0 ;  /* 0x000000ff0500728c */ /* 0x000fd2000bf05300 */
[----:B------:R-:W-:Y:S05]  /*01f0*/  BRA.U UP0, `(.L_x_2) ;  /* 0x0000000100287547 */ /* 0x000fea000b800000 */
[----:B------:R-:W2:Y:S02]  /*0200*/  LDCU.64 UR4, c[0x0][0x9a8] ;  /* 0x00013500ff0477ac */ /* 0x000ea40008000a00 */
[----:B--2---:R-:W-:-:S04]  /*0210*/  UISETP.NE.U32.AND UP0, UPT, UR4, URZ, UPT ;  /* 0x000000ff0400728c */ /* 0x004fc8000bf05070 */
[----:B------:R-:W-:-:S09]  /*0220*/  UISETP.NE.AND.EX UP0, UPT, UR5, URZ, UPT, UP0 ;  /* 0x000000ff0500728c */ /* 0x000fd2000bf05300 */
[----:B------:R-:W-:Y:S05]  /*0230*/  BRA.U !UP0, `(.L_x_3) ;  /* 0x0000000108107547 */ /* 0x000fea000b800000 */
[----:B------:R-:W2:Y:S01]  /*0240*/  LDC.64 R24, c[0x0][0x9a8] ;  /* 0x00026a00ff187b82 */ /* 0x000ea20000000a00 */
[----:B------:R-:W2:Y:S02]  /*0250*/  LDCU.64 UR4, c[0x0][0x358] ;  /* 0x00006b00ff0477ac */ /* 0x000ea40008000a00 */
[----:B--2---:R2:W5:Y:S01]  /*0260*/  LDG.E R24, desc[UR4][R24.64] ;  /* 0x0000000418187981 */ /* 0x004562000c1e1900 */
[----:B------:R-:W-:Y:S05]  /*0270*/  BRA `(.L_x_2) ;  /* 0x0000000000087947 */ /* 0x000fea0003800000 */
.L_x_3:
[----:B------:R-:W2:Y:S02]  /*0280*/  LDCU UR4, c[0x0][0x9a0] ;  /* 0x00013400ff0477ac */ /* 0x000ea40008000800 */
[----:B--2---:R-:W-:Y:S02]  /*0290*/  MOV R24, UR4 ;  /* 0x0000000400187c02 */ /* 0x004fe40008000f00 */
.L_x_2:
[----:B------:R-:W-:Y:S01]  /*02a0*/  IMAD.U32 R0, RZ, RZ, UR18 ;  /* 0x00000012ff007e24 */ /* 0x000fe2000f8e00ff */
[----:B------:R-:W-:Y:S04]  /*02b0*/  BSSY.RECONVERGENT B0, `(.L_x_4) ;  /* 0x000000c000007945 */ /* 0x000fe80003800200 */
[C---:B------:R-:W-:Y:S02]  /*02c0*/  ISETP.NE.OR P2, PT, R0.reuse, 0x1, !P1 ;  /* 0x000000010000780c */ /* 0x040fe40004f45670 */
[----:B------:R-:W-:-:S11]  /*02d0*/  ISETP.NE.OR P0, PT, R0, 0x3, !P1 ;  /* 0x000000030000780c */ /* 0x000fd60004f05670 */
[----:B------:R-:W-:Y:S05]  /*02e0*/  @P2 BRA `(.L_x_5) ;  /* 0x0000000000202947 */ /* 0x000fea0003800000 */
[----:B------:R-:W3:Y:S02]  /*02f0*/  LDCU.64 UR4, c[0x0][0x348] ;  /* 0x00006900ff0477ac */ /* 0x000ee40008000a00 */
[----:B---3--:R-:W-:Y:S02]  /*0300*/  UIADD3 UR6, UP1, UPT, UR4, 0x80, URZ ;  /* 0x0000008004067890 */ /* 0x008fe4000ff3e0ff */
[----:B------:R-:W-:Y:S02]  /*0310*/  UIADD3 UR4, UP0, UPT, UR4, 0x200, URZ ;  /* 0x0000020004047890 */ /* 0x000fe4000ff1e0ff */
[----:B------:R-:W-:Y:S02]  /*0320*/  UIADD3.X UR7, UPT, UPT, URZ, UR5, URZ, UP1, !UPT ;  /* 0x00000005ff077290 */ /* 0x000fe40008ffe4ff */
[----:B------:R-:W-:-:S07]  /*0330*/  UIADD3.X UR5, UPT, UPT, URZ, UR5, URZ, UP0, !UPT ;  /* 0x00000005ff057290 */ /* 0x000fce00087fe4ff */
[----:B------:R3:W-:Y:S02]  /*0340*/  UTMACCTL.PF [UR6] ;  /* 0x00000000060079b9 */ /* 0x0007e40008040000 */
[----:B------:R3:W-:Y:S02]  /*0350*/  UTMACCTL.PF [UR4] ;  /* 0x00000000040079b9 */ /* 0x0007e40008040000 */
[----:B---3--:R-:W-:Y:S01]  /*0360*/  NOP ;  /* 0x0000000000007918 */ /* 0x008fe20000000000 */
.L_x_5:
[----:B------:R-:W-:Y:S05]  /*0370*/  BSYNC.RECONVERGENT B0 ;  /* 0x0000000000007941 */ /* 0x000fea0003800200 */
.L_x_4:
[----:B------:R-:W-:Y:S04]  /*0380*/  BSSY.RECONVERGENT B0, `(.L_x_6) ;  /* 0x000000a000007945 */ /* 0x000fe80003800200 */
        /* <DEDUP_REMOVED lines=9> */
.L_x_7:
[----:B------:R-:W-:Y:S05]  /*0420*/  BSYNC.RECONVERGENT B0 ;  /* 0x0000000000007941 */ /* 0x000fea0003800200 */
.L_x_6:
[----:B------:R-:W3:Y:S01]  /*0430*/  LDCU.64 UR4, c[0x0][0x988] ;  /* 0x00013100ff0477ac */ /* 0x000ee20008000a00 */
[----:B------:R-:W-:Y:S02]  /*0440*/  UISETP.EQ.U32.AND UP2, UPT, UR8, URZ, UPT ;  /* 0x000000ff0800728c */ /* 0x000fe4000bf42070 */
[----:B------:R-:W-:Y:S02]  /*0450*/  UPLOP3.LUT UP3, UPT, UPT, UPT, UPT, 0x80, 0x8 ;  /* 0x000000000008789c */ /* 0x000fe40003f6f070 */
[----:B---3--:R-:W-:-:S04]  /*0460*/  UISETP.NE.U32.AND UP0, UPT, UR4, URZ, UPT ;  /* 0x000000ff0400728c */ /* 0x008fc8000bf05070 */
[----:B------:R-:W-:-:S04]  /*0470*/  UISETP.NE.AND.EX UP1, UPT, UR5, URZ, UPT, UP0 ;  /* 0x000000ff0500728c */ /* 0x000fc8000bf25300 */
[----:B------:R-:W-:-:S04]  /*0480*/  UISETP.EQ.OR.EX UP4, UPT, UR9, URZ, !UP1, UP2 ;  /* 0x000000ff0900728c */ /* 0x000fc8000cf82720 */
[----:B------:R-:W-:-:S06]  /*0490*/  UP2UR UR4, UPR, URZ, 0x10 ;  /* 0x00000010ff047883 */ /* 0x000fcc0008000000 */
[----:B------:R-:W-:Y:S01]  /*04a0*/  MOV R49, UR4 ;  /* 0x0000000400317c02 */ /* 0x000fe20008000f00 */
[----:B------:R-:W-:Y:S06]  /*04b0*/  BRA.U !UP4, `(.L_x_8) ;  /* 0x000000010c207547 */ /* 0x000fec000b800000 */
[----:B------:R-:W-:Y:S01]  /*04c0*/  UISETP.NE.U32.AND UP2, UPT, UR8, URZ, UPT ;  /* 0x000000ff0800728c */ /* 0x000fe2000bf45070 */
[----:B-----5:R-:W-:Y:S01]  /*04d0*/  FSETP.NEU.AND P0, PT, R27, RZ, PT ;  /* 0x000000ff1b00720b */ /* 0x020fe20003f0d000 */
[----:B------:R-:W-:Y:S02]  /*04e0*/  USEL UR4, URZ, 0xffffffff, UP1 ;  /* 0xffffffffff047887 */ /* 0x000fe40008800000 */
[----:B------:R-:W-:-:S10]  /*04f0*/  UISETP.NE.AND.EX UP2, UPT, UR9, URZ, UPT, UP2 ;  /* 0x000000ff0900728c */ /* 0x000fd4000bf45320 */
[----:B------:R-:W-:Y:S01]  /*0500*/  VOTEU.ANY UP0, P0 ;  /* 0x0000000000ff7886 */ /* 0x000fe20000000100 */
[----:B------:R-:W-:-:S04]  /*0510*/  @!UP2 USEL UR4, URZ, 0xffffffff, UP0 ;  /* 0xffffffffff04a887 */ /* 0x000fc80008000000 */
[----:B------:R-:W-:-:S04]  /*0520*/  ULOP3.LUT UR4, UR4, 0x1, URZ, 0xc0, !UPT ;  /* 0x0000000104047892 */ /* 0x000fc8000f8ec0ff */
[----:B------:R-:W-:-:S11]  /*0530*/  UISETP.NE.U32.AND UP3, UPT, UR4, 0x1, UPT ;  /* 0x000000010400788c */ /* 0x000fd6000bf65070 */
.L_x_8:
[----:B------:R-:W3:Y:S01]  /*0540*/  SHFL.IDX PT, R0, R46, RZ, 0x1f ;  /* 0x00001fff2e007589 */ /* 0x000ee200000e0000 */
[----:B------:R-:W-:Y:S02]  /*0550*/  UISETP.NE.AND UP5, UPT, UR18, 0x2, UPT ;  /* 0x000000021200788c */ /* 0x000fe4000bfa5270 */
[----:B------:R-:W-:Y:S02]  /*0560*/  UISETP.NE.AND UP0, UPT, UR18, 0x2, UPT ;  /* 0x000000021200788c */ /* 0x000fe4000bf05270 */
[----:B------:R-:W-:Y:S02]  /*0570*/  UISETP.NE.OR UP2, UPT, UR31, URZ, UP5 ;  /* 0x000000ff1f00728c */ /* 0x000fe4000af45670 */
[----:B------:R-:W-:-:S04]  /*0580*/  USEL UR69, URZ, 0x1, UP0 ;  /* 0x00000001ff457887 */ /* 0x000fc80008000000 */
[----:B------:R-:W-:Y:S02]  /*0590*/  PLOP3.LUT P3, PT, P1, PT, UP2, 0xae, 0xea ;  /* 0x0000000000ea781c */ /* 0x000fe40000f6f52e */
[----:B---3--:R-:W-:-:S13]  /*05a0*/  ISETP.NE.AND P0, PT, R0, RZ, PT ;  /* 0x000000ff0000720c */ /* 0x008fda0003f05270 */
[----:B------:R-:W-:Y:S05]  /*05b0*/  @P0 BRA `(.L_x_9) ;  /* 0x0000000400040947 */ /* 0x000fea0003800000 */
[----:B------:R-:W-:Y:S01]  /*05c0*/  ELECT P0, URZ, PT ;  /* 0x0000000000ff782f */ /* 0x000fe20003800000 */
[----:B------:R-:W-:-:S12]  /*05d0*/  BSSY.RECONVERGENT B0, `(.L_x_9) ;  /* 0x000003f000007945 */ /* 0x000fd80003800200 */
[----:B------:R-:W-:Y:S05]  /*05e0*/  @!P0 BRA `(.L_x_10) ;  /* 0x0000000000f48947 */ /* 0x000fea0003800000 */
[----:B------:R-:W3:Y:S01]  /*05f0*/  S2UR UR5, SR_CgaCtaId ;  /* 0x00000000000579c3 */ /* 0x000ee20000008800 */
[----:B------:R-:W-:Y:S01]  /*0600*/  UMOV UR4, 0x400 ;  /* 0x0000040000047882 */ /* 0x000fe20000000000 */
[----:B------:R-:W-:Y:S02]  /*0610*/  UMOV UR6, 0x1 ;  /* 0x0000000100067882 */ /* 0x000fe40000000000 */
[----:B------:R-:W-:-:S04]  /*0620*/  UIADD3 UR6, UPT, UPT, -UR6, 0x100000, URZ ;  /* 0x0010000006067890 */ /* 0x000fc8000fffe1ff */
[----:B------:R-:W-:Y:S02]  /*0630*/  USHF.L.U32 UR7, UR6, 0xb, URZ ;  /* 0x0000000b06077899 */ /* 0x000fe400080006ff */
[----:B------:R-:W-:Y:S02]  /*0640*/  USHF.L.U32 UR6, UR6, 0x1, URZ ;  /* 0x0000000106067899 */ /* 0x000fe400080006ff */
[----:B---3--:R-:W-:Y:S01]  /*0650*/  ULEA UR4, UR5, UR4, 0x18 ;  /* 0x0000000405047291 */ /* 0x008fe2000f8ec0ff */
[----:B------:R-:W3:Y:S11]  /*0660*/  FENCE.VIEW.ASYNC.S ;  /* 0x00000000000073c6 */ /* 0x000ef60000000000 */
[----:B---3--:R3:W4:Y:S01]  /*0670*/  SYNCS.EXCH.64 URZ, [UR4], UR6 ;  /* 0x0000000604ff75b2 */ /* 0x0087220008000100 */
[----:B------:R3:W1:Y:S01]  /*0680*/  SYNCS.EXCH.64 URZ, [UR4+0xd0], UR6 ;  /* 0x0000d00604ff75b2 */ /* 0x0006620008000100 */
        /* <DEDUP_REMOVED lines=49> */
[----:B------:R3:W1:Y:S02]  /*09a0*/  SYNCS.EXCH.64 URZ, [UR4+0x198], UR6 ;  /* 0x0001980604ff75b2 */ /* 0x0006640008000100 */
[----:B---34-:R-:W-:Y:S01]  /*09b0*/  NOP ;  /* 0x0000000000007918 */ /* 0x018fe20000000000 */
.L_x_10:
[----:B------:R-:W-:Y:S05]  /*09c0*/  BSYNC.RECONVERGENT B0 ;  /* 0x0000000000007941 */ /* 0x000fea0003800200 */
.L_x_9:
[----:B------:R-:W3:Y:S01]  /*09d0*/  SHFL.IDX PT, R0, R46, RZ, 0x1f ;  /* 0x00001fff2e007589 */ /* 0x000ee200000e0000 */
[----:B------:R-:W-:Y:S01]  /*09e0*/  NOP ;  /* 0x0000000000007918 */ /* 0x000fe20000000000 */
[----:B---3--:R-:W-:-:S13]  /*09f0*/  ISETP.NE.AND P0, PT, R0, 0x1, PT ;  /* 0x000000010000780c */ /* 0x008fda0003f05270 */
[----:B------:R-:W-:Y:S05]  /*0a00*/  @P0 BRA `(.L_x_11) ;  /* 0x0000000000580947 */ /* 0x000fea0003800000 */
[----:B------:R-:W3:Y:S01]  /*0a10*/  S2UR UR5, SR_CgaCtaId ;  /* 0x00000000000579c3 */ /* 0x000ee20000008800 */
[----:B------:R-:W-:Y:S01]  /*0a20*/  UMOV UR4, 0x400 ;  /* 0x0000040000047882 */ /* 0x000fe20000000000 */
[----:B------:R-:W-:Y:S01]  /*0a30*/  UMOV UR8, 0x20 ;  /* 0x0000002000087882 */ /* 0x000fe20000000000 */
[----:B------:R-:W-:Y:S01]  /*0a40*/  UMOV UR6, 0x80 ;  /* 0x0000008000067882 */ /* 0x000fe20000000000 */
[----:B------:R-:W-:-:S04]  /*0a50*/  UIADD3 UR8, UPT, UPT, -UR8, 0x100000, URZ ;  /* 0x0010000008087890 */ /* 0x000fc8000fffe1ff */
[----:B------:R-:W-:Y:S02]  /*0a60*/  USHF.L.U32 UR9, UR8, 0xb, URZ ;  /* 0x0000000b08097899 */ /* 0x000fe400080006ff */
[----:B------:R-:W-:Y:S02]  /*0a70*/  USHF.L.U32 UR8, UR8, 0x1, URZ ;  /* 0x0000000108087899 */ /* 0x000fe400080006ff */
[----:B------:R-:W-:-:S04]  /*0a80*/  UIADD3 UR6, UPT, UPT, -UR6, 0x100000, URZ ;  /* 0x0010000006067890 */ /* 0x000fc8000fffe1ff */
[----:B------:R-:W-:Y:S02]  /*0a90*/  USHF.L.U32 UR7, UR6, 0xb, URZ ;  /* 0x0000000b06077899 */ /* 0x000fe400080006ff */
[----:B------:R-:W-:Y:S01]  /*0aa0*/  USHF.L.U32 UR6, UR6, 0x1, URZ ;  /* 0x0000000106067899 */ /* 0x000fe200080006ff */
[----:B------:R-:W-:Y:S01]  /*0ab0*/  ELECT P0, URZ, PT ;  /* 0x0000000000ff782f */ /* 0x000fe20003800000 */
[----:B---3--:R-:W-:Y:S01]  /*0ac0*/  ULEA UR4, UR5, UR4, 0x18 ;  /* 0x0000000405047291 */ /* 0x008fe2000f8ec0ff */
[----:B------:R-:W3:Y:S11]  /*0ad0*/  FENCE.VIEW.ASYNC.S ;  /* 0x00000000000073c6 */ /* 0x000ef60000000000 */
[----:B---3--:R3:W4:Y:S01]  /*0ae0*/  SYNCS.EXCH.64 URZ, [UR4+0x1a0], UR8 ;  /* 0x0001a00804ff75b2 */ /* 0x0087220008000100 */
[----:B------:R3:W1:Y:S01]  /*0af0*/  SYNCS.EXCH.64 URZ, [UR4+0x1c0], UR6 ;  /* 0x0001c00604ff75b2 */ /* 0x0006620008000100 */
[----:B------:R3:W1:Y:S01]  /*0b00*/  SYNCS.EXCH.64 URZ, [UR4+0x1a8], UR8 ;  /* 0x0001a80804ff75b2 */ /* 0x0006620008000100 */
[----:B------:R3:W1:Y:S01]  /*0b10*/  SYNCS.EXCH.64 URZ, [UR4+0x1c8], UR6 ;  /* 0x0001c80604ff75b2 */ /* 0x0006620008000100 */
[----:B------:R3:W1:Y:S01]  /*0b20*/  SYNCS.EXCH.64 URZ, [UR4+0x1b0], UR8 ;  /* 0x0001b00804ff75b2 */ /* 0x0006620008000100 */
[----:B------:R3:W1:Y:S01]  /*0b30*/  SYNCS.EXCH.64 URZ, [UR4+0x1d0], UR6 ;  /* 0x0001d00604ff75b2 */ /* 0x0006620008000100 */
[----:B------:R3:W1:Y:S01]  /*0b40*/  SYNCS.EXCH.64 URZ, [UR4+0x1b8], UR8 ;  /* 0x0001b80804ff75b2 */ /* 0x0006620008000100 */
[----:B------:R3:W1:Y:S01]  /*0b50*/  SYNCS.EXCH.64 URZ, [UR4+0x1d8], UR6 ;  /* 0x0001d80604ff75b2 */ /* 0x0006620008000100 */
[----:B------:R-:W-:Y:S01]  /*0b60*/  NOP ;  /* 0x0000000000007918 */ /* 0x000fe20000000000 */
.L_x_11:
[----:B------:R-:W2:Y:S01]  /*0b70*/  SHFL.IDX PT, R0, R46, RZ, 0x1f ;  /* 0x00001fff2e007589 */ /* 0x000ea200000e0000 */
[----:B------:R-:W-:Y:S01]  /*0b80*/  NOP ;  /* 0x0000000000007918 */ /* 0x000fe20000000000 */
[----:B--2---:R-:W-:-:S13]  /*0b90*/  ISETP.NE.AND P0, PT, R0, 0x3, PT ;  /* 0x000000030000780c */ /* 0x004fda0003f05270 */
[----:B------:R-:W-:Y:S05]  /*0ba0*/  @P0 BRA `(.L_x_12) ;  /* 0x0000000000300947 */ /* 0x000fea0003800000 */
[----:B------:R-:W2:Y:S01]  /*0bb0*/  S2UR UR5, SR_CgaCtaId ;  /* 0x00000000000579c3 */ /* 0x000ea20000008800 */
[----:B---3--:R-:W-:Y:S01]  /*0bc0*/  UMOV UR4, 0x400 ;  /* 0x0000040000047882 */ /* 0x008fe20000000000 */
[----:B------:R-:W-:Y:S01]  /*0bd0*/  UMOV UR6, 0x20 ;  /* 0x0000002000067882 */ /* 0x000fe20000000000 */
[----:B------:R-:W-:Y:S01]  /*0be0*/  ELECT P0, URZ, PT ;  /* 0x0000000000ff782f */ /* 0x000fe20003800000 */
[----:B------:R-:W-:-:S04]  /*0bf0*/  UIADD3 UR6, UPT, UPT, -UR6, 0x100000, URZ ;  /* 0x0010000006067890 */ /* 0x000fc8000fffe1ff */
[----:B------:R-:W-:Y:S02]  /*0c00*/  USHF.L.U32 UR7, UR6, 0xb, URZ ;  /* 0x0000000b06077899 */ /* 0x000fe400080006ff */
[----:B------:R-:W-:Y:S02]  /*0c10*/  USHF.L.U32 UR6, UR6, 0x1, URZ ;  /* 0x0000000106067899 */ /* 0x000fe400080006ff */
[----:B--2---:R-:W-:Y:S01]  /*0c20*/  ULEA UR4, UR5, UR4, 0x18 ;  /* 0x0000000405047291 */ /* 0x004fe2000f8ec0ff */
[----:B------:R-:W2:Y:S11]  /*0c30*/  FENCE.VIEW.ASYNC.S ;  /* 0x00000000000073c6 */ /* 0x000eb60000000000 */
[----:B--2---:R2:W3:Y:S01]  /*0c40*/  SYNCS.EXCH.64 URZ, [UR4+0x1e0], UR6 ;  /* 0x0001e00604ff75b2 */ /* 0x0044e20008000100 */
[----:B------:R2:W1:Y:S01]  /*0c50*/  SYNCS.EXCH.64 URZ, [UR4+0x1e8], UR6 ;  /* 0x0001e80604ff75b2 */ /* 0x0004620008000100 */
[----:B------:R-:W-:Y:S01]  /*0c60*/  NOP ;  /* 0x0000000000007918 */ /* 0x000fe20000000000 */
.L_x_12:
[----:B------:R-:W4:Y:S01]  /*0c70*/  SHFL.IDX PT, R0, R46, RZ, 0x1f ;  /* 0x00001fff2e007589 */ /* 0x000f2200000e0000 */
[----:B------:R-:W-:Y:S01]  /*0c80*/  NOP ;  /* 0x0000000000007918 */ /* 0x000fe20000000000 */
[----:B----4-:R-:W-:-:S13]  /*0c90*/  ISETP.NE.AND P0, PT, R0, 0x4, PT ;  /* 0x000000040000780c */ /* 0x010fda0003f05270 */
[----:B------:R-:W-:Y:S05]  /*0ca0*/  @P0 BRA `(.L_x_13) ;  /* 0x0000000000440947 */ /* 0x000fea0003800000 */
[----:B------:R-:W4:Y:S01]  /*0cb0*/  S2UR UR5, SR_CgaCtaId ;  /* 0x00000000000579c3 */ /* 0x000f220000008800 */
[----:B--23--:R-:W-:Y:S01]  /*0cc0*/  UMOV UR4, 0x1e0 ;  /* 0x000001e000047882 */ /* 0x00cfe20000000000 */
[----:B------:R-:W-:Y:S01]  /*0cd0*/  UMOV UR6, 0x400 ;  /* 0x0000040000067882 */ /* 0x000fe20000000000 */
[----:B------:R-:W-:Y:S01]  /*0ce0*/  USEL UR4, UR4, 0x1a0, UP3 ;  /* 0x000001a004047887 */ /* 0x000fe20009800000 */
[----:B------:R-:W-:Y:S01]  /*0cf0*/  UMOV UR8, 0x1 ;  /* 0x0000000100087882 */ /* 0x000fe20000000000 */
[----:B------:R-:W-:Y:S01]  /*0d00*/  ELECT P0, URZ, PT ;  /* 0x0000000000ff782f */ /* 0x000fe20003800000 */
[----:B------:R-:W-:-:S04]  /*0d10*/  UIADD3 UR8, UPT, UPT, -UR8, 0x100000, URZ ;  /* 0x0010000008087890 */ /* 0x000fc8000fffe1ff */
[----:B------:R-:W-:Y:S02]  /*0d20*/  USHF.L.U32 UR9, UR8, 0xb, URZ ;  /* 0x0000000b08097899 */ /* 0x000fe400080006ff */
[----:B------:R-:W-:Y:S02]  /*0d30*/  USHF.L.U32 UR8, UR8, 0x1, URZ ;  /* 0x0000000108087899 */ /* 0x000fe400080006ff */
[----:B----4-:R-:W-:Y:S02]  /*0d40*/  ULEA UR6, UR5, UR6, 0x18 ;  /* 0x0000000605067291 */ /* 0x010fe4000f8ec0ff */
[----:B------:R-:W-:-:S04]  /*0d50*/  UIADD3 UR4, UPT, UPT, -UR4, 0x100000, URZ ;  /* 0x0010000004047890 */ /* 0x000fc8000fffe1ff */
[----:B------:R-:W-:Y:S02]  /*0d60*/  USHF.L.U32 UR5, UR4, 0xb, URZ ;  /* 0x0000000b04057899 */ /* 0x000fe400080006ff */
[----:B------:R-:W-:Y:S01]  /*0d70*/  USHF.L.U32 UR4, UR4, 0x1, URZ ;  /* 0x0000000104047899 */ /* 0x000fe200080006ff */
[----:B------:R-:W2:Y:S03]  /*0d80*/  FENCE.VIEW.ASYNC.S ;  /* 0x00000000000073c6 */ /* 0x000ea60000000000 */
[----:B--2---:R4:W2:Y:S08]  /*0d90*/  SYNCS.EXCH.64 URZ, [UR6+0x1f0], UR8 ;  /* 0x0001f00806ff75b2 */ /* 0x0048b00008000100 */
[----:B------:R4:W3:Y:S02]  /*0da0*/  SYNCS.EXCH.64 URZ, [UR6+0x1f8], UR4 ;  /* 0x0001f80406ff75b2 */ /* 0x0008e40008000100 */
[----:B----4-:R-:W-:Y:S01]  /*0db0*/  NOP ;  /* 0x0000000000007918 */ /* 0x010fe20000000000 */
.L_x_13:
[----:B------:R-:W4:Y:S01]  /*0dc0*/  SHFL.IDX PT, R0, R46, RZ, 0x1f ;  /* 0x00001fff2e007589 */ /* 0x000f2200000e0000 */
[----:B------:R-:W-:Y:S01]  /*0dd0*/  ISETP.NE.OR P1, PT, RZ, UR18, !P1 ;  /* 0x00000012ff007c0c */ /* 0x000fe2000cf25670 */
[----:B------:R-:W-:Y:S01]  /*0de0*/  NOP ;  /* 0x0000000000007918 */ /* 0x000fe20000000000 */
[----:B----4-:R-:W-:-:S13]  /*0df0*/  ISETP.NE.AND P0, PT, R0, 0x5, PT ;  /* 0x000000050000780c */ /* 0x010fda0003f05270 */
[----:B------:R-:W-:Y:S05]  /*0e00*/  @P0 BRA `(.L_x_14) ;  /* 0x0000000000480947 */ /* 0x000fea0003800000 */
[----:B------:R-:W4:Y:S01]  /*0e10*/  S2UR UR5, SR_CgaCtaId ;  /* 0x00000000000579c3 */ /* 0x000f220000008800 */
[----:B--23--:R-:W-:Y:S01]  /*0e20*/  UMOV UR4, 0x400 ;  /* 0x0000040000047882 */ /* 0x00cfe20000000000 */
        /* <DEDUP_REMOVED lines=9> */
[----:B----4-:R-:W-:Y:S01]  /*0ec0*/  ULEA UR4, UR5, UR4, 0x18 ;  /* 0x0000000405047291 */ /* 0x010fe2000f8ec0ff */
[----:B------:R-:W2:Y:S11]  /*0ed0*/  FENCE.VIEW.ASYNC.S ;  /* 0x00000000000073c6 */ /* 0x000eb60000000000 */
[----:B--2---:R4:W2:Y:S01]  /*0ee0*/  SYNCS.EXCH.64 URZ, [UR4+0x200], UR6 ;  /* 0x0002000604ff75b2 */ /* 0x0048a20008000100 */
[----:B------:R4:W3:Y:S01]  /*0ef0*/  SYNCS.EXCH.64 URZ, [UR4+0x210], UR8 ;  /* 0x0002100804ff75b2 */ /* 0x0008e20008000100 */
[----:B------:R4:W1:Y:S01]  /*0f00*/  SYNCS.EXCH.64 URZ, [UR4+0x208], UR6 ;  /* 0x0002080604ff75b2 */ /* 0x0008620008000100 */
[----:B------:R4:W1:Y:S02]  /*0f10*/  SYNCS.EXCH.64 URZ, [UR4+0x218], UR8 ;  /* 0x0002180804ff75b2 */ /* 0x0008640008000100 */
[----:B----4-:R-:W-:Y:S01]  /*0f20*/  NOP ;  /* 0x0000000000007918 */ /* 0x010fe20000000000 */
.L_x_14:
[----:B--23--:R-:W2:Y:S01]  /*0f30*/  S2UR UR7, SR_CgaCtaId ;  /* 0x00000000000779c3 */ /* 0x00cea20000008800 */
[----:B------:R-:W-:Y:S01]  /*0f40*/  VOTEU.ALL UP0, P1 ;  /* 0x0000000000ff7886 */ /* 0x000fe20000800000 */
[----:B------:R-:W-:Y:S01]  /*0f50*/  UMOV UR4, 0x20 ;  /* 0x0000002000047882 */ /* 0x000fe20000000000 */
[----:B------:R-:W-:Y:S01]  /*0f60*/  NOP ;  /* 0x0000000000007918 */ /* 0x000fe20000000000 */
[----:B-1----:R-:W-:Y:S01]  /*0f70*/  LOP3.LUT R3, R55, 0x1f, RZ, 0xc0, !PT ;  /* 0x0000001f37037812 */ /* 0x002fe200078ec0ff */
[----:B------:R-:W-:Y:S01]  /*0f80*/  UISETP.NE.AND UP4, UPT, UR18, URZ, UPT ;  /* 0x000000ff1200728c */ /* 0x000fe2000bf85270 */
[----:B------:R-:W-:Y:S01]  /*0f90*/  @!UP0 UMOV UR6, 0x400 ;  /* 0x0000040000068882 */ /* 0x000fe20000000000 */
[----:B------:R-:W-:-:S04]  /*0fa0*/  @!UP0 UIADD3 UR4, UPT, UPT, -UR4, 0x100000, URZ ;  /* 0x0010000004048890 */ /* 0x000fc8000fffe1ff */
[----:B------:R-:W-:Y:S02]  /*0fb0*/  @!UP0 USHF.L.U32 UR5, UR4, 0xb, URZ ;  /* 0x0000000b04058899 */ /* 0x000fe400080006ff */
[----:B------:R-:W-:Y:S02]  /*0fc0*/  @!UP0 USHF.L.U32 UR4, UR4, 0x1, URZ ;  /* 0x0000000104048899 */ /* 0x000fe400080006ff */
[----:B--2---:R-:W-:Y:S01]  /*0fd0*/  @!UP0 ULEA UR6, UR7, UR6, 0x18 ;  /* 0x0000000607068291 */ /* 0x004fe2000f8ec0ff */
[----:B------:R-:W1:Y:S01]  /*0fe0*/  LDCU UR7, c[0x0][0x36c] ;  /* 0x00006d80ff0777ac */ /* 0x000e620008000800 */
[----:B------:R-:W-:Y:S01]  /*0ff0*/  VOTEU.ALL UP0, P1 ;  /* 0x0000000000ff7886 */ /* 0x000fe20000800000 */
[----:B------:R-:W2:Y:S09]  /*1000*/  FENCE.VIEW.ASYNC.S ;  /* 0x00000000000073c6 */ /* 0x000eb20000000000 */
[----:B--2---:R2:W3:Y:S01]  /*1010*/  @!UP0 SYNCS.EXCH.64 URZ, [UR6+0x220], UR4 ;  /* 0x0002200406ff85b2 */ /* 0x0044e20008000100 */
[----:B-1----:R-:W-:-:S09]  /*1020*/  UISETP.EQ.U32.AND UP6, UPT, UR7, 0x1, UPT ;  /* 0x000000010700788c */ /* 0x002fd2000bfc2070 */
[----:B--2---:R-:W-:Y:S05]  /*1030*/  BRA.U !UP6, `(.L_x_15) ;  /* 0x000000010e087547 */ /* 0x004fea000b800000 */
[----:B---3--:R-:W-:Y:S01]  /*1040*/  UCGABAR_ARV ;  /* 0x00000000000079c7 */ /* 0x008fe20008000000 */
[----:B------:R-:W-:Y:S05]  /*1050*/  BRA `(.L_x_16) ;  /* 0x0000000000047947 */ /* 0x000fea0003800000 */
.L_x_15:
[----:B---3--:R-:W-:Y:S01]  /*1060*/  NOP ;  /* 0x0000000000007918 */ /* 0x008fe20000000000 */
.L_x_16:
[----:B------:R-:W1:Y:S01]  /*1070*/  S2UR UR22, SR_CTAID.X ;  /* 0x00000000001679c3 */ /* 0x000e620000002500 */
[----:B------:R-:W-:-:S05]  /*1080*/  CS2R.32 R48, SR_CgaSize ;  /* 0x0000000000307805 */ /* 0x000fca0000008a00 */
[----:B------:R-:W-:-:S05]  /*1090*/  IMAD R48, R48, -0xa0, RZ ;  /* 0xffffff6030307824 */ /* 0x000fca00078e02ff */
[----:B------:R-:W-:-:S14]  /*10a0*/  R2UR UR5, R48 ;  /* 0x00000000300572ca */ /* 0x000fdc00000e0000 */
[----:B------:R-:W2:Y:S01]  /*10b0*/  LDCU UR5, c[0x0][UR5+0x2b0] ;  /* 0x00005600050577ac */ /* 0x000ea20008000800 */
[----:B------:R-:W-:-:S05]  /*10c0*/  CS2R.32 R48, SR_CgaSize ;  /* 0x0000000000307805 */ /* 0x000fca0000008a00 */
[----:B------:R-:W-:-:S05]  /*10d0*/  IMAD R48, R48, -0xa0, RZ ;  /* 0xffffff6030307824 */ /* 0x000fca00078e02ff */
[----:B------:R-:W-:-:S14]  /*10e0*/  R2UR UR4, R48 ;  /* 0x00000000300472ca */ /* 0x000fdc00000e0000 */
[----:B------:R-:W3:Y:S01]  /*10f0*/  LDCU UR4, c[0x0][UR4+0x2b4] ;  /* 0x00005680040477ac */ /* 0x000ee20008000800 */
[----:B------:R-:W4:Y:S01]  /*1100*/  S2UR UR19, SR_CTAID.Y ;  /* 0x00000000001379c3 */ /* 0x000f220000002600 */
[----:B------:R-:W-:-:S05]  /*1110*/  CS2R.32 R48, SR_CgaSize ;  /* 0x0000000000307805 */ /* 0x000fca0000008a00 */
[----:B------:R-:W-:-:S05]  /*1120*/  IMAD R48, R48, -0xa0, RZ ;  /* 0xffffff6030307824 */ /* 0x000fca00078e02ff */
[----:B------:R-:W-:-:S14]  /*1130*/  R2UR UR7, R48 ;  /* 0x00000000300772ca */ /* 0x000fdc00000e0000 */
[----:B------:R-:W3:Y:S01]  /*1140*/  LDCU UR7, c[0x0][UR7+0x2a0] ;  /* 0x00005400070777ac */ /* 0x000ee20008000800 */
[----:B------:R-:W-:-:S05]  /*1150*/  CS2R.32 R48, SR_CgaSize ;  /* 0x0000000000307805 */ /* 0x000fca0000008a00 */
[----:B------:R-:W-:-:S05]  /*1160*/  IMAD R48, R48, -0xa0, RZ ;  /* 0xffffff6030307824 */ /* 0x000fca00078e02ff */
[----:B------:R-:W-:-:S14]  /*1170*/  R2UR UR8, R48 ;  /* 0x00000000300872ca */ /* 0x000fdc00000e0000 */
[----:B------:R-:W3:Y:S01]  /*1180*/  LDCU UR8, c[0x0][UR8+0x2a4] ;  /* 0x00005480080877ac */ /* 0x000ee20008000800 */
[----:B------:R-:W3:Y:S01]  /*1190*/  LDCU UR20, c[0x0][0xc24] ;  /* 0x00018480ff1477ac */ /* 0x000ee20008000800 */
[----:B------:R-:W3:Y:S01]  /*11a0*/  LDCU UR39, c[0x0][0xc24] ;  /* 0x00018480ff2777ac */ /* 0x000ee20008000800 */
[----:B-1----:R-:W-:Y:S01]  /*11b0*/  I2FP.F32.U32 R2, UR22 ;  /* 0x0000001600027c45 */ /* 0x002fe20008201000 */
[----:B------:R-:W1:Y:S04]  /*11c0*/  LDCU UR24, c[0x0][0xc30] ;  /* 0x00018600ff1877ac */ /* 0x000e680008000800 */
[----:B--2---:R-:W-:Y:S01]  /*11d0*/  FMUL R2, R2, UR5 ;  /* 0x0000000502027c20 */ /* 0x004fe20008400000 */
[----:B----4-:R-:W-:-:S05]  /*11e0*/  I2FP.F32.U32 R0, UR19 ;  /* 0x0000001300007c45 */ /* 0x010fca0008201000 */
[----:B------:R-:W2:Y:S01]  /*11f0*/  F2I.U32.TRUNC.NTZ R2, R2 ;  /* 0x0000000200027305 */ /* 0x000ea2000020f000 */
[----:B---3--:R-:W-:-:S07]  /*1200*/  FMUL R0, R0, UR4 ;  /* 0x0000000400007c20 */ /* 0x008fce0008400000 */
[----:B------:R-:W3:Y:S01]  /*1210*/  F2I.U32.TRUNC.NTZ R0, R0 ;  /* 0x0000000000007305 */ /* 0x000ee2000020f000 */
[----:B--2---:R-:W-:Y:S02]  /*1220*/  R2UR UR4, R2 ;  /* 0x00000000020472ca */ /* 0x004fe400000e0000 */
[----:B------:R-:W-:Y:S02]  /*1230*/  PRMT R2, RZ, 0x7610, R2 ;  /* 0x00007610ff027816 */ /* 0x000fe40000000002 */
[----:B---3--:R-:W-:Y:S02]  /*1240*/  R2UR UR6, R0 ;  /* 0x00000000000672ca */ /* 0x008fe400000e0000 */
[----:B------:R-:W-:-:S07]  /*1250*/  PRMT R0, RZ, 0x7610, R0 ;  /* 0x00007610ff007816 */ /* 0x000fce0000000000 */
[----:B------:R-:W-:-:S04]  /*1260*/  UIADD3 UR5, UPT, UPT, -UR4, URZ, URZ ;  /* 0x000000ff04057290 */ /* 0x000fc8000fffe1ff */
[----:B------:R-:W-:Y:S02]  /*1270*/  UIMAD UR5, UR7, UR5, UR22 ;  /* 0x00000005070572a4 */ /* 0x000fe4000f8e0216 */
[----:B------:R-:W-:-:S04]  /*1280*/  UIADD3 UR4, UPT, UPT, -UR6, URZ, URZ ;  /* 0x000000ff06047290 */ /* 0x000fc8000fffe1ff */
[----:B------:R-:W-:Y:S01]  /*1290*/  IMAD.U32 R48, RZ, RZ, UR5 ;  /* 0x00000005ff307e24 */ /* 0x000fe2000f8e00ff */
[----:B------:R-:W-:-:S06]  /*12a0*/  UIMAD UR4, UR8, UR4, UR19 ;  /* 0x00000004080472a4 */ /* 0x000fcc000f8e0213 */
[----:B------:R-:W-:Y:S01]  /*12b0*/  IMAD.U32 R47, RZ, RZ, UR4 ;  /* 0x00000004ff2f7e24 */ /* 0x000fe2000f8e00ff */
[----:B-1----:R-:W-:Y:S06]  /*12c0*/  BRA.U UP4, `(.L_x_17) ;  /* 0x0000000104307547 */ /* 0x002fec000b800000 */
[----:B------:R-:W-:Y:S01]  /*12d0*/  R2UR UR5, R47 ;  /* 0x000000002f0572ca */ /* 0x000fe200000e0000 */
[----:B------:R-:W-:Y:S01]  /*12e0*/  UMOV UR7, 0x3 ;  /* 0x0000000300077882 */ /* 0x000fe20000000000 */
[----:B------:R-:W-:-:S11]  /*12f0*/  R2UR UR4, R48 ;  /* 0x00000000300472ca */ /* 0x000fd600000e0000 */
[----:B------:R-:W-:-:S04]  /*1300*/  UISETP.NE.AND UP0, UPT, UR5, URZ, UPT ;  /* 0x000000ff0500728c */ /* 0x000fc8000bf05270 */
[----:B------:R-:W-:Y:S02]  /*1310*/  UISETP.LT.U32.OR UP0, UPT, UR4, 0x2, !UP0 ;  /* 0x000000020400788c */ /* 0x000fe4000c701470 */
[----:B------:R-:W-:Y:S02]  /*1320*/  ULOP3.LUT UR4, UR4, 0xfffffffe, URZ, 0xc0, !UPT ;  /* 0xfffffffe04047892 */ /* 0x000fe4000f8ec0ff */
[----:B------:R-:W-:Y:S02]  /*1330*/  USEL UR6, URZ, 0x1, !UP0 ;  /* 0x00000001ff067887 */ /* 0x000fe4000c000000 */
[----:B------:R-:W-:Y:S02]  /*1340*/  USEL UR5, URZ, 0x2, !UP0 ;  /* 0x00000002ff057887 */ /* 0x000fe4000c000000 */
[----:B------:R-:W-:Y:S02]  /*1350*/  USHF.L.U32 UR4, UR7, UR4, URZ ;  /* 0x0000000407047299 */ /* 0x000fe400080006ff */
[----:B------:R-:W-:-:S04]  /*1360*/  UIADD3 UR5, UPT, UPT, UR6, UR5, URZ ;  /* 0x0000000506057290 */ /* 0x000fc8000fffe0ff */
[----:B------:R-:W-:Y:S02]  /*1370*/  IMAD.U32 R0, RZ, RZ, UR4 ;  /* 0x00000004ff007e24 */ /* 0x000fe4000f8e00ff */
[----:B------:R-:W-:-:S07]  /*1380*/  IMAD.U32 R2, RZ, RZ, UR5 ;  /* 0x00000005ff027e24 */ /* 0x000fce000f8e00ff */
.L_x_17:
[----:B------:R-:W1:Y:S01]  /*1390*/  S2UR UR48, SR_CTAID.Z ;  /* 0x00000000003079c3 */ /* 0x000e620000002700 */
[----:B------:R-:W-:Y:S01]  /*13a0*/  UISETP.GE.AND UP0, UPT, UR20, 0x1, UPT ;  /* 0x000000011400788c */ /* 0x000fe2000bf06270 */
[----:B------:R-:W-:-:S08]  /*13b0*/  UMOV UR45, UR22 ;  /* 0x00000016002d7c82 */ /* 0x000fd00008000000 */
[----:B------:R-:W-:Y:S05]  /*13c0*/  BRA.U !UP0, `(.L_x_18) ;  /* 0x0000000108d47547 */ /* 0x000fea000b800000 */
[----:B------:R-:W2:Y:S01]  /*13d0*/  LDCU.128 UR12, c[0x0][0xc10] ;  /* 0x00018200ff0c77ac */ /* 0x000ea20008000c00 */
[----:B------:R-:W3:Y:S01]  /*13e0*/  LDCU UR21, c[0x0][0xc0c] ;  /* 0x00018180ff1577ac */ /* 0x000ee20008000800 */
[----:B------:R-:W4:Y:S01]  /*13f0*/  LDCU UR6, c[0x0][0x370] ;  /* 0x00006e00ff0677ac */ /* 0x000f220008000800 */
[----:B------:R-:W1:Y:S01]  /*1400*/  LDCU UR7, c[0x0][0x374] ;  /* 0x00006e80ff0777ac */ /* 0x000e620008000800 */
[----:B------:R-:W1:Y:S01]  /*1410*/  LDCU UR23, c[0x0][0xc20] ;  /* 0x00018400ff1777ac */ /* 0x000e620008000800 */
[----:B--2---:R-:W-:Y:S02]  /*1420*/  UIMAD.WIDE.U32 UR4, UR22, UR12, URZ ;  /* 0x0000000c160472a5 */ /* 0x004fe4000f8e00ff */
[----:B---3--:R-:W-:Y:S01]  /*1430*/  UISETP.NE.AND UP0, UPT, UR21, 0x1, UPT ;  /* 0x000000011500788c */ /* 0x008fe2000bf05270 */
[----:B------:R-:W2:Y:S01]  /*1440*/  LDCU.64 UR8, c[0x0][0xc28] ;  /* 0x00018500ff0877ac */ /* 0x000ea20008000a00 */
[----:B----4-:R-:W-:-:S03]  /*1450*/  UIMAD.WIDE.U32 UR10, UR6, UR12, URZ ;  /* 0x0000000c060a72a5 */ /* 0x010fc6000f8e00ff */
[----:B------:R-:W-:Y:S01]  /*1460*/  UMOV UR4, UR5 ;  /* 0x0000000500047c82 */ /* 0x000fe20008000000 */
[----:B------:R-:W-:Y:S02]  /*1470*/  UISETP.NE.AND UP2, UPT, UR20, 0x1, UPT ;  /* 0x000000011400788c */ /* 0x000fe4000bf45270 */
[----:B------:R-:W-:Y:S01]  /*1480*/  USHF.R.U32.HI UR4, URZ, UR13, UR4 ;  /* 0x0000000dff047299 */ /* 0x000fe20008011604 */
[----:B------:R-:W-:Y:S01]  /*1490*/  UMOV UR10, UR11 ;  /* 0x0000000b000a7c82 */ /* 0x000fe20008000000 */
[----:B------:R-:W-:Y:S02]  /*14a0*/  UIMAD.WIDE.U32 UR16, UR19, UR15, URZ ;  /* 0x0000000f131072a5 */ /* 0x000fe4000f8e00ff */
[----:B------:R-:W-:Y:S02]  /*14b0*/  USEL UR5, UR22, UR4, !UP0 ;  /* 0x0000000416057287 */ /* 0x000fe4000c000000 */
[----:B------:R-:W-:Y:S02]  /*14c0*/  @UP0 USHF.R.U32.HI UR6, URZ, UR13, UR10 ;  /* 0x0000000dff060299 */ /* 0x000fe4000801160a */
[----:B------:R-:W-:-:S02]  /*14d0*/  UISETP.NE.AND UP0, UPT, UR14, 0x1, UPT ;  /* 0x000000010e00788c */ /* 0x000fc4000bf05270 */
[----:B-1----:R-:W-:Y:S02]  /*14e0*/  UIMAD.WIDE.U32 UR10, UR7, UR15, URZ ;  /* 0x0000000f070a72a5 */ /* 0x002fe4000f8e00ff */
[----:B--2---:R-:W-:Y:S01]  /*14f0*/  UIMAD.WIDE.U32 UR12, UR6, UR8, URZ ;  /* 0x00000008060c72a5 */ /* 0x004fe2000f8e00ff */
[----:B------:R-:W-:Y:S01]  /*1500*/  UMOV UR4, UR17 ;  /* 0x0000001100047c82 */ /* 0x000fe20008000000 */
[----:B------:R-:W-:-:S03]  /*1510*/  UIADD3 UR45, UPT, UPT, -UR5, URZ, URZ ;  /* 0x000000ff052d7290 */ /* 0x000fc6000fffe1ff */
[----:B------:R-:W-:Y:S01]  /*1520*/  UMOV UR10, UR11 ;  /* 0x0000000b000a7c82 */ /* 0x000fe20008000000 */
[----:B------:R-:W-:Y:S02]  /*1530*/  USHF.R.U32.HI UR4, URZ, UR23, UR4 ;  /* 0x00000017ff047299 */ /* 0x000fe40008011604 */
[----:B------:R-:W-:Y:S01]  /*1540*/  @UP0 USHF.R.U32.HI UR7, URZ, UR23, UR10 ;  /* 0x00000017ff070299 */ /* 0x000fe2000801160a */
[----:B------:R-:W-:Y:S01]  /*1550*/  UMOV UR12, UR13 ;  /* 0x0000000d000c7c82 */ /* 0x000fe20008000000 */
[----:B------:R-:W-:Y:S02]  /*1560*/  USEL UR4, UR19, UR4, !UP0 ;  /* 0x0000000413047287 */ /* 0x000fe4000c000000 */
[----:B------:R-:W-:Y:S02]  /*1570*/  UIMAD.WIDE.U32 UR10, UR7, UR8, URZ ;  /* 0x00000008070a72a5 */ /* 0x000fe4000f8e00ff */
[----:B------:R-:W-:Y:S02]  /*1580*/  @UP2 USHF.R.U32.HI UR6, URZ, UR9, UR12 ;  /* 0x00000009ff062299 */ /* 0x000fe4000801160c */
[----:B------:R-:W-:-:S02]  /*1590*/  UIMAD.WIDE.U32 UR12, UR4, UR8, URZ ;  /* 0x00000008040c72a5 */ /* 0x000fc4000f8e00ff */
[----:B------:R-:W-:Y:S01]  /*15a0*/  UIMAD UR45, UR21, UR45, UR22 ;  /* 0x0000002d152d72a4 */ /* 0x000fe2000f8e0216 */
[----:B------:R-:W-:Y:S02]  /*15b0*/  UMOV UR10, UR11 ;  /* 0x0000000b000a7c82 */ /* 0x000fe40008000000 */
[----:B------:R-:W-:Y:S02]  /*15c0*/  @UP2 USHF.R.U32.HI UR7, URZ, UR9, UR10 ;  /* 0x00000009ff072299 */ /* 0x000fe4000801160a */
[----:B------:R-:W-:Y:S02]  /*15d0*/  UIMAD UR10, UR6, UR20, URZ ;  /* 0x00000014060a72a4 */ /* 0x000fe4000f8e02ff */
[----:B------:R-:W-:-:S04]  /*15e0*/  UIMAD UR7, UR7, UR20, URZ ;  /* 0x00000014070772a4 */ /* 0x000fc8000f8e02ff */
[----:B------:R-:W-:-:S03]  /*15f0*/  UISETP.GE.AND UP0, UPT, UR4, UR7, UPT ;  /* 0x000000070400728c */ /* 0x000fc6000bf06270 */
[----:B------:R-:W-:Y:S01]  /*1600*/  UMOV UR7, UR13 ;  /* 0x0000000d00077c82 */ /* 0x000fe20008000000 */
[----:B------:R-:W-:Y:S02]  /*1610*/  UISETP.GE.OR UP0, UPT, UR5, UR10, UP0 ;  /* 0x0000000a0500728c */ /* 0x000fe40008706670 */
[----:B------:R-:W-:Y:S02]  /*1620*/  UIMAD.WIDE.U32 UR10, UR5, UR8, URZ ;  /* 0x00000008050a72a5 */ /* 0x000fe4000f8e00ff */
[----:B------:R-:W-:Y:S02]  /*1630*/  USHF.R.U32.HI UR7, URZ, UR9, UR7 ;  /* 0x00000009ff077299 */ /* 0x000fe40008011607 */
[----:B------:R-:W-:Y:S02]  /*1640*/  UIADD3 UR10, UPT, UPT, -UR4, URZ, URZ ;  /* 0x000000ff040a7290 */ /* 0x000fe4000fffe1ff */
[----:B------:R-:W-:Y:S02]  /*1650*/  USEL UR7, UR4, UR7, !UP2 ;  /* 0x0000000704077287 */ /* 0x000fe4000d000000 */
[----:B------:R-:W-:Y:S01]  /*1660*/  UIMAD UR10, UR14, UR10, UR19 ;  /* 0x0000000a0e0a72a4 */ /* 0x000fe2000f8e0213 */
[----:B------:R-:W-:-:S02]  /*1670*/  @!UP0 UMOV UR8, UR11 ;  /* 0x0000000b00088c82 */ /* 0x000fc40008000000 */
[----:B------:R-:W-:Y:S02]  /*1680*/  @!UP0 USHF.R.U32.HI UR8, URZ, UR9, UR8 ;  /* 0x00000009ff088299 */ /* 0x000fe40008011608 */
[----:B------:R-:W-:Y:S02]  /*1690*/  UIADD3 UR9, UPT, UPT, -UR7, URZ, URZ ;  /* 0x000000ff07097290 */ /* 0x000fe4000fffe1ff */
[----:B------:R-:W-:Y:S02]  /*16a0*/  @!UP0 USEL UR8, UR5, UR8, !UP2 ;  /* 0x0000000805088287 */ /* 0x000fe4000d000000 */
[----:B------:R-:W-:Y:S02]  /*16b0*/  UIMAD UR9, UR20, UR9, UR4 ;  /* 0x00000009140972a4 */ /* 0x000fe4000f8e0204 */
[----:B------:R-:W-:Y:S02]  /*16c0*/  @!UP0 UIADD3 UR7, UPT, UPT, UR7, -UR8, URZ ;  /* 0x8000000807078290 */ /* 0x000fe4000fffe0ff */
[----:B------:R-:W-:-:S02]  /*16d0*/  @!UP0 UIMAD UR6, UR9, UR6, UR8 ;  /* 0x00000006090682a4 */ /* 0x000fc4000f8e0208 */
[----:B------:R-:W-:-:S04]  /*16e0*/  @!UP0 UIMAD UR4, UR7, UR20, UR5 ;  /* 0x00000014070482a4 */ /* 0x000fc8000f8e0205 */
[----:B------:R-:W-:Y:S01]  /*16f0*/  UIMAD UR19, UR4, UR14, UR10 ;  /* 0x0000000e041372a4 */ /* 0x000fe2000f8e020a */
[----:B------:R-:W-:Y:S02]  /*1700*/  @!UP0 UMOV UR5, UR6 ;  /* 0x0000000600058c82 */ /* 0x000fe40008000000 */
[----:B------:R-:W-:-:S12]  /*1710*/  UIMAD UR45, UR5, UR21, UR45 ;  /* 0x00000015052d72a4 */ /* 0x000fd8000f8e022d */
.L_x_18:
[----:B------:R-:W-:-:S09]  /*1720*/  UISETP.NE.AND UP0, UPT, UR24, 0x1, UPT ;  /* 0x000000011800788c */ /* 0x000fd2000bf05270 */
[----:B------:R-:W-:Y:S05]  /*1730*/  BRA.U UP0, `(.L_x_19) ;  /* 0x0000000100407547 */ /* 0x000fea000b800000 */
[----:B------:R-:W2:Y:S01]  /*1740*/  LDCU.128 UR8, c[0x0][0xc10] ;  /* 0x00018200ff0877ac */ /* 0x000ea20008000c00 */
[----:B------:R-:W3:Y:S01]  /*1750*/  LDCU UR12, c[0x0][0xc0c] ;  /* 0x00018180ff0c77ac */ /* 0x000ee20008000800 */
[----:B------:R-:W4:Y:S01]  /*1760*/  LDCU UR13, c[0x0][0xc20] ;  /* 0x00018400ff0d77ac */ /* 0x000f220008000800 */
[----:B--2---:R-:W-:Y:S02]  /*1770*/  UIMAD.WIDE.U32 UR4, UR45, UR8, URZ ;  /* 0x000000082d0472a5 */ /* 0x004fe4000f8e00ff */
[----:B------:R-:W-:Y:S02]  /*1780*/  UIMAD.WIDE.U32 UR6, UR19, UR11, URZ ;  /* 0x0000000b130672a5 */ /* 0x000fe4000f8e00ff */
[----:B---3--:R-:W-:Y:S02]  /*1790*/  UISETP.NE.AND UP0, UPT, UR12, 0x1, UPT ;  /* 0x000000010c00788c */ /* 0x008fe4000bf05270 */
[----:B------:R-:W-:-:S03]  /*17a0*/  USHF.R.U32.HI UR5, URZ, UR9, UR5 ;  /* 0x00000009ff057299 */ /* 0x000fc60008011605 */
[----:B------:R-:W-:Y:S01]  /*17b0*/  UMOV UR4, UR7 ;  /* 0x0000000700047c82 */ /* 0x000fe20008000000 */
[----:B------:R-:W-:Y:S02]  /*17c0*/  USEL UR5, UR45, UR5, !UP0 ;  /* 0x000000052d057287 */ /* 0x000fe4000c000000 */
[----:B------:R-:W-:Y:S02]  /*17d0*/  UISETP.NE.AND UP0, UPT, UR10, 0x1, UPT ;  /* 0x000000010a00788c */ /* 0x000fe4000bf05270 */
[----:B----4-:R-:W-:-:S04]  /*17e0*/  USHF.R.U32.HI UR4, URZ, UR13, UR4 ;  /* 0x0000000dff047299 */ /* 0x010fc80008011604 */
[----:B------:R-:W-:-:S04]  /*17f0*/  USEL UR4, UR19, UR4, !UP0 ;  /* 0x0000000413047287 */ /* 0x000fc8000c000000 */
[----:B------:R-:W-:Y:S02]  /*1800*/  UIADD3 UR6, UPT, UPT, -UR4, UR5, URZ ;  /* 0x0000000504067290 */ /* 0x000fe4000fffe1ff */
[----:B------:R-:W-:Y:S02]  /*1810*/  UIADD3 UR4, UPT, UPT, UR4, -UR5, URZ ;  /* 0x8000000504047290 */ /* 0x000fe4000fffe0ff */
[----:B------:R-:W-:Y:S02]  /*1820*/  UIMAD UR19, UR6, UR10, UR19 ;  /* 0x0000000a061372a4 */ /* 0x000fe4000f8e0213 */
[----:B------:R-:W-:-:S12]  /*1830*/  UIMAD UR45, UR4, UR12, UR45 ;  /* 0x0000000c042d72a4 */ /* 0x000fd8000f8e022d */
.L_x_19:
[----:B------:R-:W-:Y:S05]  /*1840*/  BRA.U !UP6, `(.L_x_20) ;  /* 0x000000010e0c7547 */ /* 0x000fea000b800000 */
[----:B------:R-:W-:Y:S01]  /*1850*/  UCGABAR_WAIT ;  /* 0x0000000000007dc7 */ /* 0x000fe20008000000 */
[----:B------:R-:W-:Y:S01]  /*1860*/  CCTL.IVALL ;  /* 0x00000000ff00798f */ /* 0x000fe20002000000 */
[----:B------:R-:W-:Y:S05]  /*1870*/  BRA `(.L_x_21) ;  /* 0x0000000000047947 */ /* 0x000fea0003800000 */
.L_x_20:
[----:B------:R-:W-:Y:S06]  /*1880*/  BAR.SYNC.DEFER_BLOCKING 0x0 ;  /* 0x0000000000007b1d */ /* 0x000fec0000010000 */
.L_x_21:
[----:B------:R-:W-:Y:S05]  /*1890*/  BRA.U UP5, `(.L_x_22) ;  /* 0x0000002505e07547 */ /* 0x000fea000b800000 */
[----:B------:R-:W2:Y:S01]  /*18a0*/  LDCU UR5, c[0x0][0x388] ;  /* 0x00007100ff0577ac */ /* 0x000ea20008000800 */
[----:B------:R-:W-:Y:S01]  /*18b0*/  PLOP3.LUT P1, PT, PT, PT, UP3, 0x80, 0x8 ;  /* 0x000000000008781c */ /* 0x000fe20003f2f038 */
[----:B------:R-:W-:Y:S01]  /*18c0*/  IMAD.MOV.U32 R2, RZ, RZ, RZ ;  /* 0x000000ffff027224 */ /* 0x000fe200078e00ff */
[----:B------:R-:W-:Y:S01]  /*18d0*/  ISETP.EQ.OR P2, PT, R3, RZ, P3 ;  /* 0x000000ff0300720c */ /* 0x000fe20001f42670 */
[----:B------:R-:W3:Y:S01]  /*18e0*/  LDCU UR8, c[0x0][0x38c] ;  /* 0x00007180ff0877ac */ /* 0x000ee20008000800 */
[----:B------:R-:W-:Y:S01]  /*18f0*/  PLOP3.LUT P1, PT, P1, PT, PT, 0x8, 0x80 ;  /* 0x000000000080781c */ /* 0x000fe20000f2e170 */
[----:B------:R-:W4:Y:S01]  /*1900*/  LDCU.64 UR6, c[0x0][0x390] ;  /* 0x00007200ff0677ac */ /* 0x000f220008000a00 */
[----:B------:R-:W-:Y:S02]  /*1910*/  USHF.L.U32 UR54, UR22, 0x6, URZ ;  /* 0x0000000616367899 */ /* 0x000fe400080006ff */
[----:B------:R-:W-:Y:S01]  /*1920*/  UISETP.NE.AND UP1, UPT, UR18, URZ, UPT ;  /* 0x000000ff1200728c */ /* 0x000fe2000bf25270 */
[----:B------:R-:W1:Y:S01]  /*1930*/  LDCU UR53, c[0x0][0x370] ;  /* 0x00006e00ff3577ac */ /* 0x000e620008000800 */
[----:B--2---:R-:W-:Y:S01]  /*1940*/  UIADD3 UR5, UPT, UPT, UR5, 0x1f, URZ ;  /* 0x0000001f05057890 */ /* 0x004fe2000fffe0ff */
[----:B------:R-:W2:Y:S03]  /*1950*/  LDCU.64 UR46, c[0x0][0x348] ;  /* 0x00006900ff2e77ac */ /* 0x000ea60008000a00 */
[----:B------:R-:W-:-:S02]  /*1960*/  USHF.R.S32.HI UR4, URZ, 0x1f, UR5 ;  /* 0x0000001fff047899 */ /* 0x000fc40008011405 */
[----:B------:R-:W-:Y:S02]  /*1970*/  ULOP3.LUT UR54, UR54, 0x40, URZ, 0xc0, !UPT ;  /* 0x0000004036367892 */ /* 0x000fe4000f8ec0ff */
[----:B------:R-:W-:Y:S01]  /*1980*/  ULEA.HI UR4, UR4, UR5, URZ, 0x5 ;  /* 0x0000000504047291 */ /* 0x000fe2000f8f28ff */
[----:B------:R-:W1:Y:S03]  /*1990*/  LDCU UR52, c[0x0][0x374] ;  /* 0x00006e80ff3477ac */ /* 0x000e660008000800 */
[----:B------:R-:W-:Y:S02]  /*19a0*/  USHF.R.S32.HI UR4, URZ, 0x5, UR4 ;  /* 0x00000005ff047899 */ /* 0x000fe40008011404 */
[----:B------:R-:W-:Y:S02]  /*19b0*/  USEL UR38, UR69, 0x2, UP1 ;  /* 0x0000000245267887 */ /* 0x000fe40008800000 */
[----:B---3--:R-:W-:Y:S01]  /*19c0*/  UIMAD UR4, UR4, UR8, URZ ;  /* 0x00000008040472a4 */ /* 0x008fe2000f8e02ff */
[----:B------:R-:W-:Y:S01]  /*19d0*/  UMOV UR27, 0x1 ;  /* 0x00000001001b7882 */ /* 0x000fe20000000000 */
[----:B------:R-:W-:-:S02]  /*19e0*/  UMOV UR30, URZ ;  /* 0x000000ff001e7c82 */ /* 0x000fc40008000000 */
[----:B----4-:R-:W-:Y:S01]  /*19f0*/  UIMAD UR4, UR4, UR6, URZ ;  /* 0x00000006040472a4 */ /* 0x010fe2000f8e02ff */
[----:B------:R-:W-:Y:S01]  /*1a00*/  UMOV UR31, URZ ;  /* 0x000000ff001f7c82 */ /* 0x000fe20008000000 */
[----:B------:R-:W-:Y:S02]  /*1a10*/  UMOV UR42, URZ ;  /* 0x000000ff002a7c82 */ /* 0x000fe40008000000 */
[----:B------:R-:W-:-:S04]  /*1a20*/  UIMAD UR55, UR4, UR7, URZ ;  /* 0x00000007043772a4 */ /* 0x000fc8000f8e02ff */
[----:B------:R-:W-:Y:S02]  /*1a30*/  UISETP.NE.AND UP2, UPT, UR55, URZ, UPT ;  /* 0x000000ff3700728c */ /* 0x000fe4000bf45270 */
[----:B------:R-:W-:-:S04]  /*1a40*/  UISETP.LT.U32.AND UP0, UPT, UR55, 0x1a, UPT ;  /* 0x0000001a3700788c */ /* 0x000fc8000bf01070 */
[----:B------:R-:W-:-:S04]  /*1a50*/  USEL UR4, UR55, 0x1a, UP0 ;  /* 0x0000001a37047887 */ /* 0x000fc80008000000 */
[----:B------:R-:W-:Y:S02]  /*1a60*/  UIADD3 UR5, UPT, UPT, UR4, -0x1, URZ ;  /* 0xffffffff04057890 */ /* 0x000fe4000fffe0ff */
[----:B------:R-:W-:Y:S02]  /*1a70*/  @!UP2 UIADD3 UR5, UPT, UPT, UR4, URZ, URZ ;  /* 0x000000ff0405a290 */ /* 0x000fe4000fffe0ff */
[----:B------:R-:W-:Y:S02]  /*1a80*/  UIADD3 UR51, UPT, UPT, UR55, -UR4, URZ ;  /* 0x8000000437337290 */ /* 0x000fe4000fffe0ff */
[----:B-12---:R-:W-:-:S12]  /*1a90*/  UIADD3 UR56, UPT, UPT, UR5, 0x1, URZ ;  /* 0x0000000105387890 */ /* 0x006fd8000fffe0ff */
.L_x_40:
[----:B------:R-:W1:Y:S01]  /*1aa0*/  S2UR UR36, SR_CgaCtaId ;  /* 0x00000000002479c3 */ /* 0x000e620000008800 */
[----:B------:R-:W-:Y:S01]  /*1ab0*/  UMOV UR4, 0x400 ;  /* 0x0000040000047882 */ /* 0x000fe20000000000 */
[----:B------:R-:W-:Y:S01]  /*1ac0*/  MOV R0, UR27 ;  /* 0x0000001b00007c02 */ /* 0x000fe20008000f00 */
[----:B------:R-:W-:Y:S02]  /*1ad0*/  UISETP.NE.AND UP0, UPT, UR55, URZ, UPT ;  /* 0x000000ff3700728c */ /* 0x000fe4000bf05270 */
[----:B------:R-:W-:Y:S01]  /*1ae0*/  ULEA UR18, UR19, UR54, 0x7 ;  /* 0x0000003613127291 */ /* 0x000fe2000f8e38ff */
[----:B------:R-:W-:Y:S01]  /*1af0*/  SHF.L.U32 R0, R0, 0x1f, RZ ;  /* 0x0000001f00007819 */ /* 0x000fe200000006ff */
[----:B------:R-:W-:Y:S01]  /*1b00*/  UMOV UR28, URZ ;  /* 0x000000ff001c7c82 */ /* 0x000fe20008000000 */
[----:B------:R-:W-:Y:S01]  /*1b10*/  UMOV UR22, URZ ;  /* 0x000000ff00167c82 */ /* 0x000fe20008000000 */
[----:B------:R-:W-:Y:S01]  /*1b20*/  UMOV UR21, URZ ;  /* 0x000000ff00157c82 */ /* 0x000fe20008000000 */
[----:B------:R-:W-:Y:S01]  /*1b30*/  UMOV UR20, URZ ;  /* 0x000000ff00147c82 */ /* 0x000fe20008000000 */
[----:B-1----:R-:W-:-:S04]  /*1b40*/  ULEA UR36, UR36, UR4, 0x18 ;  /* 0x0000000424247291 */ /* 0x002fc8000f8ec0ff */
[----:B------:R-:W-:-:S09]  /*1b50*/  ULEA UR4, UR30, UR36, 0x3 ;  /* 0x000000241e047291 */ /* 0x000fd2000f8e18ff */
[----:B------:R1:W2:Y:S01]  /*1b60*/  SYNCS.PHASECHK.TRANS64.TRYWAIT P0, [UR4+0xd0], R0 ;  /* 0x0000d000ff0075a7 */ /* 0x0002a20008001104 */
[----:B------:R-:W-:-:S04]  /*1b70*/  ULEA.HI UR4, UR45, UR45, URZ, 0x1 ;  /* 0x0000002d2d047291 */ /* 0x000fc8000f8f08ff */
[----:B------:R-:W-:-:S04]  /*1b80*/  USHF.L.U32 UR4, UR4, 0x6, URZ ;  /* 0x0000000604047899 */ /* 0x000fc800080006ff */
[----:B------:R-:W-:Y:S01]  /*1b90*/  ULOP3.LUT UR43, UR54, 0xffffff80, UR4, 0xf8, !UPT ;  /* 0xffffff80362b7892 */ /* 0x000fe2000f8ef804 */
[----:B------:R-:W-:Y:S11]  /*1ba0*/  BRA.U !UP0, `(.L_x_23) ;  /* 0x0000000508a87547 */ /* 0x000ff6000b800000 */
[----:B------:R-:W3:Y:S01]  /*1bb0*/  LDCU.128 UR12, c[0x0][0x480] ;  /* 0x00009000ff0c77ac */ /* 0x000ee20008000c00 */
[----:B------:R-:W4:Y:S01]  /*1bc0*/  LDCU.128 UR8, c[0x0][0x490] ;  /* 0x00009200ff0877ac */ /* 0x000f220008000c00 */
[----:B------:R-:W1:Y:S01]  /*1bd0*/  LDCU.64 UR20, c[0x0][0x4c0] ;  /* 0x00009800ff1477ac */ /* 0x000e620008000a00 */
[----:B------:R-:W1:Y:S01]  /*1be0*/  LDCU.64 UR16, c[0x0][0x4f0] ;  /* 0x00009e00ff1077ac */ /* 0x000e620008000a00 */
[----:B------:R-:W1:Y:S01]  /*1bf0*/  LDCU UR19, c[0x0][0x4c8] ;  /* 0x00009900ff1377ac */ /* 0x000e620008000800 */
[----:B---3--:R-:W-:Y:S02]  /*1c00*/  UIMAD.WIDE.U32 UR4, UR43, UR13, URZ ;  /* 0x0000000d2b0472a5 */ /* 0x008fe4000f8e00ff */
[----:B------:R-:W-:Y:S02]  /*1c10*/  UISETP.NE.AND UP0, UPT, UR12, 0x1, UPT ;  /* 0x000000010c00788c */ /* 0x000fe4000bf05270 */
[----:B------:R-:W-:Y:S01]  /*1c20*/  USHF.R.U32.HI UR5, URZ, UR14, UR5 ;  /* 0x0000000eff057299 */ /* 0x000fe20008011605 */
[----:B------:R-:W3:Y:S03]  /*1c30*/  LDCU UR48, c[0x0][0x38c] ;  /* 0x00007180ff3077ac */ /* 0x000ee60008000800 */
[----:B------:R-:W-:-:S02]  /*1c40*/  USEL UR5, UR43, UR5, !UP0 ;  /* 0x000000052b057287 */ /* 0x000fc4000c000000 */
[----:B------:R-:W-:Y:S02]  /*1c50*/  UISETP.NE.AND UP0, UPT, UR15, 0x1, UPT ;  /* 0x000000010f00788c */ /* 0x000fe4000bf05270 */
[----:B----4-:R-:W-:Y:S01]  /*1c60*/  UIMAD.WIDE.U32 UR6, UR5, UR8, URZ ;  /* 0x00000008050672a5 */ /* 0x010fe2000f8e00ff */
[----:B------:R-:W4:Y:S01]  /*1c70*/  LDCU UR8, c[0x0][0x4a0] ;  /* 0x00009400ff0877ac */ /* 0x000f220008000800 */
[----:B------:R-:W1:Y:S05]  /*1c80*/  LDCU UR23, c[0x0][0x4cc] ;  /* 0x00009980ff1777ac */ /* 0x000e6a0008000800 */
[----:B------:R-:W-:Y:S01]  /*1c90*/  UMOV UR4, UR7 ;  /* 0x0000000700047c82 */ /* 0x000fe20008000000 */
[----:B------:R-:W1:Y:S01]  /*1ca0*/  LDCU.64 UR40, c[0x0][0x390] ;  /* 0x00007200ff2877ac */ /* 0x000e620008000a00 */
[----:B------:R-:W-:Y:S01]  /*1cb0*/  USHF.R.U32.HI UR4, URZ, UR9, UR4 ;  /* 0x00000009ff047299 */ /* 0x000fe20008011604 */
[----:B------:R-:W1:Y:S03]  /*1cc0*/  LDCU UR9, c[0x0][0x4ec] ;  /* 0x00009d80ff0977ac */ /* 0x000e660008000800 */
[----:B------:R-:W-:-:S02]  /*1cd0*/  USEL UR4, UR5, UR4, !UP0 ;  /* 0x0000000405047287 */ /* 0x000fc4000c000000 */
[----:B------:R-:W-:Y:S02]  /*1ce0*/  UISETP.NE.AND UP0, UPT, UR10, 0x1, UPT ;  /* 0x000000010a00788c */ /* 0x000fe4000bf05270 */
[----:B------:R-:W-:Y:S01]  /*1cf0*/  UIMAD.WIDE.U32 UR6, UR4, UR11, URZ ;  /* 0x0000000b040672a5 */ /* 0x000fe2000f8e00ff */
[----:B------:R-:W1:Y:S01]  /*1d00*/  LDCU.64 UR24, c[0x0][0x4d0] ;  /* 0x00009a00ff1877ac */ /* 0x000e620008000a00 */
[----:B------:R-:W-:-:S05]  /*1d10*/  UIADD3 UR42, UPT, UPT, UR56, UR31, URZ ;  /* 0x0000001f382a7290 */ /* 0x000fca000fffe0ff */
[----:B------:R-:W-:Y:S01]  /*1d20*/  UMOV UR6, UR7 ;  /* 0x0000000700067c82 */ /* 0x000fe20008000000 */
[----:B------:R-:W-:Y:S02]  /*1d30*/  UIADD3 UR7, UPT, UPT, -UR4, URZ, URZ ;  /* 0x000000ff04077290 */ /* 0x000fe4000fffe1ff */
[----:B----4-:R-:W-:Y:S02]  /*1d40*/  USHF.R.U32.HI UR6, URZ, UR8, UR6 ;  /* 0x00000008ff067299 */ /* 0x010fe40008011606 */
[----:B------:R-:W-:Y:S02]  /*1d50*/  UIADD3 UR8, UPT, UPT, -UR5, URZ, URZ ;  /* 0x000000ff05087290 */ /* 0x000fe4000fffe1ff */
[----:B------:R-:W-:Y:S02]  /*1d60*/  USEL UR14, UR4, UR6, !UP0 ;  /* 0x00000006040e7287 */ /* 0x000fe4000c000000 */
[----:B------:R-:W-:Y:S02]  /*1d70*/  UIMAD UR7, UR15, UR7, UR5 ;  /* 0x000000070f0772a4 */ /* 0x000fe4000f8e0205 */
[----:B------:R-:W-:-:S02]  /*1d80*/  UIADD3 UR6, UPT, UPT, -UR14, URZ, URZ ;  /* 0x000000ff0e067290 */ /* 0x000fc4000fffe1ff */
[----:B------:R-:W-:Y:S02]  /*1d90*/  UIMAD UR8, UR12, UR8, UR43 ;  /* 0x000000080c0872a4 */ /* 0x000fe4000f8e022b */
[----:B------:R-:W-:Y:S02]  /*1da0*/  UIMAD UR13, UR10, UR6, UR4 ;  /* 0x000000060a0d72a4 */ /* 0x000fe4000f8e0204 */
[----:B-1----:R-:W-:Y:S02]  /*1db0*/  UIMAD UR11, UR8, UR20, UR9 ;  /* 0x00000014080b72a4 */ /* 0x002fe4000f8e0209 */
[----:B------:R-:W-:Y:S01]  /*1dc0*/  UIMAD UR12, UR7, UR21, UR16 ;  /* 0x00000015070c72a4 */ /* 0x000fe2000f8e0210 */
[----:B------:R-:W1:Y:S02]  /*1dd0*/  LDCU.64 UR4, c[0x0][0x4f8] ;  /* 0x00009f00ff0477ac */ /* 0x000e640008000a00 */
[----:B------:R-:W4:Y:S01]  /*1de0*/  LDCU UR6, c[0x0][0x500] ;  /* 0x0000a000ff0677ac */ /* 0x000f220008000800 */
[----:B------:R-:W-:Y:S01]  /*1df0*/  UIMAD UR13, UR13, UR19, UR17 ;  /* 0x000000130d0d72a4 */ /* 0x000fe2000f8e0211 */
[----:B------:R-:W-:Y:S01]  /*1e00*/  UMOV UR28, URZ ;  /* 0x000000ff001c7c82 */ /* 0x000fe20008000000 */
[----:B------:R-:W-:Y:S01]  /*1e10*/  UMOV UR7, UR30 ;  /* 0x0000001e00077c82 */ /* 0x000fe20008000000 */
[----:B------:R-:W-:Y:S01]  /*1e20*/  UMOV UR20, URZ ;  /* 0x000000ff00147c82 */ /* 0x000fe20008000000 */
[----:B------:R-:W-:Y:S01]  /*1e30*/  UMOV UR21, URZ ;  /* 0x000000ff00157c82 */ /* 0x000fe20008000000 */
[----:B---3--:R-:W-:-:S07]  /*1e40*/  UMOV UR22, URZ ;  /* 0x000000ff00167c82 */ /* 0x008fce0008000000 */
.L_x_29:
[----:B------:R-:W-:Y:S01]  /*1e50*/  @!P3 MOV R3, 0x4000 ;  /* 0x000040000003b802 */ /* 0x000fe20000000f00 */
[----:B------:R-:W-:Y:S01]  /*1e60*/  ULEA UR9, UR7, UR36, 0x3 ;  /* 0x0000002407097291 */ /* 0x000fe2000f8e18ff */
[----:B--2---:R-:W-:Y:S11]  /*1e70*/  @P0 BRA `(.L_x_24) ;  /* 0x0000000000100947 */ /* 0x004ff60003800000 */
[----:B------:R-:W-:Y:S04]  /*1e80*/  MOV R4, UR27 ;  /* 0x0000001b00047c02 */ /* 0x000fe80008000f00 */
[----:B------:R-:W-:Y:S04]  /*1e90*/  SHF.L.U32 R4, R4, 0x1f, RZ ;  /* 0x0000001f04047819 */ /* 0x000fe800000006ff */
[----:B------:R-:W2:Y:S02]  /*1ea0*/  SYNCS.PHASECHK.TRANS64.TRYWAIT P0, [UR9+0xd0], R4 ;  /* 0x0000d004ff0075a7 */ /* 0x000ea40008001109 */
[----:B--2---:R-:W-:Y:S05]  /*1eb0*/  @!P0 BRA `(.L_x_25) ;  /* 0x0000008400408947 */ /* 0x004fea0003800000 */
.L_x_24:
[----:B------:R3:W-:Y:S01]  /*1ec0*/  @!P3 SYNCS.ARRIVE.TRANS64 RZ, [UR9], R3 ;  /* 0x00000003ffffb9a7 */ /* 0x0007e20008000009 */
[----:B------:R-:W-:Y:S04]  /*1ed0*/  ULOP3.LUT UR8, UR38, 0x2, URZ, 0xfc, !UPT ;  /* 0x0000000226087892 */ /* 0x000fe8000f8efcff */
[----:B------:R-:W-:Y:S09]  /*1ee0*/  UISETP.NE.AND UP0, UPT, UR8, 0x2, UPT ;  /* 0x000000020800788c */ /* 0x000ff2000bf05270 */
[----:B------:R-:W-:Y:S05]  /*1ef0*/  BRA.U UP0, `(.L_x_26) ;  /* 0x0000000100047547 */ /* 0x000fea000b800000 */
[----:B-1--4-:R-:W-:Y:S05]  /*1f00*/  BPT.TRAP 0x1 ;  /* 0x000000040000795c */ /* 0x012fea0000300000 */
.L_x_26:
[----:B------:R-:W-:Y:S04]  /*1f10*/  BSSY.RECONVERGENT B0, `(.L_x_27) ;  /* 0x0000003000007945 */ /* 0x000fe80003800200 */
[----:B------:R-:W-:Y:S05]  /*1f20*/  @P2 BRA `(.L_x_28) ;  /* 0x0000000000042947 */ /* 0x000fea0003800000 */
[----:B-1--4-:R-:W-:Y:S05]  /*1f30*/  BPT.TRAP 0x1 ;  /* 0x000000040000795c */ /* 0x012fea0000300000 */
.L_x_28:
[----:B-1--4-:R-:W-:Y:S05]  /*1f40*/  BSYNC.RECONVERGENT B0 ;  /* 0x0000000000007941 */ /* 0x012fea0003800200 */
.L_x_27:
[----:B------:R-:W-:Y:S02]  /*1f50*/  UIADD3 UR8, UPT, UPT, UR7, 0x1, URZ ;  /* 0x0000000107087890 */ /* 0x000fe4000fffe0ff */
[----:B------:R-:W-:Y:S02]  /*1f60*/  UIMAD UR15, UR20, UR23, UR4 ;  /* 0x00000017140f72a4 */ /* 0x000fe4000f8e0204 */
[----:B------:R-:W-:Y:S02]  /*1f70*/  UISETP.NE.AND UP0, UPT, UR8, 0x1a, UPT ;  /* 0x0000001a0800788c */ /* 0x000fe4000bf05270 */
[----:B------:R-:W-:Y:S02]  /*1f80*/  ULEA UR16, UR7, UR36, 0xc ;  /* 0x0000002407107291 */ /* 0x000fe4000f8e60ff */
[----:B------:R-:W-:Y:S02]  /*1f90*/  USEL UR10, URZ, 0x1, UP0 ;  /* 0x00000001ff0a7887 */ /* 0x000fe40008000000 */
[----:B------:R-:W-:Y:S02]  /*1fa0*/  USEL UR30, UR8, URZ, UP0 ;  /* 0x000000ff081e7287 */ /* 0x000fe40008000000 */
[----:B------:R-:W-:Y:S02]  /*1fb0*/  ULOP3.LUT UR27, UR27, UR10, URZ, 0x3c, !UPT ;  /* 0x0000000a1b1b7292 */ /* 0x000fe4000f8e3cff */
[----:B------:R-:W-:Y:S02]  /*1fc0*/  ULEA UR8, UR30, UR36, 0x3 ;  /* 0x000000241e087291 */ /* 0x000fe4000f8e18ff */
[----:B------:R-:W-:Y:S02]  /*1fd0*/  UIADD3 UR34, UP0, UPT, UR46, 0x80, URZ ;  /* 0x000000802e227890 */ /* 0x000fe4000ff1e0ff */
[----:B------:R-:W-:Y:S01]  /*1fe0*/  ULOP3.LUT UR9, UR9, 0xfefffff8, URZ, 0xc0, !UPT ;  /* 0xfefffff809097892 */ /* 0x000fe2000f8ec0ff */
[----:B--2---:R-:W-:Y:S01]  /*1ff0*/  MOV R0, UR27 ;  /* 0x0000001b00007c02 */ /* 0x004fe20008000f00 */
[----:B------:R-:W-:Y:S02]  /*2000*/  USHF.L.U32 UR10, UR28, 0x5, URZ ;  /* 0x000000051c0a7899 */ /* 0x000fe400080006ff */
[----:B------:R-:W-:Y:S01]  /*2010*/  UIADD3.X UR35, UPT, UPT, URZ, UR47, URZ, UP0, !UPT ;  /* 0x0000002fff237290 */ /* 0x000fe200087fe4ff */
[----:B------:R-:W-:Y:S01]  /*2020*/  SHF.L.U32 R0, R0, 0x1f, RZ ;  /* 0x0000001f00007819 */ /* 0x000fe200000006ff */
[----:B------:R-:W-:Y:S02]  /*2030*/  UIADD3 UR32, UP3, UPT, UR46, 0x200, URZ ;  /* 0x000002002e207890 */ /* 0x000fe4000ff7e0ff */
[----:B------:R-:W-:Y:S01]  /*2040*/  UIADD3 UR37, UPT, UPT, UR20, 0x1, URZ ;  /* 0x0000000114257890 */ /* 0x000fe2000fffe0ff */
[----:B------:R1:W2:Y:S01]  /*2050*/  SYNCS.PHASECHK.TRANS64.TRYWAIT P0, [UR8+0xd0], R0 ;  /* 0x0000d000ff0075a7 */ /* 0x0002a20008001108 */
[----:B------:R-:W-:Y:S02]  /*2060*/  UIMAD UR8, UR21, UR24, UR5 ;  /* 0x00000018150872a4 */ /* 0x000fe4000f8e0205 */
[----:B------:R-:W-:Y:S02]  /*2070*/  UIMAD UR7, UR22, UR25, UR6 ;  /* 0x00000019160772a4 */ /* 0x000fe4000f8e0206 */
[----:B------:R-:W-:Y:S02]  /*2080*/  ULEA UR15, UR8, UR15, 0x5 ;  /* 0x0000000f080f7291 */ /* 0x000fe4000f8e28ff */
[----:B------:R-:W-:Y:S02]  /*2090*/  UIADD3 UR8, UPT, UPT, UR16, 0x4400, URZ ;  /* 0x0000440010087890 */ /* 0x000fe4000fffe0ff */
[----:B------:R-:W-:Y:S02]  /*20a0*/  ULEA UR7, UR7, UR15, 0xa ;  /* 0x0000000f07077291 */ /* 0x000fe4000f8e50ff */
[----:B------:R-:W-:Y:S02]  /*20b0*/  UIADD3.X UR33, UPT, UPT, URZ, UR47, URZ, UP3, !UPT ;  /* 0x0000002fff217290 */ /* 0x000fe40009ffe4ff */
[----:B------:R-:W-:Y:S02]  /*20c0*/  UPRMT UR7, UR7, 0x5410, URZ ;  /* 0x0000541007077896 */ /* 0x000fe400080000ff */
[----:B------:R-:W-:Y:S02]  /*20d0*/  UIADD3 UR16, UPT, UPT, UR16, 0x1e400, URZ ;  /* 0x0001e40010107890 */ /* 0x000fe4000fffe0ff */
[----:B------:R-:W-:Y:S02]  /*20e0*/  UISETP.NE.AND UP2, UPT, UR37, UR48, UPT ;  /* 0x000000302500728c */ /* 0x000fe4000bf45270 */
[----:B------:R-:W-:Y:S02]  /*20f0*/  UIADD3 UR29, UPT, UPT, UR21, 0x1, URZ ;  /* 0x00000001151d7890 */ /* 0x000fe4000fffe0ff */
[----:B------:R-:W-:Y:S02]  /*2100*/  UIADD3 UR26, UPT, UPT, UR22, 0x1, URZ ;  /* 0x00000001161a7890 */ /* 0x000fe4000fffe0ff */
[----:B------:R-:W-:Y:S01]  /*2110*/  UIADD3 UR31, UPT, UPT, UR31, 0x1, URZ ;  /* 0x000000011f1f7890 */ /* 0x000fe2000fffe0ff */
[----:B------:R-:W-:Y:S01]  /*2120*/  UMOV UR44, 0x0 ;  /* 0x00000000002c7882 */ /* 0x000fe20000000000 */
[----:B------:R-:W-:Y:S01]  /*2130*/  UMOV UR45, 0x10000000 ;  /* 0x10000000002d7882 */ /* 0x000fe20000000000 */
[----:B------:R-:W-:Y:S02]  /*2140*/  UMOV UR17, UR9 ;  /* 0x0000000900117c82 */ /* 0x000fe40008000000 */
[----:B------:R-:W-:Y:S01]  /*2150*/  @UP2 UIADD3 UR29, UPT, UPT, UR21, URZ, URZ ;  /* 0x000000ff151d2290 */ /* 0x000fe2000fffe0ff */
[----:B------:R4:W-:Y:S01]  /*2160*/  UTMALDG.5D.IM2COL.2CTA [UR8], [UR34], UR7, desc[UR44] ;  /* 0x00002c08220073b4 */ /* 0x0009e20008261007 */
[----:B------:R-:W-:Y:S02]  /*2170*/  UMOV UR19, UR10 ;  /* 0x0000000a00137c82 */ /* 0x000fe40008000000 */
[----:B------:R-:W-:Y:S01]  /*2180*/  UISETP.NE.AND UP1, UPT, UR29, UR40, UPT ;  /* 0x000000281d00728c */ /* 0x000fe2000bf25270 */
[----:B------:R3:W-:Y:S10]  /*2190*/  UTMALDG.5D.2CTA [UR16], [UR32], desc[UR44] ;  /* 0x00002c10200075b4 */ /* 0x0007f40008221000 */
[----:B------:R-:W-:Y:S04]  /*21a0*/  @UP1 UIADD3 UR26, UPT, UPT, UR22, URZ, URZ ;  /* 0x000000ff161a1290 */ /* 0x000fe8000fffe0ff */
[----:B------:R-:W-:Y:S02]  /*21b0*/  UISETP.NE.AND UP0, UPT, UR26, UR41, UPT ;  /* 0x000000291a00728c */ /* 0x000fe4000bf05270 */
[----:B----4-:R-:W-:Y:S09]  /*21c0*/  UIADD3 UR8, UPT, UPT, UR28, 0x1, URZ ;  /* 0x000000011c087890 */ /* 0x010ff2000fffe0ff */
[----:B------:R-:W-:Y:S01]  /*21d0*/  @UP0 UIADD3 UR8, UPT, UPT, UR28, URZ, URZ ;  /* 0x000000ff1c080290 */ /* 0x000fe2000fffe0ff */
[----:B------:R-:W-:Y:S01]  /*21e0*/  UMOV UR7, UR30 ;  /* 0x0000001e00077c82 */ /* 0x000fe20008000000 */
[----:B---3--:R-:W-:Y:S02]  /*21f0*/  USEL UR22, UR26, URZ, UP0 ;  /* 0x000000ff1a167287 */ /* 0x008fe40008000000 */
[----:B------:R-:W-:Y:S02]  /*2200*/  UISETP.NE.AND UP0, UPT, UR31, UR42, UPT ;  /* 0x0000002a1f00728c */ /* 0x000fe4000bf05270 */
[----:B------:R-:W-:Y:S02]  /*2210*/  USEL UR20, UR37, URZ, UP2 ;  /* 0x000000ff25147287 */ /* 0x000fe40009000000 */
[----:B------:R-:W-:Y:S01]  /*2220*/  USEL UR21, UR29, URZ, UP1 ;  /* 0x000000ff1d157287 */ /* 0x000fe20008800000 */
[----:B------:R-:W-:Y:S04]  /*2230*/  UMOV UR28, UR8 ;  /* 0x00000008001c7c82 */ /* 0x000fe80008000000 */
[----:B-1----:R-:W-:Y:S07]  /*2240*/  BRA.U UP0, `(.L_x_29) ;  /* 0xfffffffd00007547 */ /* 0x002fee000b83ffff */
.L_x_23:
[----:B------:R-:W-:Y:S01]  /*2250*/  ULEA UR4, UR30, UR36, 0x3 ;  /* 0x000000241e047291 */ /* 0x000fe2000f8e18ff */
[----:B-1----:R-:W-:Y:S01]  /*2260*/  MOV R0, UR27 ;  /* 0x0000001b00007c02 */ /* 0x002fe20008000f00 */
[----:B------:R-:W-:Y:S01]  /*2270*/  @!P1 SYNCS.ARRIVE.TRANS64.A1T0 RZ, [UR36+0x1e8], RZ ;  /* 0x0001e8ffffff99a7 */ /* 0x000fe20008100024 */
[----:B------:R-:W-:Y:S02]  /*2280*/  UISETP.GE.AND UP0, UPT, UR51, 0x1, UPT ;  /* 0x000000013300788c */ /* 0x000fe4000bf06270 */
[----:B------:R-:W-:-:S04]  /*2290*/  SHF.L.U32 R0, R0, 0x1f, RZ ;  /* 0x0000001f00007819 */ /* 0x000fc800000006ff */
[----:B--2---:R1:W2:Y:S03]  /*22a0*/  SYNCS.PHASECHK.TRANS64.TRYWAIT P0, [UR4+0xd0], R0 ;  /* 0x0000d000ff0075a7 */ /* 0x0042a60008001104 */
[----:B------:R-:W-:Y:S05]  /*22b0*/  BRA.U !UP0, `(.L_x_30) ;  /* 0x0000000508a07547 */ /* 0x000fea000b800000 */
[----:B------:R-:W3:Y:S01]  /*22c0*/  LDCU.128 UR8, c[0x0][0x480] ;  /* 0x00009000ff0877ac */ /* 0x000ee20008000c00 */
[----:B------:R-:W4:Y:S01]  /*22d0*/  LDCU.128 UR32, c[0x0][0x490] ;  /* 0x00009200ff2077ac */ /* 0x000f220008000c00 */
[----:B------:R-:W1:Y:S01]  /*22e0*/  LDCU UR13, c[0x0][0x4c8] ;  /* 0x00009900ff0d77ac */ /* 0x000e620008000800 */
        /* <DEDUP_REMOVED lines=10> */
[----:B------:R-:W1:Y:S05]  /*2390*/  LDCU.64 UR40, c[0x0][0x390] ;  /* 0x00007200ff2877ac */ /* 0x000e6a0008000a00 */
[----:B------:R-:W-:Y:S01]  /*23a0*/  UMOV UR4, UR7 ;  /* 0x0000000700047c82 */ /* 0x000fe20008000000 */
[----:B------:R-:W1:Y:S01]  /*23b0*/  LDCU.64 UR24, c[0x0][0x4d0] ;  /* 0x00009a00ff1877ac */ /* 0x000e620008000a00 */
[----:B------:R-:W-:Y:S01]  /*23c0*/  USHF.R.U32.HI UR4, URZ, UR33, UR4 ;  /* 0x00000021ff047299 */ /* 0x000fe20008011604 */
[----:B------:R-:W4:Y:S03]  /*23d0*/  LDCU.64 UR32, c[0x0][0x4c0] ;  /* 0x00009800ff2077ac */ /* 0x000f260008000a00 */
[----:B------:R-:W-:-:S02]  /*23e0*/  USEL UR4, UR5, UR4, !UP0 ;  /* 0x0000000405047287 */ /* 0x000fc4000c000000 */
[----:B------:R-:W-:Y:S02]  /*23f0*/  UISETP.NE.AND UP0, UPT, UR34, 0x1, UPT ;  /* 0x000000012200788c */ /* 0x000fe4000bf05270 */
[----:B------:R-:W-:Y:S02]  /*2400*/  UIMAD.WIDE.U32 UR6, UR4, UR35, URZ ;  /* 0x00000023040672a5 */ /* 0x000fe4000f8e00ff */
[----:B------:R-:W-:Y:S01]  /*2410*/  UIADD3 UR42, UPT, UPT, UR51, UR42, URZ ;  /* 0x0000002a332a7290 */ /* 0x000fe2000fffe0ff */
[----:B------:R-:W-:-:S04]  /*2420*/  UMOV UR37, UR51 ;  /* 0x0000003300257c82 */ /* 0x000fc80008000000 */
[----:B------:R-:W-:Y:S01]  /*2430*/  UMOV UR6, UR7 ;  /* 0x0000000700067c82 */ /* 0x000fe20008000000 */
[----:B------:R-:W-:Y:S02]  /*2440*/  UIADD3 UR7, UPT, UPT, -UR5, URZ, URZ ;  /* 0x000000ff05077290 */ /* 0x000fe4000fffe1ff */
[----:B---3--:R-:W-:Y:S02]  /*2450*/  USHF.R.U32.HI UR6, URZ, UR9, UR6 ;  /* 0x00000009ff067299 */ /* 0x008fe40008011606 */
[----:B------:R-:W-:Y:S02]  /*2460*/  UIMAD UR7, UR8, UR7, UR43 ;  /* 0x00000007080772a4 */ /* 0x000fe4000f8e022b */
[----:B------:R-:W-:Y:S02]  /*2470*/  USEL UR14, UR4, UR6, !UP0 ;  /* 0x00000006040e7287 */ /* 0x000fe4000c000000 */
[----:B------:R-:W-:Y:S02]  /*2480*/  UIADD3 UR6, UPT, UPT, -UR4, URZ, URZ ;  /* 0x000000ff04067290 */ /* 0x000fe4000fffe1ff */
[----:B------:R-:W-:-:S02]  /*2490*/  UIADD3 UR9, UPT, UPT, -UR14, URZ, URZ ;  /* 0x000000ff0e097290 */ /* 0x000fc4000fffe1ff */
[----:B------:R-:W-:Y:S02]  /*24a0*/  UIMAD UR12, UR11, UR6, UR5 ;  /* 0x000000060b0c72a4 */ /* 0x000fe4000f8e0205 */
[----:B------:R-:W-:Y:S02]  /*24b0*/  UIMAD UR9, UR34, UR9, UR4 ;  /* 0x00000009220972a4 */ /* 0x000fe4000f8e0204 */
[----:B----4-:R-:W-:Y:S01]  /*24c0*/  UIMAD UR11, UR7, UR32, UR10 ;  /* 0x00000020070b72a4 */ /* 0x010fe2000f8e020a */
[----:B------:R-:W3:Y:S02]  /*24d0*/  LDCU UR43, c[0x0][0x38c] ;  /* 0x00007180ff2b77ac */ /* 0x000ee40008000800 */
[----:B------:R-:W4:Y:S01]  /*24e0*/  LDCU UR6, c[0x0][0x500] ;  /* 0x0000a000ff0677ac */ /* 0x000f220008000800 */
[----:B------:R-:W2:Y:S01]  /*24f0*/  LDCU.64 UR4, c[0x0][0x4f8] ;  /* 0x00009f00ff0477ac */ /* 0x000ea20008000a00 */
[----:B-1----:R-:W-:Y:S02]  /*2500*/  UIMAD UR12, UR12, UR33, UR16 ;  /* 0x000000210c0c72a4 */ /* 0x002fe4000f8e0210 */
[----:B------:R-:W-:Y:S01]  /*2510*/  UIMAD UR13, UR9, UR13, UR17 ;  /* 0x0000000d090d72a4 */ /* 0x000fe2000f8e0211 */
[----:B------:R-:W-:-:S11]  /*2520*/  UMOV UR7, UR30 ;  /* 0x0000001e00077c82 */ /* 0x000fd60008000000 */
.L_x_36:
[----:B------:R-:W-:Y:S01]  /*2530*/  @!P3 MOV R3, 0x4000 ;  /* 0x000040000003b802 */ /* 0x000fe20000000f00 */
[----:B------:R-:W-:Y:S01]  /*2540*/  ULEA UR9, UR7, UR36, 0x3 ;  /* 0x0000002407097291 */ /* 0x000fe2000f8e18ff */
[----:B--23--:R-:W-:Y:S11]  /*2550*/  @P0 BRA `(.L_x_31) ;  /* 0x0000000000100947 */ /* 0x00cff60003800000 */
[----:B------:R-:W-:Y:S04]  /*2560*/  MOV R4, UR27 ;  /* 0x0000001b00047c02 */ /* 0x000fe80008000f00 */
[----:B------:R-:W-:Y:S04]  /*2570*/  SHF.L.U32 R4, R4, 0x1f, RZ ;  /* 0x0000001f04047819 */ /* 0x000fe800000006ff */
[----:B------:R-:W1:Y:S02]  /*2580*/  SYNCS.PHASECHK.TRANS64.TRYWAIT P0, [UR9+0xd0], R4 ;  /* 0x0000d004ff0075a7 */ /* 0x000e640008001109 */
[----:B-1----:R-:W-:Y:S05]  /*2590*/  @!P0 BRA `(.L_x_32) ;  /* 0x0000007c00a08947 */ /* 0x002fea0003800000 */
.L_x_31:
[----:B------:R2:W-:Y:S01]  /*25a0*/  @!P3 SYNCS.ARRIVE.TRANS64 RZ, [UR9], R3 ;  /* 0x00000003ffffb9a7 */ /* 0x0005e20008000009 */
[----:B------:R-:W-:Y:S04]  /*25b0*/  ULOP3.LUT UR8, UR38, 0x2, URZ, 0xfc, !UPT ;  /* 0x0000000226087892 */ /* 0x000fe8000f8efcff */
[----:B------:R-:W-:Y:S09]  /*25c0*/  UISETP.NE.AND UP0, UPT, UR8, 0x2, UPT ;  /* 0x000000020800788c */ /* 0x000ff2000bf05270 */
[----:B------:R-:W-:Y:S05]  /*25d0*/  BRA.U UP0, `(.L_x_33) ;  /* 0x0000000100047547 */ /* 0x000fea000b800000 */
[----:B---34-:R-:W-:Y:S05]  /*25e0*/  BPT.TRAP 0x1 ;  /* 0x000000040000795c */ /* 0x018fea0000300000 */
.L_x_33:
[----:B------:R-:W-:Y:S04]  /*25f0*/  BSSY.RECONVERGENT B0, `(.L_x_34) ;  /* 0x0000003000007945 */ /* 0x000fe80003800200 */
[----:B------:R-:W-:Y:S05]  /*2600*/  @P2 BRA `(.L_x_35) ;  /* 0x0000000000042947 */ /* 0x000fea0003800000 */
[----:B---34-:R-:W-:Y:S05]  /*2610*/  BPT.TRAP 0x1 ;  /* 0x000000040000795c */ /* 0x018fea0000300000 */
.L_x_35:
[----:B---34-:R-:W-:Y:S05]  /*2620*/  BSYNC.RECONVERGENT B0 ;  /* 0x0000000000007941 */ /* 0x018fea0003800200 */
.L_x_34:
        /* <DEDUP_REMOVED lines=8> */
[----:B------:R-:W-:Y:S02]  /*26b0*/  UIMAD UR10, UR21, UR24, UR5 ;  /* 0x00000018150a72a4 */ /* 0x000fe4000f8e0205 */
[----:B------:R-:W-:Y:S01]  /*26c0*/  UIMAD UR7, UR22, UR25, UR6 ;  /* 0x00000019160772a4 */ /* 0x000fe2000f8e0206 */
[----:B-1----:R-:W-:Y:S01]  /*26d0*/  MOV R0, UR27 ;  /* 0x0000001b00007c02 */ /* 0x002fe20008000f00 */
[----:B------:R-:W-:Y:S02]  /*26e0*/  ULEA UR15, UR10, UR15, 0x5 ;  /* 0x0000000f0a0f7291 */ /* 0x000fe4000f8e28ff */
[----:B------:R-:W-:Y:S01]  /*26f0*/  UIADD3 UR34, UP0, UPT, UR46, 0x80, URZ ;  /* 0x000000802e227890 */ /* 0x000fe2000ff1e0ff */
[----:B------:R-:W-:Y:S01]  /*2700*/  SHF.L.U32 R0, R0, 0x1f, RZ ;  /* 0x0000001f00007819 */ /* 0x000fe200000006ff */
[----:B------:R-:W-:Y:S02]  /*2710*/  ULEA UR7, UR7, UR15, 0xa ;  /* 0x0000000f07077291 */ /* 0x000fe4000f8e50ff */
[----:B------:R-:W-:Y:S01]  /*2720*/  USHF.L.U32 UR19, UR28, 0x5, URZ ;  /* 0x000000051c137899 */ /* 0x000fe200080006ff */
[----:B------:R1:W3:Y:S01]  /*2730*/  SYNCS.PHASECHK.TRANS64.TRYWAIT P0, [UR8+0xd0], R0 ;  /* 0x0000d000ff0075a7 */ /* 0x0002e20008001108 */
[----:B------:R-:W-:Y:S02]  /*2740*/  ULOP3.LUT UR9, UR9, 0xfefffff8, URZ, 0xc0, !UPT ;  /* 0xfefffff809097892 */ /* 0x000fe4000f8ec0ff */
[----:B------:R-:W-:Y:S02]  /*2750*/  UIADD3.X UR35, UPT, UPT, URZ, UR47, URZ, UP0, !UPT ;  /* 0x0000002fff237290 */ /* 0x000fe400087fe4ff */
[----:B------:R-:W-:Y:S02]  /*2760*/  UIADD3 UR8, UPT, UPT, UR16, 0x4400, URZ ;  /* 0x0000440010087890 */ /* 0x000fe4000fffe0ff */
[----:B------:R-:W-:Y:S02]  /*2770*/  UPRMT UR7, UR7, 0x5410, URZ ;  /* 0x0000541007077896 */ /* 0x000fe400080000ff */
[----:B------:R-:W-:Y:S02]  /*2780*/  UIADD3 UR32, UP3, UPT, UR46, 0x200, URZ ;  /* 0x000002002e207890 */ /* 0x000fe4000ff7e0ff */
[----:B------:R-:W-:Y:S02]  /*2790*/  UIADD3 UR16, UPT, UPT, UR16, 0x1e400, URZ ;  /* 0x0001e40010107890 */ /* 0x000fe4000fffe0ff */
[----:B------:R-:W-:Y:S02]  /*27a0*/  UIADD3.X UR33, UPT, UPT, URZ, UR47, URZ, UP3, !UPT ;  /* 0x0000002fff217290 */ /* 0x000fe40009ffe4ff */
[----:B------:R-:W-:Y:S02]  /*27b0*/  UIADD3 UR31, UPT, UPT, UR20, 0x1, URZ ;  /* 0x00000001141f7890 */ /* 0x000fe4000fffe0ff */
[----:B------:R-:W-:Y:S02]  /*27c0*/  UIADD3 UR29, UPT, UPT, UR21, 0x1, URZ ;  /* 0x00000001151d7890 */ /* 0x000fe4000fffe0ff */
[----:B------:R-:W-:Y:S02]  /*27d0*/  UISETP.NE.AND UP2, UPT, UR31, UR43, UPT ;  /* 0x0000002b1f00728c */ /* 0x000fe4000bf45270 */
[----:B------:R-:W-:Y:S01]  /*27e0*/  UIADD3 UR26, UPT, UPT, UR22, 0x1, URZ ;  /* 0x00000001161a7890 */ /* 0x000fe2000fffe0ff */
[----:B------:R-:W-:Y:S01]  /*27f0*/  UMOV UR44, 0x0 ;  /* 0x00000000002c7882 */ /* 0x000fe20000000000 */
[----:B------:R-:W-:Y:S01]  /*2800*/  UMOV UR45, 0x10000000 ;  /* 0x10000000002d7882 */ /* 0x000fe20000000000 */
[----:B------:R-:W-:Y:S01]  /*2810*/  UMOV UR10, UR19 ;  /* 0x00000013000a7c82 */ /* 0x000fe20008000000 */
[----:B------:R-:W-:Y:S01]  /*2820*/  UMOV UR17, UR9 ;  /* 0x0000000900117c82 */ /* 0x000fe20008000000 */
[----:B------:R4:W-:Y:S04]  /*2830*/  UTMALDG.5D.IM2COL.2CTA [UR8], [UR34], UR7, desc[UR44] ;  /* 0x00002c08220073b4 */ /* 0x0009e80008261007 */
[----:B------:R-:W-:Y:S04]  /*2840*/  @UP2 UIADD3 UR29, UPT, UPT, UR21, URZ, URZ ;  /* 0x000000ff151d2290 */ /* 0x000fe8000fffe0ff */
[----:B------:R-:W-:Y:S01]  /*2850*/  UISETP.NE.AND UP1, UPT, UR29, UR40, UPT ;  /* 0x000000281d00728c */ /* 0x000fe2000bf25270 */
[----:B------:R2:W-:Y:S10]  /*2860*/  UTMALDG.5D.2CTA [UR16], [UR32], desc[UR44] ;  /* 0x00002c10200075b4 */ /* 0x0005f40008221000 */
[----:B------:R-:W-:Y:S04]  /*2870*/  @UP1 UIADD3 UR26, UPT, UPT, UR22, URZ, URZ ;  /* 0x000000ff161a1290 */ /* 0x000fe8000fffe0ff */
[----:B------:R-:W-:Y:S02]  /*2880*/  UISETP.NE.AND UP0, UPT, UR26, UR41, UPT ;  /* 0x000000291a00728c */ /* 0x000fe4000bf05270 */
[----:B----4-:R-:W-:Y:S09]  /*2890*/  UIADD3 UR8, UPT, UPT, UR28, 0x1, URZ ;  /* 0x000000011c087890 */ /* 0x010ff2000fffe0ff */
[----:B------:R-:W-:Y:S02]  /*28a0*/  @UP0 UIADD3 UR8, UPT, UPT, UR28, URZ, URZ ;  /* 0x000000ff1c080290 */ /* 0x000fe4000fffe0ff */
[----:B------:R-:W-:Y:S02]  /*28b0*/  UIADD3 UR7, UPT, UPT, UR37, -0x1, URZ ;  /* 0xffffffff25077890 */ /* 0x000fe4000fffe0ff */
[----:B--2---:R-:W-:Y:S02]  /*28c0*/  USEL UR22, UR26, URZ, UP0 ;  /* 0x000000ff1a167287 */ /* 0x004fe40008000000 */
[----:B------:R-:W-:Y:S02]  /*28d0*/  UISETP.GT.U32.AND UP0, UPT, UR37, 0x1, UPT ;  /* 0x000000012500788c */ /* 0x000fe4000bf04070 */
[----:B------:R-:W-:Y:S02]  /*28e0*/  USEL UR20, UR31, URZ, UP2 ;  /* 0x000000ff1f147287 */ /* 0x000fe40009000000 */
[----:B------:R-:W-:Y:S01]  /*28f0*/  USEL UR21, UR29, URZ, UP1 ;  /* 0x000000ff1d157287 */ /* 0x000fe20008800000 */
[----:B------:R-:W-:Y:S01]  /*2900*/  UMOV UR37, UR7 ;  /* 0x0000000700257c82 */ /* 0x000fe20008000000 */
[----:B------:R-:W-:Y:S01]  /*2910*/  UMOV UR7, UR30 ;  /* 0x0000001e00077c82 */ /* 0x000fe20008000000 */
[----:B------:R-:W-:Y:S02]  /*2920*/  UMOV UR28, UR8 ;  /* 0x00000008001c7c82 */ /* 0x000fe40008000000 */
[----:B-1----:R-:W-:Y:S07]  /*2930*/  BRA.U UP0, `(.L_x_36) ;  /* 0xfffffff900fc7547 */ /* 0x002fee000b83ffff */
.L_x_30:
[----:B------:R-:W-:Y:S01]  /*2940*/  SHF.L.U32 R3, R2, 0x1f, RZ ;  /* 0x0000001f02037819 */ /* 0x000fe200000006ff */
[----:B------:R-:W-:-:S03]  /*2950*/  NOP ;  /* 0x0000000000007918 */ /* 0x000fc60000000000 */
[----:B--23--:R-:W2:Y:S02]  /*2960*/  SYNCS.PHASECHK.TRANS64.TRYWAIT P0, [UR36+0x1f0], R3 ;  /* 0x0001f003ff0075a7 */ /* 0x00cea40008001124 */
[----:B--2---:R-:W-:Y:S05]  /*2970*/  @!P0 BRA `(.L_x_37) ;  /* 0x0000007800c08947 */ /* 0x004fea0003800000 */
.L_x_168:
[----:B------:R-:W2:Y:S01]  /*2980*/  LDS.128 R4, [UR36+0x230] ;  /* 0x00023024ff047984 */ /* 0x000ea20008000c00 */
[----:B------:R-:W-:Y:S02]  /*2990*/  UIADD3 UR4, UPT, UPT, UR36, 0x1f8, URZ ;  /* 0x000001f824047890 */ /* 0x000fe4000fffe0ff */
[----:B------:R-:W-:Y:S01]  /*29a0*/  UISETP.GE.AND UP0, UPT, UR39, 0x1, UPT ;  /* 0x000000012700788c */ /* 0x000fe2000bf06270 */
[----:B------:R-:W-:Y:S01]  /*29b0*/  @!PT LDS RZ, [RZ] ;  /* 0x00000000fffff984 */ /* 0x000fe20000000800 */
[----:B------:R-:W-:Y:S01]  /*29c0*/  @!PT LDS RZ, [RZ] ;  /* 0x00000000fffff984 */ /* 0x000fe20000000800 */
[----:B------:R-:W-:Y:S01]  /*29d0*/  @!PT LDS RZ, [RZ] ;  /* 0x00000000fffff984 */ /* 0x000fe20000000800 */
[----:B------:R-:W-:Y:S01]  /*29e0*/  @!PT LDS RZ, [RZ] ;  /* 0x00000000fffff984 */ /* 0x000fe20000000800 */
[----:B------:R3:W-:Y:S06]  /*29f0*/  MEMBAR.ALL.CTA ;  /* 0x0000000000007992 */ /* 0x0007ec0000008000 */
[----:B---3--:R-:W3:Y:S01]  /*2a00*/  FENCE.VIEW.ASYNC.S ;  /* 0x00000000000073c6 */ /* 0x008ee20000000000 */
[----:B------:R-:W-:-:S09]  /*2a10*/  UPRMT UR4, URZ, 0x654, UR4 ;  /* 0x00000654ff047896 */ /* 0x000fd20008000004 */
[----:B---3--:R-:W-:Y:S01]  /*2a20*/  SYNCS.ARRIVE.TRANS64.RED.A1T0 RZ, [UR4], RZ ;  /* 0x000000ffffff79a7 */ /* 0x008fe20008100404 */
[----:B--2---:R-:W-:-:S13]  /*2a30*/  LOP3.LUT P0, RZ, R6, 0x1, RZ, 0xc0, !PT ;  /* 0x0000000106ff7812 */ /* 0x004fda000780c0ff */
[----:B------:R-:W-:Y:S01]  /*2a40*/  VOTEU.ANY UP1, P0 ;  /* 0x0000000000ff7886 */ /* 0x000fe20000020100 */
[----:B------:R-:W-:-:S13]  /*2a50*/  PLOP3.LUT P0, PT, PT, PT, UP1, 0x80, 0x8 ;  /* 0x000000000008781c */ /* 0x000fda0003f0f018 */
[----:B-1----:R-:W-:Y:S02]  /*2a60*/  @P0 MOV R0, R4 ;  /* 0x0000000400000202 */ /* 0x002fe40000000f00 */
[----:B------:R-:W-:Y:S02]  /*2a70*/  @P0 LOP3.LUT R4, R5, 0xffff, RZ, 0xc0, !PT ;  /* 0x0000ffff05040812 */ /* 0x000fe400078ec0ff */
[----:B------:R-:W-:Y:S02]  /*2a80*/  @P0 R2UR UR6, R0 ;  /* 0x00000000000602ca */ /* 0x000fe400000e0000 */
[----:B------:R-:W-:-:S11]  /*2a90*/  @P0 R2UR UR5, R4 ;  /* 0x00000000040502ca */ /* 0x000fd600000e0000 */
[----:B------:R-:W-:Y:S02]  /*2aa0*/  @UP1 UMOV UR50, UR6 ;  /* 0x0000000600321c82 */ /* 0x000fe40008000000 */
[----:B------:R-:W-:Y:S01]  /*2ab0*/  @UP1 UMOV UR49, UR5 ;  /* 0x0000000500311c82 */ /* 0x000fe20008000000 */
[----:B------:R-:W-:Y:S05]  /*2ac0*/  BRA.U !UP0, `(.L_x_38) ;  /* 0x0000000108d47547 */ /* 0x000fea000b800000 */
[----:B------:R-:W1:Y:S01]  /*2ad0*/  LDCU.128 UR16, c[0x0][0xc10] ;  /* 0x00018200ff1077ac */ /* 0x000e620008000c00 */
[----:B------:R-:W2:Y:S01]  /*2ae0*/  LDCU UR21, c[0x0][0xc20] ;  /* 0x00018400ff1577ac */ /* 0x000ea20008000800 */
[----:B------:R-:W3:Y:S01]  /*2af0*/  LDCU UR20, c[0x0][0xc0c] ;  /* 0x00018180ff1477ac */ /* 0x000ee20008000800 */
[----:B------:R-:W4:Y:S01]  /*2b00*/  LDCU.64 UR12, c[0x0][0xc28] ;  /* 0x00018500ff0c77ac */ /* 0x000f220008000a00 */
[----:B------:R-:W-:Y:S02]  /*2b10*/  UISETP.NE.AND UP3, UPT, UR39, 0x1, UPT ;  /* 0x000000012700788c */ /* 0x000fe4000bf65270 */
[----:B-1----:R-:W-:Y:S02]  /*2b20*/  UIMAD.WIDE.U32 UR4, UR52, UR19, URZ ;  /* 0x00000013340472a5 */ /* 0x002fe4000f8e00ff */
[----:B------:R-:W-:Y:S02]  /*2b30*/  UIMAD.WIDE.U32 UR6, UR53, UR16, URZ ;  /* 0x00000010350672a5 */ /* 0x000fe4000f8e00ff */
[----:B------:R-:W-:-:S02]  /*2b40*/  UISETP.NE.AND UP0, UPT, UR18, 0x1, UPT ;  /* 0x000000011200788c */ /* 0x000fc4000bf05270 */
[----:B------:R-:W-:Y:S01]  /*2b50*/  UIMAD.WIDE.U32 UR14, UR49, UR19, URZ ;  /* 0x00000013310e72a5 */ /* 0x000fe2000f8e00ff */
[----:B------:R-:W-:Y:S01]  /*2b60*/  UMOV UR4, UR5 ;  /* 0x0000000500047c82 */ /* 0x000fe20008000000 */
[----:B---3--:R-:W-:Y:S02]  /*2b70*/  UISETP.NE.AND UP2, UPT, UR20, 0x1, UPT ;  /* 0x000000011400788c */ /* 0x008fe4000bf45270 */
[----:B--2---:R-:W-:Y:S02]  /*2b80*/  USHF.R.U32.HI UR5, URZ, UR21, UR4 ;  /* 0x00000015ff057299 */ /* 0x004fe40008011604 */
[----:B------:R-:W-:Y:S01]  /*2b90*/  UIMAD.WIDE.U32 UR10, UR50, UR16, URZ ;  /* 0x00000010320a72a5 */ /* 0x000fe2000f8e00ff */
[----:B------:R-:W-:Y:S01]  /*2ba0*/  UMOV UR4, UR7 ;  /* 0x0000000700047c82 */ /* 0x000fe20008000000 */
[----:B------:R-:W-:Y:S02]  /*2bb0*/  USEL UR5, UR52, UR5, !UP0 ;  /* 0x0000000534057287 */ /* 0x000fe4000c000000 */
[----:B------:R-:W-:-:S02]  /*2bc0*/  USHF.R.U32.HI UR4, URZ, UR17, UR4 ;  /* 0x00000011ff047299 */ /* 0x000fc40008011604 */
[----:B----4-:R-:W-:Y:S02]  /*2bd0*/  UIMAD.WIDE.U32 UR8, UR5, UR12, URZ ;  /* 0x0000000c050872a5 */ /* 0x010fe4000f8e00ff */
[----:B------:R-:W-:Y:S01]  /*2be0*/  USEL UR6, UR53, UR4, !UP2 ;  /* 0x0000000435067287 */ /* 0x000fe2000d000000 */
[----:B------:R-:W-:Y:S02]  /*2bf0*/  UMOV UR10, UR11 ;  /* 0x0000000b000a7c82 */ /* 0x000fe40008000000 */
[----:B------:R-:W-:Y:S01]  /*2c00*/  UMOV UR4, UR15 ;  /* 0x0000000f00047c82 */ /* 0x000fe20008000000 */
[----:B------:R-:W-:Y:S01]  /*2c10*/  UIMAD.WIDE.U32 UR14, UR6, UR12, URZ ;  /* 0x0000000c060e72a5 */ /* 0x000fe2000f8e00ff */
[----:B------:R-:W-:Y:S01]  /*2c20*/  UMOV UR8, UR9 ;  /* 0x0000000900087c82 */ /* 0x000fe20008000000 */
[----:B------:R-:W-:Y:S02]  /*2c30*/  USHF.R.U32.HI UR4, URZ, UR21, UR4 ;  /* 0x00000015ff047299 */ /* 0x000fe40008011604 */
[----:B------:R-:W-:-:S03]  /*2c40*/  @UP3 USHF.R.U32.HI UR5, URZ, UR13, UR8 ;  /* 0x0000000dff053299 */ /* 0x000fc60008011608 */
[----:B------:R-:W-:Y:S01]  /*2c50*/  UMOV UR14, UR15 ;  /* 0x0000000f000e7c82 */ /* 0x000fe20008000000 */
[----:B------:R-:W-:Y:S02]  /*2c60*/  USHF.R.U32.HI UR17, URZ, UR17, UR10 ;  /* 0x00000011ff117299 */ /* 0x000fe4000801160a */
[----:B------:R-:W-:Y:S02]  /*2c70*/  USEL UR4, UR49, UR4, !UP0 ;  /* 0x0000000431047287 */ /* 0x000fe4000c000000 */
[----:B------:R-:W-:Y:S02]  /*2c80*/  @UP3 USHF.R.U32.HI UR6, URZ, UR13, UR14 ;  /* 0x0000000dff063299 */ /* 0x000fe4000801160e */
[----:B------:R-:W-:Y:S02]  /*2c90*/  UIMAD UR7, UR39, UR5, URZ ;  /* 0x00000005270772a4 */ /* 0x000fe4000f8e02ff */
[----:B------:R-:W-:Y:S02]  /*2ca0*/  USEL UR5, UR50, UR17, !UP2 ;  /* 0x0000001132057287 */ /* 0x000fe4000d000000 */
[----:B------:R-:W-:-:S02]  /*2cb0*/  UIMAD UR10, UR39, UR6, URZ ;  /* 0x00000006270a72a4 */ /* 0x000fc4000f8e02ff */
[----:B------:R-:W-:Y:S02]  /*2cc0*/  UISETP.GE.AND UP0, UPT, UR4, UR7, UPT ;  /* 0x000000070400728c */ /* 0x000fe4000bf06270 */
[----:B------:R-:W-:Y:S02]  /*2cd0*/  UIMAD.WIDE.U32 UR8, UR4, UR12, URZ ;  /* 0x0000000c040872a5 */ /* 0x000fe4000f8e00ff */
[----:B------:R-:W-:Y:S02]  /*2ce0*/  UISETP.GE.OR UP0, UPT, UR5, UR10, UP0 ;  /* 0x0000000a0500728c */ /* 0x000fe40008706670 */
[----:B------:R-:W-:-:S03]  /*2cf0*/  UIMAD.WIDE.U32 UR10, UR5, UR12, URZ ;  /* 0x0000000c050a72a5 */ /* 0x000fc6000f8e00ff */
[----:B------:R-:W-:Y:S01]  /*2d00*/  UMOV UR7, UR9 ;  /* 0x0000000900077c82 */ /* 0x000fe20008000000 */
[----:B------:R-:W-:Y:S02]  /*2d10*/  UIADD3 UR9, UPT, UPT, -UR4, URZ, URZ ;  /* 0x000000ff04097290 */ /* 0x000fe4000fffe1ff */
[----:B------:R-:W-:Y:S02]  /*2d20*/  USHF.R.U32.HI UR7, URZ, UR13, UR7 ;  /* 0x0000000dff077299 */ /* 0x000fe40008011607 */
[----:B------:R-:W-:Y:S02]  /*2d30*/  UIMAD UR10, UR18, UR9, UR49 ;  /* 0x00000009120a72a4 */ /* 0x000fe4000f8e0231 */
[----:B------:R-:W-:Y:S01]  /*2d40*/  USEL UR7, UR4, UR7, !UP3 ;  /* 0x0000000704077287 */ /* 0x000fe2000d800000 */
[----:B------:R-:W-:Y:S01]  /*2d50*/  @!UP0 UMOV UR8, UR11 ;  /* 0x0000000b00088c82 */ /* 0x000fe20008000000 */
[----:B------:R-:W-:Y:S02]  /*2d60*/  UIADD3 UR11, UPT, UPT, -UR5, URZ, URZ ;  /* 0x000000ff050b7290 */ /* 0x000fe4000fffe1ff */
[----:B------:R-:W-:-:S02]  /*2d70*/  @!UP0 USHF.R.U32.HI UR8, URZ, UR13, UR8 ;  /* 0x0000000dff088299 */ /* 0x000fc40008011608 */
[----:B------:R-:W-:Y:S02]  /*2d80*/  UIADD3 UR9, UPT, UPT, -UR7, URZ, URZ ;  /* 0x000000ff07097290 */ /* 0x000fe4000fffe1ff */
[----:B------:R-:W-:Y:S02]  /*2d90*/  @!UP0 USEL UR8, UR5, UR8, !UP3 ;  /* 0x0000000805088287 */ /* 0x000fe4000d800000 */
[----:B------:R-:W-:Y:S02]  /*2da0*/  UIMAD UR9, UR39, UR9, UR4 ;  /* 0x00000009270972a4 */ /* 0x000fe4000f8e0204 */
[----:B------:R-:W-:Y:S02]  /*2db0*/  @!UP0 UIADD3 UR7, UPT, UPT, UR7, -UR8, URZ ;  /* 0x8000000807078290 */ /* 0x000fe4000fffe0ff */
[----:B------:R-:W-:Y:S02]  /*2dc0*/  @!UP0 UIMAD UR8, UR9, UR6, UR8 ;  /* 0x00000006090882a4 */ /* 0x000fe4000f8e0208 */
[----:B------:R-:W-:-:S02]  /*2dd0*/  @!UP0 UIMAD UR4, UR39, UR7, UR5 ;  /* 0x00000007270482a4 */ /* 0x000fc4000f8e0205 */
[----:B------:R-:W-:Y:S02]  /*2de0*/  UIMAD UR6, UR20, UR11, UR50 ;  /* 0x0000000b140672a4 */ /* 0x000fe4000f8e0232 */
[----:B------:R-:W-:Y:S01]  /*2df0*/  UIMAD UR49, UR4, UR18, UR10 ;  /* 0x00000012043172a4 */ /* 0x000fe2000f8e020a */
[----:B------:R-:W-:Y:S02]  /*2e00*/  @!UP0 UMOV UR5, UR8 ;  /* 0x0000000800058c82 */ /* 0x000fe40008000000 */
[----:B------:R-:W-:-:S12]  /*2e10*/  UIMAD UR50, UR5, UR20, UR6 ;  /* 0x00000014053272a4 */ /* 0x000fd8000f8e0206 */
.L_x_38:
[----:B------:R-:W1:Y:S02]  /*2e20*/  LDCU UR4, c[0x0][0xc30] ;  /* 0x00018600ff0477ac */ /* 0x000e640008000800 */
[----:B-1----:R-:W-:-:S09]  /*2e30*/  UISETP.NE.AND UP0, UPT, UR4, 0x1, UPT ;  /* 0x000000010400788c */ /* 0x002fd2000bf05270 */
[----:B------:R-:W-:Y:S05]  /*2e40*/  BRA.U UP0, `(.L_x_39) ;  /* 0x0000000100447547 */ /* 0x000fea000b800000 */
[----:B------:R-:W1:Y:S01]  /*2e50*/  LDCU.128 UR8, c[0x0][0xc10] ;  /* 0x00018200ff0877ac */ /* 0x000e620008000c00 */
[----:B------:R-:W2:Y:S01]  /*2e60*/  LDCU UR12, c[0x0][0xc0c] ;  /* 0x00018180ff0c77ac */ /* 0x000ea20008000800 */
[----:B------:R-:W3:Y:S01]  /*2e70*/  LDCU UR13, c[0x0][0xc20] ;  /* 0x00018400ff0d77ac */ /* 0x000ee20008000800 */
[----:B-1----:R-:W-:Y:S02]  /*2e80*/  UIMAD.WIDE.U32 UR6, UR50, UR8, URZ ;  /* 0x00000008320672a5 */ /* 0x002fe4000f8e00ff */
[----:B------:R-:W-:Y:S02]  /*2e90*/  UIMAD.WIDE.U32 UR4, UR49, UR11, URZ ;  /* 0x0000000b310472a5 */ /* 0x000fe4000f8e00ff */
[----:B--2---:R-:W-:Y:S02]  /*2ea0*/  UISETP.NE.AND UP2, UPT, UR12, 0x1, UPT ;  /* 0x000000010c00788c */ /* 0x004fe4000bf45270 */
[----:B------:R-:W-:Y:S01]  /*2eb0*/  UISETP.NE.AND UP0, UPT, UR10, 0x1, UPT ;  /* 0x000000010a00788c */ /* 0x000fe2000bf05270 */
[----:B------:R-:W-:-:S02]  /*2ec0*/  UMOV UR6, UR7 ;  /* 0x0000000700067c82 */ /* 0x000fc40008000000 */
[----:B------:R-:W-:Y:S01]  /*2ed0*/  UMOV UR4, UR5 ;  /* 0x0000000500047c82 */ /* 0x000fe20008000000 */
[----:B------:R-:W-:Y:S02]  /*2ee0*/  USHF.R.U32.HI UR6, URZ, UR9, UR6 ;  /* 0x00000009ff067299 */ /* 0x000fe40008011606 */
[----:B---3--:R-:W-:Y:S02]  /*2ef0*/  USHF.R.U32.HI UR4, URZ, UR13, UR4 ;  /* 0x0000000dff047299 */ /* 0x008fe40008011604 */
[----:B------:R-:W-:Y:S02]  /*2f00*/  USEL UR5, UR50, UR6, !UP2 ;  /* 0x0000000632057287 */ /* 0x000fe4000d000000 */
[----:B------:R-:W-:-:S04]  /*2f10*/  USEL UR4, UR49, UR4, !UP0 ;  /* 0x0000000431047287 */ /* 0x000fc8000c000000 */
[----:B------:R-:W-:Y:S02]  /*2f20*/  UIADD3 UR6, UPT, UPT, UR5, -UR4, URZ ;  /* 0x8000000405067290 */ /* 0x000fe4000fffe0ff */
[----:B------:R-:W-:Y:S02]  /*2f30*/  UIADD3 UR4, UPT, UPT, -UR5, UR4, URZ ;  /* 0x0000000405047290 */ /* 0x000fe4000fffe1ff */
[----:B------:R-:W-:Y:S02]  /*2f40*/  UIMAD UR49, UR6, UR10, UR49 ;  /* 0x0000000a063172a4 */ /* 0x000fe4000f8e0231 */
[----:B------:R-:W-:-:S12]  /*2f50*/  UIMAD UR50, UR4, UR12, UR50 ;  /* 0x0000000c043272a4 */ /* 0x000fd8000f8e0232 */
.L_x_39:
[----:B------:R-:W-:Y:S01]  /*2f60*/  R2UR UR5, R48 ;  /* 0x00000000300572ca */ /* 0x000fe200000e0000 */
[----:B------:R-:W-:Y:S01]  /*2f70*/  UMOV UR31, UR42 ;  /* 0x0000002a001f7c82 */ /* 0x000fe20008000000 */
[----:B------:R-:W-:Y:S02]  /*2f80*/  R2UR UR4, R47 ;  /* 0x000000002f0472ca */ /* 0x000fe400000e0000 */
[----:B------:R-:W-:Y:S02]  /*2f90*/  PLOP3.LUT P1, PT, PT, PT, PT, 0x80, 0x8 ;  /* 0x000000000008781c */ /* 0x000fe40003f2f070 */
[----:B------:R-:W-:-:S07]  /*2fa0*/  LOP3.LUT R2, R2, 0x1, RZ, 0x3c, !PT ;  /* 0x0000000102027812 */ /* 0x000fce00078e3cff */
[----:B------:R-:W-:Y:S02]  /*2fb0*/  UIADD3 UR45, UPT, UPT, UR50, UR5, URZ ;  /* 0x00000005322d7290 */ /* 0x000fe4000fffe0ff */
[----:B------:R-:W-:Y:S01]  /*2fc0*/  UIADD3 UR19, UPT, UPT, UR49, UR4, URZ ;  /* 0x0000000431137290 */ /* 0x000fe2000fffe0ff */
[----:B------:R-:W-:Y:S11]  /*2fd0*/  BRA.U UP1, `(.L_x_40) ;  /* 0xffffffe901b07547 */ /* 0x000ff6000b83ffff */
[----:B------:R-:W-:Y:S01]  /*2fe0*/  UIADD3 UR36, UPT, UPT, UR36, 0xd0, URZ ;  /* 0x000000d024247890 */ /* 0x000fe2000fffe0ff */
[----:B------:R-:W-:-:S03]  /*2ff0*/  MOV R2, UR27 ;  /* 0x0000001b00027c02 */ /* 0x000fc60008000f00 */
[----:B------:R-:W-:Y:S01]  /*3000*/  ULEA UR4, UR30, UR36, 0x3 ;  /* 0x000000241e047291 */ /* 0x000fe2000f8e18ff */
[----:B------:R-:W-:-:S08]  /*3010*/  SHF.L.U32 R2, R2, 0x1f, RZ ;  /* 0x0000001f02027819 */ /* 0x000fd000000006ff */
[----:B------:R-:W1:Y:S02]  /*3020*/  SYNCS.PHASECHK.TRANS64.TRYWAIT P0, [UR4], R2 ;  /* 0x00000002ff0075a7 */ /* 0x000e640008001104 */
[----:B-1----:R-:W-:Y:S05]  /*3030*/  @!P0 BRA `(.L_x_41) ;  /* 0x0000007400288947 */ /* 0x002fea0003800000 */
.L_x_170:
[----:B------:R-:W-:-:S04]  /*3040*/  UIADD3 UR4, UPT, UPT, UR30, 0x1, URZ ;  /* 0x000000011e047890 */ /* 0x000fc8000fffe0ff */
[----:B------:R-:W-:-:S04]  /*3050*/  UISETP.NE.AND UP0, UPT, UR4, 0x1a, UPT ;  /* 0x0000001a0400788c */ /* 0x000fc8000bf05270 */
[----:B------:R-:W-:Y:S02]  /*3060*/  USEL UR5, URZ, 0x1, UP0 ;  /* 0x00000001ff057887 */ /* 0x000fe40008000000 */
[----:B------:R-:W-:Y:S02]  /*3070*/  USEL UR4, UR4, URZ, UP0 ;  /* 0x000000ff04047287 */ /* 0x000fe40008000000 */
[----:B------:R-:W-:Y:S02]  /*3080*/  ULOP3.LUT UR6, UR27, UR5, URZ, 0x3c, !UPT ;  /* 0x000000051b067292 */ /* 0x000fe4000f8e3cff */
[----:B------:R-:W-:-:S04]  /*3090*/  ULEA UR5, UR4, UR36, 0x3 ;  /* 0x0000002404057291 */ /* 0x000fc8000f8e18ff */
[----:B-1----:R-:W-:-:S04]  /*30a0*/  MOV R2, UR6 ;  /* 0x0000000600027c02 */ /* 0x002fc80008000f00 */
[----:B------:R-:W-:-:S04]  /*30b0*/  SHF.L.U32 R2, R2, 0x1f, RZ ;  /* 0x0000001f02027819 */ /* 0x000fc800000006ff */
[----:B------:R-:W1:Y:S02]  /*30c0*/  SYNCS.PHASECHK.TRANS64.TRYWAIT P0, [UR5], R2 ;  /* 0x00000002ff0075a7 */ /* 0x000e640008001105 */
[----:B-1----:R-:W-:Y:S05]  /*30d0*/  @!P0 BRA `(.L_x_42) ;  /* 0x0000007400188947 */ /* 0x002fea0003800000 */
.L_x_172:
        /* <DEDUP_REMOVED lines=10> */
.L_x_174:
        /* <DEDUP_REMOVED lines=10> */
.L_x_176:
        /* <DEDUP_REMOVED lines=10> */
.L_x_178:
        /* <DEDUP_REMOVED lines=10> */
.L_x_180:
        /* <DEDUP_REMOVED lines=10> */
.L_x_182:
        /* <DEDUP_REMOVED lines=10> */
.L_x_184:
        /* <DEDUP_REMOVED lines=10> */
.L_x_186:
        /* <DEDUP_REMOVED lines=10> */
.L_x_188:
        /* <DEDUP_REMOVED lines=10> */
.L_x_190:
        /* <DEDUP_REMOVED lines=10> */
.L_x_192:
        /* <DEDUP_REMOVED lines=10> */
.L_x_194:
        /* <DEDUP_REMOVED lines=10> */
.L_x_196:
        /* <DEDUP_REMOVED lines=10> */
.L_x_198:
        /* <DEDUP_REMOVED lines=10> */
.L_x_200:
        /* <DEDUP_REMOVED lines=10> */
.L_x_202:
        /* <DEDUP_REMOVED lines=10> */
.L_x_204:
        /* <DEDUP_REMOVED lines=10> */
.L_x_206:
        /* <DEDUP_REMOVED lines=10> */
.L_x_208:
        /* <DEDUP_REMOVED lines=10> */
.L_x_210:
        /* <DEDUP_REMOVED lines=10> */
.L_x_212:
        /* <DEDUP_REMOVED lines=10> */
.L_x_214:
        /* <DEDUP_REMOVED lines=10> */
.L_x_216:
        /* <DEDUP_REMOVED lines=10> */
.L_x_218:
[----:B------:R-:W-:-:S04]  /*3f40*/  UIADD3 UR4, UPT, UPT, UR4, 0x1, URZ ;  /* 0x0000000104047890 */ /* 0x000fc8000fffe0ff */
[----:B------:R-:W-:-:S04]  /*3f50*/  UISETP.NE.AND UP0, UPT, UR4, 0x1a, UPT ;  /* 0x0000001a0400788c */ /* 0x000fc8000bf05270 */
[----:B------:R-:W-:Y:S02]  /*3f60*/  USEL UR5, URZ, 0x1, UP0 ;  /* 0x00000001ff057887 */ /* 0x000fe40008000000 */
[----:B------:R-:W-:Y:S02]  /*3f70*/  USEL UR4, UR4, URZ, UP0 ;  /* 0x000000ff04047287 */ /* 0x000fe40008000000 */
[----:B------:R-:W-:Y:S02]  /*3f80*/  ULOP3.LUT UR5, UR6, UR5, URZ, 0x3c, !UPT ;  /* 0x0000000506057292 */ /* 0x000fe4000f8e3cff */
[----:B------:R-:W-:-:S04]  /*3f90*/  ULEA UR4, UR4, UR36, 0x3 ;  /* 0x0000002404047291 */ /* 0x000fc8000f8e18ff */
[----:B-1----:R-:W-:Y:S02]  /*3fa0*/  IMAD.U32 R2, RZ, RZ, UR5 ;  /* 0x00000005ff027e24 */ /* 0x002fe4000f8e00ff */
[----:B------:R-:W-:-:S03]  /*3fb0*/  MOV R0, UR4 ;  /* 0x0000000400007c02 */ /* 0x000fc60008000f00 */
[----:B------:R-:W-:-:S07]  /*3fc0*/  SHF.L.U32 R2, R2, 0x1f, RZ ;  /* 0x0000001f02027819 */ /* 0x000fce00000006ff */
.L_x_66:
[----:B-1----:R1:W2:Y:S02]  /*3fd0*/  SYNCS.PHASECHK.TRANS64.TRYWAIT P0, [R0+URZ], R2 ;  /* 0x00000002000075a7 */ /* 0x0022a400080011ff */
[----:B--2---:R-:W-:Y:S05]  /*3fe0*/  @!P0 NANOSLEEP.SYNCS 0x989680 ;  /* 0x009896800000895d */ /* 0x004fea0003900000 */
[----:B------:R-:W2:Y:S02]  /*3ff0*/  @!P0 SYNCS.PHASECHK.TRANS64 P0, [R0+URZ], R2 ;  /* 0x00000002000085a7 */ /* 0x000ea400080010ff */
[----:B--2---:R-:W-:Y:S05]  /*4000*/  @P0 EXIT ;  /* 0x000000000000094d */ /* 0x004fea0003800000 */
[----:B------:R-:W-:Y:S05]  /*4010*/  BRA `(.L_x_66) ;  /* 0xfffffffc00ec7947 */ /* 0x000fea000383ffff */
.L_x_22:
[----:B------:R-:W2:Y:S02]  /*4020*/  S2UR UR4, SR_CgaCtaId ;  /* 0x00000000000479c3 */ /* 0x000ea40000008800 */
[----:B--2---:R-:W-:-:S04]  /*4030*/  UISETP.NE.AND UP0, UPT, UR4, URZ, UPT ;  /* 0x000000ff0400728c */ /* 0x004fc8000bf05270 */
[----:B------:R-:W-:-:S09]  /*4040*/  UISETP.NE.OR UP0, UPT, UR18, 0x1, UP0 ;  /* 0x000000011200788c */ /* 0x000fd20008705670 */
[----:B------:R-:W-:Y:S05]  /*4050*/  BRA.U UP0, `(.L_x_67) ;  /* 0x0000000100b47547 */ /* 0x000fea000b800000 */
[----:B------:R-:W2:Y:S01]  /*4060*/  S2UR UR5, SR_CgaCtaId ;  /* 0x00000000000579c3 */ /* 0x000ea20000008800 */
[----:B------:R-:W-:Y:S01]  /*4070*/  UMOV UR4, 0x400 ;  /* 0x0000040000047882 */ /* 0x000fe20000000000 */
[----:B------:R-:W-:Y:S01]  /*4080*/  HFMA2 R2, -RZ, RZ, 0, 5.9604644775390625e-08 ;  /* 0x00000001ff027431 */ /* 0x000fe200000001ff */
[----:B------:R-:W-:Y:S01]  /*4090*/  ISETP.GE.U32.AND P0, PT, R3, 0x2, PT ;  /* 0x000000020300780c */ /* 0x000fe20003f06070 */
[----:B------:R-:W-:Y:S01]  /*40a0*/  IMAD.MOV.U32 R8, RZ, RZ, RZ ;  /* 0x000000ffff087224 */ /* 0x000fe200078e00ff */
[----:B--2---:R-:W-:-:S04]  /*40b0*/  ULEA UR4, UR5, UR4, 0x18 ;  /* 0x0000000405047291 */ /* 0x004fc8000f8ec0ff */
[----:B------:R-:W-:Y:S02]  /*40c0*/  UIADD3 UR5, UPT, UPT, UR4, 0x1f8, URZ ;  /* 0x000001f804057890 */ /* 0x000fe4000fffe0ff */
[----:B------:R-:W-:Y:S02]  /*40d0*/  UIADD3 UR8, UPT, UPT, UR4, 0x1f0, URZ ;  /* 0x000001f004087890 */ /* 0x000fe4000fffe0ff */
[----:B------:R-:W-:-:S12]  /*40e0*/  UPRMT UR5, URZ, 0x654, UR5 ;  /* 0x00000654ff057896 */ /* 0x000fd80008000005 */
.L_x_70:
[----:B------:R-:W-:Y:S01]  /*40f0*/  SHF.L.U32 R6, R2, 0x1f, RZ ;  /* 0x0000001f02067819 */ /* 0x000fe200000006ff */
[----:B------:R-:W-:Y:S02]  /*4100*/  IMAD.U32 R4, RZ, RZ, UR8 ;  /* 0x00000008ff047e24 */ /* 0x000fe4000f8e00ff */
[----:B------:R-:W-:Y:S01]  /*4110*/  @!P0 IMAD.MOV.U32 R5, RZ, RZ, 0x10 ;  /* 0x00000010ff058424 */ /* 0x000fe200078e00ff */
[----:B------:R-:W2:Y:S02]  /*4120*/  SYNCS.PHASECHK.TRANS64.TRYWAIT P1, [UR4+0x1f8], R6 ;  /* 0x0001f806ff0075a7 */ /* 0x000ea40008021104 */
[----:B------:R-:W-:-:S04]  /*4130*/  PRMT R4, R3, 0x654, R4 ;  /* 0x0000065403047816 */ /* 0x000fc80000000004 */
[----:B------:R-:W-:Y:S01]  /*4140*/  SEL R0, R4, R0, !P0 ;  /* 0x0000000004007207 */ /* 0x000fe20004000000 */
[----:B--2---:R-:W-:Y:S06]  /*4150*/  @!P1 BRA `(.L_x_68) ;  /* 0x0000006c00389947 */ /* 0x004fec0003800000 */
.L_x_220:
[----:B------:R-:W-:Y:S01]  /*4160*/  UIADD3 UR6, UPT, UPT, UR4, 0x230, URZ ;  /* 0x0000023004067890 */ /* 0x000fe2000fffe0ff */
[----:B------:R3:W-:Y:S01]  /*4170*/  @!P0 SYNCS.ARRIVE.TRANS64.RED RZ, [R0+URZ], R5 ;  /* 0x0000000500ff89a7 */ /* 0x0007e200080004ff */
[----:B------:R-:W-:Y:S01]  /*4180*/  UIADD3 UR7, UPT, UPT, UR4, 0x1f0, URZ ;  /* 0x000001f004077890 */ /* 0x000fe2000fffe0ff */
[----:B------:R-:W-:-:S08]  /*4190*/  LOP3.LUT R2, R2, 0x1, RZ, 0x3c, !PT ;  /* 0x0000000102027812 */ /* 0x000fd000078e3cff */
[----:B------:R-:W-:Y:S06]  /*41a0*/  UGETNEXTWORKID.BROADCAST [UR6], [UR7] ;  /* 0x00000000060073ca */ /* 0x000fec0008000100 */
[----:B---3--:R-:W-:-:S04]  /*41b0*/  SHF.L.U32 R5, R8, 0x1f, RZ ;  /* 0x0000001f08057819 */ /* 0x008fc800000006ff */
[----:B------:R-:W3:Y:S02]  /*41c0*/  SYNCS.PHASECHK.TRANS64.TRYWAIT P1, [UR4+0x1f0], R5 ;  /* 0x0001f005ff0075a7 */ /* 0x000ee40008021104 */
[----:B---3--:R-:W-:Y:S05]  /*41d0*/  @!P1 BRA `(.L_x_69) ;  /* 0x0000006c00309947 */ /* 0x008fea0003800000 */
.L_x_222:
[----:B--2---:R-:W2:Y:S01]  /*41e0*/  LDS.128 R4, [UR4+0x230] ;  /* 0x00023004ff047984 */ /* 0x004ea20008000c00 */
[----:B------:R-:W-:Y:S01]  /*41f0*/  LOP3.LUT R8, R8, 0x1, RZ, 0x3c, !PT ;  /* 0x0000000108087812 */ /* 0x000fe200078e3cff */
[----:B------:R-:W-:Y:S01]  /*4200*/  @!PT LDS RZ, [RZ] ;  /* 0x00000000fffff984 */ /* 0x000fe20000000800 */
[----:B------:R-:W-:Y:S01]  /*4210*/  @!PT LDS RZ, [RZ] ;  /* 0x00000000fffff984 */ /* 0x000fe20000000800 */
[----:B------:R-:W-:Y:S01]  /*4220*/  @!PT LDS RZ, [RZ] ;  /* 0x00000000fffff984 */ /* 0x000fe20000000800 */
[----:B------:R-:W-:Y:S01]  /*4230*/  @!PT LDS RZ, [RZ] ;  /* 0x00000000fffff984 */ /* 0x000fe20000000800 */
[----:B------:R3:W-:Y:S06]  /*4240*/  MEMBAR.ALL.CTA ;  /* 0x0000000000007992 */ /* 0x0007ec0000008000 */
[----:B---3--:R-:W3:Y:S02]  /*4250*/  FENCE.VIEW.ASYNC.S ;  /* 0x00000000000073c6 */ /* 0x008ee40000000000 */
[----:B---3--:R-:W-:Y:S01]  /*4260*/  SYNCS.ARRIVE.TRANS64.RED.A1T0 RZ, [UR5], RZ ;  /* 0x000000ffffff79a7 */ /* 0x008fe20008100405 */
[----:B--2---:R-:W-:-:S13]  /*4270*/  LOP3.LUT P1, RZ, R6, 0x1, RZ, 0xc0, !PT ;  /* 0x0000000106ff7812 */ /* 0x004fda000782c0ff */
[----:B------:R-:W-:Y:S05]  /*4280*/  @P1 BRA `(.L_x_70) ;  /* 0xfffffffc00981947 */ /* 0x000fea000383ffff */
[----:B------:R-:W-:-:S04]  /*4290*/  SHF.L.U32 R0, R2, 0x1f, RZ ;  /* 0x0000001f02007819 */ /* 0x000fc800000006ff */
[----:B------:R-:W2:Y:S02]  /*42a0*/  SYNCS.PHASECHK.TRANS64 P0, [UR4+0x1f8], R0 ;  /* 0x0001f800ff0075a7 */ /* 0x000ea40008001004 */
[----:B-12---:R-:W-:Y:S05]  /*42b0*/  @P0 EXIT ;  /* 0x000000000000094d */ /* 0x006fea0003800000 */
[----:B------:R-:W-:-:S07]  /*42c0*/  MOV R0, UR4 ;  /* 0x0000000400007c02 */ /* 0x000fce0008000f00 */
.L_x_71:
[----:B-1----:R-:W-:-:S04]  /*42d0*/  SHF.L.U32 R3, R2, 0x1f, RZ ;  /* 0x0000001f02037819 */ /* 0x002fc800000006ff */
[----:B------:R1:W2:Y:S03]  /*42e0*/  SYNCS.PHASECHK.TRANS64.TRYWAIT P0, [R0+URZ+0x1f8], R3 ;  /* 0x0001f803000075a7 */ /* 0x0002a600080011ff */
[----:B--2---:R-:W-:Y:S05]  /*42f0*/  @!P0 NANOSLEEP.SYNCS 0x989680 ;  /* 0x009896800000895d */ /* 0x004fea0003900000 */
[----:B------:R-:W2:Y:S02]  /*4300*/  @!P0 SYNCS.PHASECHK.TRANS64 P0, [R0+URZ+0x1f8], R3 ;  /* 0x0001f803000085a7 */ /* 0x000ea400080010ff */
[----:B--2---:R-:W-:Y:S05]  /*4310*/  @P0 EXIT ;  /* 0x000000000000094d */ /* 0x004fea0003800000 */
[----:B------:R-:W-:Y:S05]  /*4320*/  BRA `(.L_x_71) ;  /* 0xfffffffc00e87947 */ /* 0x000fea000383ffff */
.L_x_67:
[----:B------:R-:W-:Y:S05]  /*4330*/  BRA.U UP4, `(.L_x_72) ;  /* 0x0000001104647547 */ /* 0x000fea000b800000 */
[----:B------:R-:W2:Y:S01]  /*4340*/  S2UR UR4, SR_CgaCtaId ;  /* 0x00000000000479c3 */ /* 0x000ea20000008800 */
[----:B------:R-:W-:Y:S01]  /*4350*/  UMOV UR5, 0x40 ;  /* 0x0000004000057882 */ /* 0x000fe20000000000 */
[----:B------:R-:W-:Y:S01]  /*4360*/  NOP ;  /* 0x0000000000007918 */ /* 0x000fe20000000000 */
[----:B------:R-:W-:Y:S01]  /*4370*/  UMOV UR6, 0x400 ;  /* 0x0000040000067882 */ /* 0x000fe20000000000 */
[----:B--2---:R-:W-:Y:S02]  /*4380*/  ULEA UR5, UR4, UR5, 0x18 ;  /* 0x0000000504057291 */ /* 0x004fe4000f8ec0ff */
[----:B------:R-:W-:-:S07]  /*4390*/  ULEA UR6, UR4, UR6, 0x18 ;  /* 0x0000000604067291 */ /* 0x000fce000f8ec0ff */
[----:B------:R-:W2:Y:S02]  /*43a0*/  LDS.U8 R3, [UR5+0x1c] ;  /* 0x00001c05ff037984 */ /* 0x000ea40008000000 */
[----:B--2---:R-:W-:-:S13]  /*43b0*/  ISETP.NE.AND P0, PT, R3, RZ, PT ;  /* 0x000000ff0300720c */ /* 0x004fda0003f05270 */
[----:B------:R-:W-:Y:S05]  /*43c0*/  @P0 BRA `(.L_x_73) ;  /* 0x0000000400080947 */ /* 0x000fea0003800000 */
[----:B------:R-:W-:Y:S02]  /*43d0*/  UISETP.NE.U32.AND UP1, UPT, UR31, 0x1, UPT ;  /* 0x000000011f00788c */ /* 0x000fe4000bf25070 */
[----:B------:R-:W-:-:S07]  /*43e0*/  UIADD3 UR7, UPT, UPT, UR5, 0x8, URZ ;  /* 0x0000000805077890 */ /* 0x000fce000fffe0ff */
[----:B------:R-:W-:Y:S05]  /*43f0*/  BRA.U !UP1, `(.L_x_74) ;  /* 0x00000001099c7547 */ /* 0x000fea000b800000 */
[----:B------:R-:W-:Y:S01]  /*4400*/  ELECT P0, URZ, PT ;  /* 0x0000000000ff782f */ /* 0x000fe20003800000 */
[----:B------:R-:W-:-:S12]  /*4410*/  BSSY B0, `(.L_x_74) ;  /* 0x0000025000007945 */ /* 0x000fd80003800000 */
[----:B------:R-:W-:Y:S05]  /*4420*/  @!P0 BRA `(.L_x_75) ;  /* 0x00000000008c8947 */ /* 0x000fea0003800000 */
[----:B------:R-:W-:-:S05]  /*4430*/  UMOV UR4, 0x10 ;  /* 0x0000001000047882 */ /* 0x000fca0000000000 */
[----:B------:R-:W-:Y:S04]  /*4440*/  DEPBAR.LE SB2, 0x36 ;  /* 0x0000ad800000791a */ /* 0x000fe80000000000 */
[----:B------:R-:W2:Y:S02]  /*4450*/  UTCATOMSWS.2CTA.FIND_AND_SET.ALIGN UP0, UR4, UR4 ;  /* 0x00000004000475e3 */ /* 0x000ea40008200800 */
[----:B--2---:R-:W-:Y:S01]  /*4460*/  MOV R10, UR4 ;  /* 0x00000004000a7c02 */ /* 0x004fe20008000f00 */
[----:B------:R-:W-:Y:S06]  /*4470*/  BRA.U UP0, `(.L_x_76) ;  /* 0x0000000100187547 */ /* 0x000fec000b800000 */
.L_x_77:
[----:B------:R-:W-:Y:S05]  /*4480*/  NANOSLEEP 0x64 ;  /* 0x000000640000795d */ /* 0x000fea0003800000 */
[----:B------:R-:W-:-:S05]  /*4490*/  UMOV UR4, 0x10 ;  /* 0x0000001000047882 */ /* 0x000fca0000000000 */
[----:B------:R-:W-:Y:S04]  /*44a0*/  DEPBAR.LE SB2, 0x36 ;  /* 0x0000ad800000791a */ /* 0x000fe80000000000 */
[----:B------:R-:W2:Y:S02]  /*44b0*/  UTCATOMSWS.2CTA.FIND_AND_SET.ALIGN UP0, UR4, UR4 ;  /* 0x00000004000475e3 */ /* 0x000ea40008200800 */
[----:B--2---:R-:W-:Y:S01]  /*44c0*/  MOV R10, UR4 ;  /* 0x00000004000a7c02 */ /* 0x004fe20008000f00 */
[----:B------:R-:W-:Y:S05]  /*44d0*/  BRA.U !UP0, `(.L_x_77) ;  /* 0xfffffffd08e87547 */ /* 0x000fea000b83ffff */
.L_x_76:
[----:B------:R-:W2:Y:S01]  /*44e0*/  LDS R6, [UR5+0x10] ;  /* 0x00001005ff067984 */ /* 0x000ea20008000800 */
[----:B------:R-:W-:Y:S01]  /*44f0*/  IMAD.U32 R3, RZ, RZ, UR6 ;  /* 0x00000006ff037e24 */ /* 0x000fe2000f8e00ff */
[----:B------:R-:W-:-:S03]  /*4500*/  MOV R4, UR30 ;  /* 0x0000001e00047c02 */ /* 0x000fc60008000f00 */
[----:B------:R-:W-:Y:S01]  /*4510*/  VIADD R3, R3, 0x240 ;  /* 0x0000024003037836 */ /* 0x000fe20000000000 */
[----:B--2---:R-:W-:-:S04]  /*4520*/  SHF.L.U32 R6, R6, 0x1f, RZ ;  /* 0x0000001f06067819 */ /* 0x004fc800000006ff */
[----:B------:R-:W2:Y:S02]  /*4530*/  SYNCS.PHASECHK.TRANS64.TRYWAIT P0, [UR5+0x8], R6 ;  /* 0x00000806ff0075a7 */ /* 0x000ea40008001105 */
[----:B--2---:R-:W-:Y:S05]  /*4540*/  @P0 BRA `(.L_x_78) ;  /* 0x0000000000080947 */ /* 0x004fea0003800000 */
[----:B------:R-:W2:Y:S02]  /*4550*/  SYNCS.PHASECHK.TRANS64.TRYWAIT P0, [UR5+0x8], R6 ;  /* 0x00000806ff0075a7 */ /* 0x000ea40008001105 */
[----:B--2---:R-:W-:Y:S05]  /*4560*/  @!P0 BRA `(.L_x_79) ;  /* 0x0000006800648947 */ /* 0x004fea0003800000 */
.L_x_78:
[----:B------:R-:W-:Y:S01]  /*4570*/  PRMT R4, R4, 0x654, R3 ;  /* 0x0000065404047816 */ /* 0x000fe20000000003 */
[----:B------:R-:W-:Y:S01]  /*4580*/  HFMA2 R3, -RZ, RZ, 0, 5.9604644775390625e-08 ;  /* 0x00000001ff037431 */ /* 0x000fe200000001ff */
[----:B------:R-:W-:Y:S01]  /*4590*/  UPRMT UR4, UR30, 0x654, UR7 ;  /* 0x000006541e047896 */ /* 0x000fe20008000007 */
[----:B------:R-:W-:Y:S02]  /*45a0*/  IMAD.MOV.U32 R8, RZ, RZ, 0xffff ;  /* 0x0000ffffff087424 */ /* 0x000fe400078e00ff */
[----:B--2---:R-:W-:Y:S02]  /*45b0*/  IMAD.MOV.U32 R6, RZ, RZ, 0x4 ;  /* 0x00000004ff067424 */ /* 0x004fe400078e00ff */
[----:B------:R-:W-:Y:S01]  /*45c0*/  IMAD.SHL.U32 R9, R10, 0x20, RZ ;  /* 0x000000200a097824 */ /* 0x000fe200078e00ff */
[----:B------:R-:W-:Y:S02]  /*45d0*/  MOV R5, UR4 ;  /* 0x0000000400057c02 */ /* 0x000fe40008000f00 */
[-C--:B------:R-:W-:Y:S01]  /*45e0*/  SHF.L.U32 R8, R8, R10.reuse, RZ ;  /* 0x0000000a08087219 */ /* 0x080fe200000006ff */
[----:B------:R2:W-:Y:S01]  /*45f0*/  SYNCS.ARRIVE.TRANS64.RED RZ, [UR4], R6 ;  /* 0x00000006ffff79a7 */ /* 0x0005e20008000404 */
[----:B------:R-:W-:Y:S01]  /*4600*/  SHF.L.U32 R7, R3, R10, RZ ;  /* 0x0000000a03077219 */ /* 0x000fe200000006ff */
[----:B------:R2:W-:Y:S04]  /*4610*/  STS [UR6+0x240], R9 ;  /* 0x00024009ff007988 */ /* 0x0005e80008000806 */
[----:B------:R2:W-:Y:S04]  /*4620*/  STAS [R4.64], R10 ;  /* 0x0000000a04007dbd */ /* 0x0005e8000c0008ff */
[----:B------:R2:W-:Y:S04]  /*4630*/  ATOMS.OR RZ, [UR5+0x14], R8 ;  /* 0x00001408ffff798c */ /* 0x0005e8000b000005 */
[----:B------:R2:W-:Y:S04]  /*4640*/  ATOMS.OR RZ, [UR5+0x18], R7 ;  /* 0x00001807ffff798c */ /* 0x0005e8000b000005 */
[----:B------:R2:W-:Y:S02]  /*4650*/  ATOMS.XOR RZ, [UR5+0x10], R3 ;  /* 0x00001003ffff798c */ /* 0x0005e4000b800005 */
.L_x_75:
[----:B-1----:R-:W-:Y:S05]  /*4660*/  BSYNC B0 ;  /* 0x0000000000007941 */ /* 0x002fea0003800000 */
.L_x_74:
[----:B------:R-:W-:Y:S05]  /*4670*/  BRA.U UP1, `(.L_x_80) ;  /* 0x00000001016c7547 */ /* 0x000fea000b800000 */
[----:B------:R-:W-:-:S03]  /*4680*/  UMOV UR4, 0xffffffff ;  /* 0xffffffff00047882 */ /* 0x000fc60000000000 */
[----:B------:R-:W-:Y:S05]  /*4690*/  BRA.DIV UR4, `(.L_x_81) ;  /* 0x0000006a04307947 */ /* 0x000fea000b800000 */
[----:B------:R-:W-:-:S13]  /*46a0*/  ELECT P6, URZ, PT ;  /* 0x0000000000ff782f */ /* 0x000fda00038c0000 */
.L_x_225:
[----:B------:R-:W-:Y:S05]  /*46b0*/  @!P6 BRA `(.L_x_80) ;  /* 0x00000000005ce947 */ /* 0x000fea0003800000 */
[----:B--2---:R-:W2:Y:S02]  /*46c0*/  LDS R4, [UR5+0x10] ;  /* 0x00001005ff047984 */ /* 0x004ea40008000800 */
[----:B--2---:R-:W-:-:S04]  /*46d0*/  SHF.L.U32 R4, R4, 0x1f, RZ ;  /* 0x0000001f04047819 */ /* 0x004fc800000006ff */
[----:B------:R-:W2:Y:S02]  /*46e0*/  SYNCS.PHASECHK.TRANS64.TRYWAIT P0, [UR5+0x8], R4 ;  /* 0x00000804ff0075a7 */ /* 0x000ea40008001105 */
[----:B--2---:R-:W-:Y:S05]  /*46f0*/  @P0 BRA `(.L_x_82) ;  /* 0x0000000000080947 */ /* 0x004fea0003800000 */
[----:B------:R-:W2:Y:S02]  /*4700*/  SYNCS.PHASECHK.TRANS64.TRYWAIT P0, [UR5+0x8], R4 ;  /* 0x00000804ff0075a7 */ /* 0x000ea40008001105 */
[----:B--2---:R-:W-:Y:S05]  /*4710*/  @!P0 BRA `(.L_x_83) ;  /* 0x0000006800308947 */ /* 0x004fea0003800000 */
.L_x_82:
[----:B------:R-:W3:Y:S01]  /*4720*/  LDS R6, [UR6+0x240] ;  /* 0x00024006ff067984 */ /* 0x000ee20008000800 */
[----:B--2---:R-:W-:Y:S02]  /*4730*/  HFMA2 R3, -RZ, RZ, 0, 5.9604644775390625e-08 ;  /* 0x00000001ff037431 */ /* 0x004fe400000001ff */
[----:B------:R-:W-:Y:S01]  /*4740*/  IMAD.MOV.U32 R4, RZ, RZ, 0xffff ;  /* 0x0000ffffff047424 */ /* 0x000fe200078e00ff */
[----:B------:R-:W-:Y:S01]  /*4750*/  UPRMT UR4, UR30, 0x654, UR7 ;  /* 0x000006541e047896 */ /* 0x000fe20008000007 */
[----:B---3--:R-:W-:-:S03]  /*4760*/  IMAD.SHL.U32 R5, R6, 0x20, RZ ;  /* 0x0000002006057824 */ /* 0x008fc600078e00ff */
[-C--:B------:R-:W-:Y:S02]  /*4770*/  SHF.L.U32 R4, R4, R6.reuse, RZ ;  /* 0x0000000604047219 */ /* 0x080fe400000006ff */
[----:B------:R-:W-:Y:S01]  /*4780*/  SHF.L.U32 R6, R3, R6, RZ ;  /* 0x0000000603067219 */ /* 0x000fe200000006ff */
[----:B------:R3:W-:Y:S04]  /*4790*/  STS [UR6+0x240], R5 ;  /* 0x00024005ff007988 */ /* 0x0007e80008000806 */
[----:B------:R3:W-:Y:S04]  /*47a0*/  ATOMS.OR RZ, [UR5+0x14], R4 ;  /* 0x00001404ffff798c */ /* 0x0007e8000b000005 */
[----:B------:R3:W-:Y:S01]  /*47b0*/  ATOMS.OR RZ, [UR5+0x18], R6 ;  /* 0x00001806ffff798c */ /* 0x0007e2000b000005 */
[----:B------:R-:W-:Y:S03]  /*47c0*/  SYNCS.ARRIVE.TRANS64.RED.A1T0 RZ, [UR4], RZ ;  /* 0x000000ffffff79a7 */ /* 0x000fe60008100404 */
[----:B------:R3:W-:Y:S01]  /*47d0*/  ATOMS.XOR RZ, [UR5+0x10], R3 ;  /* 0x00001003ffff798c */ /* 0x0007e2000b800005 */
[----:B------:R-:W-:Y:S05]  /*47e0*/  BRA `(.L_x_80) ;  /* 0x0000000000107947 */ /* 0x000fea0003800000 */
.L_x_73:
[----:B------:R-:W-:Y:S02]  /*47f0*/  MOV R3, 0xffffffff ;  /* 0xffffffff00037802 */ /* 0x000fe40000000f00 */
[----:B------:R-:W-:-:S03]  /*4800*/  MOV R4, 0x4830 ;  /* 0x0000483000047802 */ /* 0x000fc60000000f00 */
[----:B------:R2:W-:Y:S04]  /*4810*/  STS [UR6+0x240], R3 ;  /* 0x00024003ff007988 */ /* 0x0005e80008000806 */
[----:B-12--5:R-:W-:Y:S05]  /*4820*/  CALL.REL.NOINC `($__internal_1_$__cuda_sm10x_tcgen05_guardrail_trap_phase_invalid_during_alloc) ;  /* 0x0000006c00e07944 */ /* 0x026fea0003c00000 */
.L_x_80:
[----:B------:R-:W-:Y:S05]  /*4830*/  WARPSYNC.ALL ;  /* 0x0000000000007948 */ /* 0x000fea0003800000 */
[----:B------:R-:W4:Y:S01]  /*4840*/  S2UR UR17, SR_CgaCtaId ;  /* 0x00000000001179c3 */ /* 0x000f220000008800 */
[----:B------:R-:W-:Y:S01]  /*4850*/  UMOV UR4, 0x400 ;  /* 0x0000040000047882 */ /* 0x000fe20000000000 */
[----:B------:R-:W-:-:S06]  /*4860*/  NOP ;  /* 0x0000000000007918 */ /* 0x000fcc0000000000 */
[----:B------:R-:W-:Y:S06]  /*4870*/  BAR.ARV 0x6, 0xa0 ;  /* 0x0182800000007b1d */ /* 0x000fec0000002000 */
[----:B------:R-:W1:Y:S01]  /*4880*/  LDCU.64 UR6, c[0x0][0x388] ;  /* 0x00007100ff0677ac */ /* 0x000e620008000a00 */
[----:B------:R-:W-:Y:S01]  /*4890*/  LOP3.LUT R2, R2, 0xffff, RZ, 0xc0, !PT ;  /* 0x0000ffff02027812 */ /* 0x000fe200078ec0ff */
[----:B--2---:R-:W-:Y:S01]  /*48a0*/  IMAD.MOV.U32 R8, RZ, RZ, 0x1 ;  /* 0x00000001ff087424 */ /* 0x004fe200078e00ff */
[----:B------:R-:W-:Y:S01]  /*48b0*/  LOP3.LUT R0, R0, 0xffff, RZ, 0xc0, !PT ;  /* 0x0000ffff00007812 */ /* 0x000fe200078ec0ff */
[----:B------:R-:W2:Y:S01]  /*48c0*/  LDCU.64 UR8, c[0x0][0x390] ;  /* 0x00007200ff0877ac */ /* 0x000ea20008000a00 */
[----:B------:R-:W-:Y:S01]  /*48d0*/  R2UR UR18, R2 ;  /* 0x00000000021272ca */ /* 0x000fe200000e0000 */
[----:B------:R-:W-:Y:S01]  /*48e0*/  IMAD.MOV.U32 R2, RZ, RZ, RZ ;  /* 0x000000ffff027224 */ /* 0x000fe200078e00ff */
[----:B------:R-:W-:Y:S01]  /*48f0*/  R2UR UR28, R0 ;  /* 0x00000000001c72ca */ /* 0x000fe200000e0000 */
[----:B------:R-:W-:Y:S01]  /*4900*/  IMAD.MOV.U32 R0, RZ, RZ, RZ ;  /* 0x000000ffff007224 */ /* 0x000fe200078e00ff */
[----:B------:R-:W-:Y:S01]  /*4910*/  UMOV UR21, URZ ;  /* 0x000000ff00157c82 */ /* 0x000fe20008000000 */
[----:B----4-:R-:W-:-:S02]  /*4920*/  ULEA UR17, UR17, UR4, 0x18 ;  /* 0x0000000411117291 */ /* 0x010fc4000f8ec0ff */
[----:B------:R-:W-:Y:S02]  /*4930*/  UISETP.NE.AND UP3, UPT, UR31, URZ, UPT ;  /* 0x000000ff1f00728c */ /* 0x000fe4000bf65270 */
[----:B------:R-:W-:Y:S01]  /*4940*/  UIADD3 UR23, UPT, UPT, UR17, 0x1f8, URZ ;  /* 0x000001f811177890 */ /* 0x000fe2000fffe0ff */
[----:B------:R-:W-:Y:S01]  /*4950*/  UMOV UR16, URZ ;  /* 0x000000ff00107c82 */ /* 0x000fe20008000000 */
[----:B------:R-:W-:Y:S01]  /*4960*/  UMOV UR26, 0x0 ;  /* 0x00000000001a7882 */ /* 0x000fe20000000000 */
[----:B-1----:R-:W-:Y:S02]  /*4970*/  UIADD3 UR4, UPT, UPT, UR6, 0x1f, URZ ;  /* 0x0000001f06047890 */ /* 0x002fe4000fffe0ff */
[----:B---3--:R-:W1:Y:S01]  /*4980*/  LDS R3, [UR17+0x240] ;  /* 0x00024011ff037984 */ /* 0x008e620008000800 */
[----:B------:R-:W-:Y:S02]  /*4990*/  UPRMT UR23, URZ, 0x654, UR23 ;  /* 0x00000654ff177896 */ /* 0x000fe40008000017 */
[----:B------:R-:W-:Y:S01]  /*49a0*/  USHF.R.S32.HI UR5, URZ, 0x1f, UR4 ;  /* 0x0000001fff057899 */ /* 0x000fe20008011404 */
[----:B------:R-:W-:Y:S01]  /*49b0*/  UMOV UR27, 0x8210490 ;  /* 0x08210490001b7882 */ /* 0x000fe20000000000 */
[----:B------:R-:W-:-:S02]  /*49c0*/  UMOV UR24, 0x0 ;  /* 0x0000000000187882 */ /* 0x000fc40000000000 */
[----:B------:R-:W-:Y:S02]  /*49d0*/  ULEA.HI UR4, UR5, UR4, URZ, 0x5 ;  /* 0x0000000405047291 */ /* 0x000fe4000f8f28ff */
[----:B------:R-:W-:Y:S02]  /*49e0*/  UIADD3 UR5, UPT, UPT, UR17, 0x1e400, URZ ;  /* 0x0001e40011057890 */ /* 0x000fe4000fffe0ff */
[----:B------:R-:W-:Y:S02]  /*49f0*/  USHF.R.S32.HI UR4, URZ, 0x5, UR4 ;  /* 0x00000005ff047899 */ /* 0x000fe40008011404 */
[----:B------:R-:W-:Y:S02]  /*4a00*/  USHF.R.U32.HI UR5, URZ, 0x4, UR5 ;  /* 0x00000004ff057899 */ /* 0x000fe40008011605 */
[----:B------:R-:W-:Y:S02]  /*4a10*/  UIMAD UR4, UR4, UR7, URZ ;  /* 0x00000007040472a4 */ /* 0x000fe4000f8e02ff */
[----:B------:R-:W-:-:S02]  /*4a20*/  ULOP3.LUT UR20, UR5, 0x3fff, URZ, 0xc0, !UPT ;  /* 0x00003fff05147892 */ /* 0x000fc4000f8ec0ff */
[----:B--2---:R-:W-:Y:S01]  /*4a30*/  UIMAD UR4, UR4, UR8, URZ ;  /* 0x00000008040472a4 */ /* 0x004fe2000f8e02ff */
[----:B------:R-:W-:-:S03]  /*4a40*/  UMOV UR25, 0x8210490 ;  /* 0x0821049000197882 */ /* 0x000fc60000000000 */
[----:B------:R-:W-:Y:S02]  /*4a50*/  UIMAD UR6, UR4, UR9, URZ ;  /* 0x00000009040672a4 */ /* 0x000fe4000f8e02ff */
[----:B------:R-:W-:Y:S02]  /*4a60*/  UIADD3 UR4, UPT, UPT, UR17, 0x4400, URZ ;  /* 0x0000440011047890 */ /* 0x000fe4000fffe0ff */
[----:B------:R-:W-:Y:S02]  /*4a70*/  UIADD3 UR29, UPT, UPT, UR6, -0x1, URZ ;  /* 0xffffffff061d7890 */ /* 0x000fe4000fffe0ff */
[----:B------:R-:W-:Y:S02]  /*4a80*/  USHF.R.U32.HI UR4, URZ, 0x4, UR4 ;  /* 0x00000004ff047899 */ /* 0x000fe40008011604 */
[----:B------:R-:W-:Y:S02]  /*4a90*/  UISETP.GE.AND UP4, UPT, UR6, 0x1, UPT ;  /* 0x000000010600788c */ /* 0x000fe4000bf86270 */
[----:B------:R-:W-:-:S04]  /*4aa0*/  ULOP3.LUT UR4, UR4, 0x3fff, URZ, 0xc0, !UPT ;  /* 0x00003fff04047892 */ /* 0x000fc8000f8ec0ff */
[----:B------:R-:W-:Y:S01]  /*4ab0*/  ULOP3.LUT UR19, UR4, 0x10000, URZ, 0xfc, !UPT ;  /* 0x0001000004137892 */ /* 0x000fe2000f8efcff */
[C---:B-1----:R-:W-:Y:S01]  /*4ac0*/  VIADD R5, R3.reuse, 0x40 ;  /* 0x0000004003057836 */ /* 0x042fe20000000000 */
[----:B------:R-:W-:-:S04]  /*4ad0*/  LOP3.LUT R4, R3, 0xffff, RZ, 0xc0, !PT ;  /* 0x0000ffff03047812 */ /* 0x000fc800078ec0ff */
[----:B------:R-:W-:-:S05]  /*4ae0*/  LOP3.LUT R5, R5, 0xffff, RZ, 0xc0, !PT ;  /* 0x0000ffff05057812 */ /* 0x000fca00078ec0ff */
[----:B------:R1:W-:Y:S02]  /*4af0*/  STL.64 [R1], R4 ;  /* 0x0000000401007387 */ /* 0x0003e40000100a00 */
.L_x_92:
[----:B-1----:R-:W-:-:S04]  /*4b00*/  SHF.L.U32 R5, R2, 0x1f, RZ ;  /* 0x0000001f02057819 */ /* 0x002fc800000006ff */
[----:B------:R-:W1:Y:S02]  /*4b10*/  SYNCS.PHASECHK.TRANS64.TRYWAIT P0, [UR17+0x1f0], R5 ;  /* 0x0001f005ff0075a7 */ /* 0x000e640008001111 */
[----:B-1-34-:R-:W-:Y:S05]  /*4b20*/  @!P0 BRA `(.L_x_84) ;  /* 0x0000006400448947 */ /* 0x01afea0003800000 */
.L_x_227:
[----:B-1----:R-:W1:Y:S01]  /*4b30*/  LDS.128 R4, [UR17+0x230] ;  /* 0x00023011ff047984 */ /* 0x002e620008000c00 */
[----:B------:R-:W-:Y:S01]  /*4b40*/  ULEA UR22, UR21, UR17, 0x3 ;  /* 0x0000001115167291 */ /* 0x000fe2000f8e18ff */
[----:B------:R-:W-:Y:S01]  /*4b50*/  @!PT LDS RZ, [RZ] ;  /* 0x00000000fffff984 */ /* 0x000fe20000000800 */
[----:B------:R-:W-:Y:S01]  /*4b60*/  @!PT LDS RZ, [RZ] ;  /* 0x00000000fffff984 */ /* 0x000fe20000000800 */
[----:B------:R-:W-:Y:S01]  /*4b70*/  @!PT LDS RZ, [RZ] ;  /* 0x00000000fffff984 */ /* 0x000fe20000000800 */
[----:B------:R-:W-:Y:S01]  /*4b80*/  @!PT LDS RZ, [RZ] ;  /* 0x00000000fffff984 */ /* 0x000fe20000000800 */
[----:B------:R2:W-:Y:S06]  /*4b90*/  MEMBAR.ALL.CTA ;  /* 0x0000000000007992 */ /* 0x0005ec0000008000 */
[----:B--2---:R-:W2:Y:S02]  /*4ba0*/  FENCE.VIEW.ASYNC.S ;  /* 0x00000000000073c6 */ /* 0x004ea40000000000 */
[----:B--2---:R-:W-:Y:S01]  /*4bb0*/  SYNCS.ARRIVE.TRANS64.RED.A1T0 RZ, [UR23], RZ ;  /* 0x000000ffffff79a7 */ /* 0x004fe20008100417 */
[----:B-1----:R-:W-:Y:S01]  /*4bc0*/  LOP3.LUT P2, RZ, R6, 0x1, RZ, 0xc0, !PT ;  /* 0x0000000106ff7812 */ /* 0x002fe2000784c0ff */
[----:B------:R-:W-:-:S12]  /*4bd0*/  BRA.U UP3, `(.L_x_85) ;  /* 0x00000001030c7547 */ /* 0x000fd8000b800000 */
[----:B------:R-:W-:-:S04]  /*4be0*/  SHF.L.U32 R5, R8, 0x1f, RZ ;  /* 0x0000001f08057819 */ /* 0x000fc800000006ff */
[----:B------:R-:W1:Y:S02]  /*4bf0*/  SYNCS.PHASECHK.TRANS64.TRYWAIT P0, [UR22+0x210], R5 ;  /* 0x00021005ff0075a7 */ /* 0x000e640008001116 */
[----:B-1----:R-:W-:Y:S05]  /*4c00*/  @!P0 BRA `(.L_x_86) ;  /* 0x0000006400248947 */ /* 0x002fea0003800000 */
.L_x_85:
[----:B------:R-:W-:Y:S05]  /*4c10*/  BRA.U UP3, `(.L_x_87) ;  /* 0x0000000103d47547 */ /* 0x000fea000b800000 */
[----:B------:R-:W-:Y:S05]  /*4c20*/  BRA.U !UP4, `(.L_x_88) ;  /* 0x000000010cc47547 */ /* 0x000fea000b800000 */
[----:B------:R-:W-:Y:S01]  /*4c30*/  ULEA UR4, UR21, UR43, 0x2 ;  /* 0x0000002b15047291 */ /* 0x000fe2000f8e10ff */
[----:B-1----:R-:W-:-:S08]  /*4c40*/  SHF.L.U32 R4, R0, 0x1f, RZ ;  /* 0x0000001f00047819 */ /* 0x002fd000000006ff */
[----:B------:R-:W5:Y:S01]  /*4c50*/  LDL R5, [UR4] ;  /* 0x00000004ff057983 */ /* 0x000f620008100800 */
[----:B------:R-:W-:Y:S02]  /*4c60*/  ULEA UR4, UR16, UR17, 0x3 ;  /* 0x0000001110047291 */ /* 0x000fe4000f8e18ff */
[----:B------:R-:W-:Y:S01]  /*4c70*/  UPLOP3.LUT UP2, UPT, UPT, UPT, UPT, 0x40, 0x4 ;  /* 0x000000000004789c */ /* 0x000fe20003f4e870 */
[----:B------:R-:W-:Y:S01]  /*4c80*/  UMOV UR15, UR29 ;  /* 0x0000001d000f7c82 */ /* 0x000fe20008000000 */
[----:B------:R-:W-:-:S05]  /*4c90*/  UMOV UR5, UR16 ;  /* 0x0000001000057c82 */ /* 0x000fca0008000000 */
[----:B------:R1:W2:Y:S04]  /*4ca0*/  SYNCS.PHASECHK.TRANS64.TRYWAIT P1, [UR4], R4 ;  /* 0x00000004ff0075a7 */ /* 0x0002a80008021104 */
.L_x_91:
[----:B---3--:R-:W-:Y:S01]  /*4cb0*/  ULEA UR10, UR5, UR17, 0x3 ;  /* 0x00000011050a7291 */ /* 0x008fe2000f8e18ff */
[----:B--2-4-:R-:W-:Y:S11]  /*4cc0*/  @P1 BRA `(.L_x_89) ;  /* 0x00000000000c1947 */ /* 0x014ff60003800000 */
[----:B------:R-:W-:Y:S04]  /*4cd0*/  SHF.L.U32 R6, R0, 0x1f, RZ ;  /* 0x0000001f00067819 */ /* 0x000fe800000006ff */
[----:B------:R-:W2:Y:S02]  /*4ce0*/  SYNCS.PHASECHK.TRANS64.TRYWAIT P0, [UR10], R6 ;  /* 0x00000006ff0075a7 */ /* 0x000ea4000800110a */
[----:B--2---:R-:W-:Y:S05]  /*4cf0*/  @!P0 BRA `(.L_x_90) ;  /* 0x0000006400008947 */ /* 0x004fea0003800000 */
.L_x_89:
[----:B------:R-:W-:Y:S01]  /*4d00*/  UISETP.NE.AND UP0, UPT, UR15, URZ, UPT ;  /* 0x000000ff0f00728c */ /* 0x000fe2000bf05270 */
[----:B------:R-:W-:Y:S01]  /*4d10*/  PLOP3.LUT P1, PT, PT, PT, PT, 0x80, 0x8 ;  /* 0x000000000008781c */ /* 0x000fe20003f2f070 */
[----:B------:R-:W-:Y:S02]  /*4d20*/  UIADD3 UR4, UPT, UPT, UR5, 0x1, URZ ;  /* 0x0000000105047890 */ /* 0x000fe4000fffe0ff */
[----:B------:R-:W-:Y:S02]  /*4d30*/  ULEA UR8, UR5, UR20, 0x8 ;  /* 0x0000001405087291 */ /* 0x000fe4000f8e40ff */
[----:B------:R-:W-:Y:S01]  /*4d40*/  UISETP.NE.AND UP1, UPT, UR4, 0x1a, UPT ;  /* 0x0000001a0400788c */ /* 0x000fe2000bf25270 */
[----:B------:R-:W-:Y:S01]  /*4d50*/  PLOP3.LUT P0, PT, PT, PT, UP0, 0x80, 0x8 ;  /* 0x000000000008781c */ /* 0x000fe20003f0f008 */
[----:B------:R-:W-:Y:S02]  /*4d60*/  UIADD3 UR12, UPT, UPT, UR8, 0x80, URZ ;  /* 0x00000080080c7890 */ /* 0x000fe4000fffe0ff */
[----:B------:R-:W-:Y:S02]  /*4d70*/  USEL UR6, URZ, 0x1, UP1 ;  /* 0x00000001ff067887 */ /* 0x000fe40008800000 */
[----:B------:R-:W-:Y:S02]  /*4d80*/  USEL UR16, UR4, URZ, UP1 ;  /* 0x000000ff04107287 */ /* 0x000fe40008800000 */
[----:B------:R-:W-:Y:S02]  /*4d90*/  UIADD3 UR10, UPT, UPT, UR10, 0xd0, URZ ;  /* 0x000000d00a0a7890 */ /* 0x000fe4000fffe0ff */
[----:B------:R-:W-:Y:S01]  /*4da0*/  @UP0 ULEA UR4, UR16, UR17, 0x3 ;  /* 0x0000001110040291 */ /* 0x000fe2000f8e18ff */
[----:B------:R-:W-:Y:S01]  /*4db0*/  LOP3.LUT R0, R0, UR6, RZ, 0x3c, !PT ;  /* 0x0000000600007c12 */ /* 0x000fe2000f8e3cff */
[----:B------:R-:W-:Y:S01]  /*4dc0*/  UMOV UR9, 0x40004040 ;  /* 0x4000404000097882 */ /* 0x000fe20000000000 */
[----:B------:R-:W-:Y:S01]  /*4dd0*/  UMOV UR13, 0x40004040 ;  /* 0x40004040000d7882 */ /* 0x000fe20000000000 */
[----:B------:R-:W-:Y:S01]  /*4de0*/  UMOV UR7, 0x80004020 ;  /* 0x8000402000077882 */ /* 0x000fe20000000000 */
[----:B-1----:R-:W-:Y:S04]  /*4df0*/  @P0 SHF.L.U32 R4, R0, 0x1f, RZ ;  /* 0x0000001f00040819 */ /* 0x002fe800000006ff */
[----:B------:R3:W4:Y:S01]  /*4e00*/  @P0 SYNCS.PHASECHK.TRANS64.TRYWAIT P1, [UR4], R4 ;  /* 0x00000004ff0005a7 */ /* 0x0007220008021104 */
[----:B------:R-:W-:Y:S11]  /*4e10*/  ELECT P0, URZ, PT ;  /* 0x0000000000ff782f */ /* 0x000ff60003800000 */
[----:B------:R-:W-:Y:S02]  /*4e20*/  @!UPT UIADD3 URZ, UPT, UPT, URZ, URZ, URZ ;  /* 0x000000fffffff290 */ /* 0x000fe4000fffe0ff */
[C---:B-----5:R-:W-:Y:S01]  /*4e30*/  @P0 R2UR.BROADCAST UR14, R5.reuse ;  /* 0x00000000050e02ca */ /* 0x060fe200008e0000 */
[----:B------:R-:W-:Y:S01]  /*4e40*/  ULEA UR4, UR5, UR19, 0x8 ;  /* 0x0000001305047291 */ /* 0x000fe2000f8e40ff */
[----:B------:R-:W-:Y:S11]  /*4e50*/  ELECT P0, URZ, PT ;  /* 0x0000000000ff782f */ /* 0x000ff60003800000 */
[----:B------:R-:W-:Y:S02]  /*4e60*/  @!UPT UIADD3 URZ, UPT, UPT, URZ, URZ, URZ ;  /* 0x000000fffffff290 */ /* 0x000fe4000fffe0ff */
[----:B------:R-:W-:Y:S01]  /*4e70*/  @P0 R2UR.BROADCAST UR11, R5 ;  /* 0x00000000050b02ca */ /* 0x000fe200008e0000 */
[----:B------:R-:W-:Y:S01]  /*4e80*/  UIADD3 UR6, UPT, UPT, UR4, 0x2, URZ ;  /* 0x0000000204067890 */ /* 0x000fe2000fffe0ff */
[----:B------:R-:W-:Y:S02]  /*4e90*/  UMOV UR5, 0x80004020 ;  /* 0x8000402000057882 */ /* 0x000fe40000000000 */
[----:B------:R1:W-:Y:S01]  /*4ea0*/  UTCHMMA.2CTA gdesc[UR4], gdesc[UR8], tmem[UR14], tmem[UR26], idesc[UR27], UP2 ;  /* 0x00ff1a08040075ea */ /* 0x0003e2000920000e */
[----:B------:R-:W-:Y:S08]  /*4eb0*/  UPLOP3.LUT UP2, UPT, UPT, UPT, UPT, 0x80, 0x8 ;  /* 0x000000000008789c */ /* 0x000ff00003f4f070 */
[----:B------:R3:W-:Y:S01]  /*4ec0*/  UTCHMMA.2CTA gdesc[UR6], gdesc[UR12], tmem[UR11], tmem[UR24], idesc[UR25], UPT ;  /* 0x00ff180c060075ea */ /* 0x0007e2000ba0000b */
[----:B------:R3:W-:Y:S01]  /*4ed0*/  UTCBAR.2CTA.MULTICAST [UR10], URZ, UR18 ;  /* 0x000000ff0a0073e9 */ /* 0x0007e20008200812 */
[----:B-1----:R-:W-:Y:S02]  /*4ee0*/  UIADD3 UR4, UPT, UPT, UR15, 0x1, URZ ;  /* 0x000000010f047890 */ /* 0x002fe4000fffe0ff */
[----:B------:R-:W-:Y:S02]  /*4ef0*/  UIADD3 UR8, UPT, UPT, UR15, -0x1, URZ ;  /* 0xffffffff0f087890 */ /* 0x000fe4000fffe0ff */
[----:B------:R-:W-:Y:S01]  /*4f00*/  UISETP.GT.U32.AND UP0, UPT, UR4, 0x1, UPT ;  /* 0x000000010400788c */ /* 0x000fe2000bf04070 */
[----:B------:R-:W-:Y:S04]  /*4f10*/  UMOV UR5, UR16 ;  /* 0x0000001000057c82 */ /* 0x000fe80008000000 */
[----:B------:R-:W-:Y:S04]  /*4f20*/  UMOV UR15, UR8 ;  /* 0x00000008000f7c82 */ /* 0x000fe80008000000 */
[----:B------:R-:W-:Y:S05]  /*4f30*/  BRA.U UP0, `(.L_x_91) ;  /* 0xfffffffd005c7547 */ /* 0x000fea000b83ffff */
.L_x_88:
[----:B------:R-:W-:-:S09]  /*4f40*/  UIADD3 UR4, UPT, UPT, UR22, 0x200, URZ ;  /* 0x0000020016047890 */ /* 0x000fd2000fffe0ff */
[----:B------:R2:W-:Y:S01]  /*4f50*/  UTCBAR.2CTA.MULTICAST [UR4], URZ, UR28 ;  /* 0x000000ff040073e9 */ /* 0x0005e2000820081c */
[----:B------:R-:W-:Y:S02]  /*4f60*/  NOP ;  /* 0x0000000000007918 */ /* 0x000fe40000000000 */
.L_x_87:
[----:B--2---:R-:W-:Y:S01]  /*4f70*/  UIADD3 UR4, UPT, UPT, UR21, 0x1, URZ ;  /* 0x0000000115047890 */ /* 0x004fe2000fffe0ff */
[----:B------:R-:W-:-:S03]  /*4f80*/  LOP3.LUT R2, R2, 0x1, RZ, 0x3c, !PT ;  /* 0x0000000102027812 */ /* 0x000fc600078e3cff */
[----:B------:R-:W-:-:S04]  /*4f90*/  UISETP.NE.AND UP0, UPT, UR4, 0x2, UPT ;  /* 0x000000020400788c */ /* 0x000fc8000bf05270 */
[----:B------:R-:W-:Y:S02]  /*4fa0*/  USEL UR5, URZ, 0x1, UP0 ;  /* 0x00000001ff057887 */ /* 0x000fe40008000000 */
[----:B------:R-:W-:-:S04]  /*4fb0*/  USEL UR21, UR4, URZ, UP0 ;  /* 0x000000ff04157287 */ /* 0x000fc80008000000 */
[----:B------:R-:W-:Y:S01]  /*4fc0*/  LOP3.LUT R8, R8, UR5, RZ, 0x3c, !PT ;  /* 0x0000000508087c12 */ /* 0x000fe2000f8e3cff */
[----:B------:R-:W-:Y:S07]  /*4fd0*/  @P2 BRA `(.L_x_92) ;  /* 0xfffffff800c82947 */ /* 0x000fee000383ffff */
[----:B------:R-:W2:Y:S01]  /*4fe0*/  S2UR UR8, SR_CgaCtaId ;  /* 0x00000000000879c3 */ /* 0x000ea20000008800 */
[----:B------:R-:W-:Y:S01]  /*4ff0*/  ELECT P0, URZ, PT ;  /* 0x0000000000ff782f */ /* 0x000fe20003800000 */
[----:B------:R-:W-:Y:S01]  /*5000*/  HFMA2 R0, -RZ, RZ, 0, 5.9604644775390625e-08 ;  /* 0x00000001ff007431 */ /* 0x000fe200000001ff */
[----:B------:R-:W-:-:S05]  /*5010*/  UMOV UR4, 0x40 ;  /* 0x0000004000047882 */ /* 0x000fca0000000000 */
[----:B------:R-:W-:Y:S01]  /*5020*/  UVIRTCOUNT.DEALLOC.SMPOOL 0x80 ;  /* 0x000000800000784c */ /* 0x000fe20000000000 */
[----:B------:R-:W-:Y:S02]  /*5030*/  UISETP.NE.AND UP0, UPT, UR31, URZ, UPT ;  /* 0x000000ff1f00728c */ /* 0x000fe4000bf05270 */
[----:B--2---:R-:W-:-:S09]  /*5040*/  ULEA UR8, UR8, UR4, 0x18 ;  /* 0x0000000408087291 */ /* 0x004fd2000f8ec0ff */
[----:B------:R2:W-:Y:S01]  /*5050*/  @P0 STS.U8 [UR8+0x1c], R0 ;  /* 0x00001c00ff000988 */ /* 0x0005e20008000008 */
[----:B------:R-:W-:Y:S05]  /*5060*/  BRA.U UP0, `(.L_x_93) ;  /* 0x0000000100587547 */ /* 0x000fea000b800000 */
[----:B------:R-:W-:Y:S01]  /*5070*/  UIADD3 UR5, UPT, UPT, UR17, 0x210, URZ ;  /* 0x0000021011057890 */ /* 0x000fe2000fffe0ff */
[----:B------:R-:W-:-:S03]  /*5080*/  SHF.L.U32 R2, R8, 0x1f, RZ ;  /* 0x0000001f08027819 */ /* 0x000fc600000006ff */
[----:B------:R-:W-:-:S09]  /*5090*/  ULEA UR4, UR21, UR5, 0x3 ;  /* 0x0000000515047291 */ /* 0x000fd2000f8e18ff */
[----:B------:R-:W1:Y:S02]  /*50a0*/  SYNCS.PHASECHK.TRANS64.TRYWAIT P0, [UR4], R2 ;  /* 0x00000002ff0075a7 */ /* 0x000e640008001104 */
[----:B-1----:R-:W-:Y:S05]  /*50b0*/  @!P0 BRA `(.L_x_94) ;  /* 0x0000006000288947 */ /* 0x002fea0003800000 */
.L_x_231:
[----:B------:R-:W-:-:S04]  /*50c0*/  UIADD3 UR4, UPT, UPT, UR21, 0x1, URZ ;  /* 0x0000000115047890 */ /* 0x000fc8000fffe0ff */
[----:B------:R-:W-:-:S04]  /*50d0*/  UISETP.NE.AND UP1, UPT, UR4, 0x2, UPT ;  /* 0x000000020400788c */ /* 0x000fc8000bf25270 */
[----:B---3--:R-:W-:Y:S02]  /*50e0*/  USEL UR6, URZ, 0x1, UP1 ;  /* 0x00000001ff067887 */ /* 0x008fe40008800000 */
[----:B------:R-:W-:-:S04]  /*50f0*/  USEL UR4, UR4, URZ, UP1 ;  /* 0x000000ff04047287 */ /* 0x000fc80008800000 */
[----:B------:R-:W-:Y:S01]  /*5100*/  ULEA UR4, UR4, UR5, 0x3 ;  /* 0x0000000504047291 */ /* 0x000fe2000f8e18ff */
[----:B-1----:R-:W-:-:S04]  /*5110*/  LOP3.LUT R2, R8, UR6, RZ, 0x3c, !PT ;  /* 0x0000000608027c12 */ /* 0x002fc8000f8e3cff */
[----:B------:R-:W-:Y:S01]  /*5120*/  SHF.L.U32 R2, R2, 0x1f, RZ ;  /* 0x0000001f02027819 */ /* 0x000fe200000006ff */
[----:B--2---:R-:W-:-:S04]  /*5130*/  IMAD.U32 R0, RZ, RZ, UR4 ;  /* 0x00000004ff007e24 */ /* 0x004fc8000f8e00ff */
[----:B------:R1:W2:Y:S03]  /*5140*/  SYNCS.PHASECHK.TRANS64.TRYWAIT P0, [R0+URZ], R2 ;  /* 0x00000002000075a7 */ /* 0x0002a600080011ff */
[----:B--2---:R-:W-:Y:S05]  /*5150*/  @!P0 NANOSLEEP.SYNCS 0x989680 ;  /* 0x009896800000895d */ /* 0x004fea0003900000 */
[----:B------:R-:W2:Y:S02]  /*5160*/  @!P0 SYNCS.PHASECHK.TRANS64 P0, [R0+URZ], R2 ;  /* 0x00000002000085a7 */ /* 0x000ea400080010ff */
[----:B--2---:R-:W-:Y:S05]  /*5170*/  @P0 BRA `(.L_x_95) ;  /* 0x0000000000200947 */ /* 0x004fea0003800000 */
.L_x_96:
[----:B--2---:R2:W3:Y:S02]  /*5180*/  SYNCS.PHASECHK.TRANS64.TRYWAIT P0, [R0+URZ], R2 ;  /* 0x00000002000075a7 */ /* 0x0044e400080011ff */
[----:B---3--:R-:W-:Y:S05]  /*5190*/  @!P0 NANOSLEEP.SYNCS 0x989680 ;  /* 0x009896800000895d */ /* 0x008fea0003900000 */
[----:B------:R-:W3:Y:S02]  /*51a0*/  @!P0 SYNCS.PHASECHK.TRANS64 P0, [R0+URZ], R2 ;  /* 0x00000002000085a7 */ /* 0x000ee400080010ff */
[----:B---3--:R-:W-:Y:S05]  /*51b0*/  @!P0 BRA `(.L_x_96) ;  /* 0xfffffffc00f08947 */ /* 0x008fea000383ffff */
[----:B------:R-:W-:Y:S05]  /*51c0*/  BRA `(.L_x_95) ;  /* 0x00000000000c7947 */ /* 0x000fea0003800000 */
.L_x_93:
[----:B------:R-:W-:-:S04]  /*51d0*/  UIADD3 UR4, UPT, UPT, UR17, 0x220, URZ ;  /* 0x0000022011047890 */ /* 0x000fc8000fffe0ff */
[----:B------:R-:W-:-:S09]  /*51e0*/  UPRMT UR4, UR30, 0x654, UR4 ;  /* 0x000006541e047896 */ /* 0x000fd20008000004 */
[----:B------:R-:W-:Y:S03]  /*51f0*/  SYNCS.ARRIVE.TRANS64.RED.A1T0 RZ, [UR4], RZ ;  /* 0x000000ffffff79a7 */ /* 0x000fe60008100404 */
.L_x_95:
[----:B-12---:R-:W-:Y:S01]  /*5200*/  SHF.L.U32 R2, RZ, 0x1f, RZ ;  /* 0x0000001fff027819 */ /* 0x006fe200000006ff */
[----:B------:R-:W-:Y:S01]  /*5210*/  UIADD3 UR4, UPT, UPT, UR17, 0x220, URZ ;  /* 0x0000022011047890 */ /* 0x000fe2000fffe0ff */
[----:B------:R-:W-:Y:S02]  /*5220*/  PLOP3.LUT P0, PT, PT, PT, UP0, 0x80, 0x8 ;  /* 0x000000000008781c */ /* 0x000fe40003f0f008 */
[----:B----4-:R-:W1:Y:S02]  /*5230*/  SYNCS.PHASECHK.TRANS64.TRYWAIT P1, [UR17+0x220], R2 ;  /* 0x00022002ff0075a7 */ /* 0x010e640008021111 */
[----:B-1----:R-:W-:Y:S09]  /*5240*/  @!P1 BRA `(.L_x_97) ;  /* 0x0000005c00dc9947 */ /* 0x002ff20003800000 */
.L_x_233:
[----:B------:R-:W-:Y:S01]  /*5250*/  @!UP0 UPRMT UR4, UR30, 0x654, UR4 ;  /* 0x000006541e048896 */ /* 0x000fe20008000004 */
[----:B------:R-:W-:Y:S01]  /*5260*/  LOP3.LUT R3, R3, 0xffff, RZ, 0xc0, !PT ;  /* 0x0000ffff03037812 */ /* 0x000fe200078ec0ff */
[----:B-1----:R-:W-:-:S03]  /*5270*/  IMAD.MOV.U32 R2, RZ, RZ, 0xffff ;  /* 0x0000ffffff027424 */ /* 0x002fc600078e00ff */
[----:B------:R-:W-:-:S04]  /*5280*/  SHF.R.U32.HI R3, RZ, 0x5, R3 ;  /* 0x00000005ff037819 */ /* 0x000fc80000011603 */
[----:B------:R-:W-:Y:S01]  /*5290*/  @!P0 SYNCS.ARRIVE.TRANS64.RED.A1T0 RZ, [UR4], RZ ;  /* 0x000000ffffff89a7 */ /* 0x000fe20008100404 */
[----:B------:R-:W-:Y:S01]  /*52a0*/  NOP ;  /* 0x0000000000007918 */ /* 0x000fe20000000000 */
[----:B------:R-:W1:Y:S01]  /*52b0*/  LDS R0, [UR8+0x14] ;  /* 0x00001408ff007984 */ /* 0x000e620008000800 */
[----:B------:R-:W-:-:S04]  /*52c0*/  SHF.L.U32 R2, R2, R3, RZ ;  /* 0x0000000302027219 */ /* 0x000fc800000006ff */
[----:B-1----:R-:W-:-:S04]  /*52d0*/  LOP3.LUT R0, R0, R2, RZ, 0xc0, !PT ;  /* 0x0000000200007212 */ /* 0x002fc800078ec0ff */
[----:B------:R-:W-:Y:S01]  /*52e0*/  ISETP.NE.AND P0, PT, R0, R2, PT ;  /* 0x000000020000720c */ /* 0x000fe20003f05270 */
[----:B------:R-:W-:-:S05]  /*52f0*/  IMAD.MOV.U32 R0, RZ, RZ, 0x1 ;  /* 0x00000001ff007424 */ /* 0x000fca00078e00ff */
[----:B------:R-:W-:-:S07]  /*5300*/  SHF.L.U32 R0, R0, R3, RZ ;  /* 0x0000000300007219 */ /* 0x000fce00000006ff */
[----:B------:R-:W-:Y:S05]  /*5310*/  @P0 BRA `(.L_x_98) ;  /* 0x00000000005c0947 */ /* 0x000fea0003800000 */
[----:B------:R-:W1:Y:S02]  /*5320*/  LDS R3, [UR8+0x18] ;  /* 0x00001808ff037984 */ /* 0x000e640008000800 */
[----:B-1----:R-:W-:-:S04]  /*5330*/  LOP3.LUT R3, R3, R0, RZ, 0xc0, !PT ;  /* 0x0000000003037212 */ /* 0x002fc800078ec0ff */
[----:B------:R-:W-:-:S13]  /*5340*/  ISETP.NE.AND P0, PT, R3, R0, PT ;  /* 0x000000000300720c */ /* 0x000fda0003f05270 */
[----:B------:R-:W-:Y:S05]  /*5350*/  @P0 BRA `(.L_x_99) ;  /* 0x0000000000400947 */ /* 0x000fea0003800000 */
[----:B------:R-:W-:Y:S01]  /*5360*/  R2UR UR4, R2 ;  /* 0x00000000020472ca */ /* 0x000fe200000e0000 */
[----:B------:R-:W1:Y:S01]  /*5370*/  S2R R3, SR_LANEID ;  /* 0x0000000000037919 */ /* 0x000e620000000000 */
[----:B------:R-:W-:-:S04]  /*5380*/  LOP3.LUT R0, RZ, R0, RZ, 0x33, !PT ;  /* 0x00000000ff007212 */ /* 0x000fc800078e33ff */
[----:B---3--:R-:W2:Y:S07]  /*5390*/  REDUX UR6, R0 ;  /* 0x00000000000673c4 */ /* 0x008eae0000000000 */
[----:B------:R-:W-:-:S03]  /*53a0*/  ULOP3.LUT UR5, URZ, UR4, URZ, 0x33, !UPT ;  /* 0x00000004ff057292 */ /* 0x000fc6000f8e33ff */
[----:B------:R-:W-:Y:S02]  /*53b0*/  VOTEU.ANY UR4, UPT, PT ;  /* 0x0000000000047886 */ /* 0x000fe400038e0100 */
[----:B------:R-:W-:Y:S01]  /*53c0*/  UFLO.U32 UR4, UR4 ;  /* 0x00000004000472bd */ /* 0x000fe200080e0000 */
[----:B------:R-:W-:-:S04]  /*53d0*/  IMAD.U32 R2, RZ, RZ, UR5 ;  /* 0x00000005ff027e24 */ /* 0x000fc8000f8e00ff */
[----:B------:R-:W3:Y:S02]  /*53e0*/  REDUX UR7, R2 ;  /* 0x00000000020773c4 */ /* 0x000ee40000000000 */
[----:B------:R4:W-:Y:S01]  /*53f0*/  UTCATOMSWS.AND URZ, UR5 ;  /* 0x0000000500ff79e3 */ /* 0x0009e20008000000 */
[----:B--2---:R-:W-:Y:S01]  /*5400*/  IMAD.U32 R0, RZ, RZ, UR6 ;  /* 0x00000006ff007e24 */ /* 0x004fe2000f8e00ff */
[----:B-1----:R-:W-:Y:S01]  /*5410*/  ISETP.EQ.U32.AND P0, PT, R3, UR4, PT ;  /* 0x0000000403007c0c */ /* 0x002fe2000bf02070 */
[----:B---3--:R-:W-:-:S12]  /*5420*/  IMAD.U32 R2, RZ, RZ, UR7 ;  /* 0x00000007ff027e24 */ /* 0x008fd8000f8e00ff */
[----:B------:R4:W-:Y:S04]  /*5430*/  @P0 ATOMS.AND RZ, [UR8+0x14], R2 ;  /* 0x00001402ffff098c */ /* 0x0009e8000a800008 */
[----:B------:R4:W-:Y:S01]  /*5440*/  @P0 ATOMS.AND RZ, [UR8+0x18], R0 ;  /* 0x00001800ffff098c */ /* 0x0009e2000a800008 */
[----:B------:R-:W-:Y:S05]  /*5450*/  BRA `(.L_x_100) ;  /* 0x0000000000147947 */ /* 0x000fea0003800000 */
.L_x_99:
[----:B------:R-:W-:Y:S02]  /*5460*/  MOV R2, 0x5480 ;  /* 0x0000548000027802 */ /* 0x000fe40000000f00 */
[----:B---3-5:R-:W-:Y:S05]  /*5470*/  CALL.REL.NOINC `($__internal_0_$__cuda_sm10x_tcgen05_guardrail_trap_col_being_dealloced_not_returned_by_alloc) ;  /* 0x0000006000c07944 */ /* 0x028fea0003c00000 */
[----:B------:R-:W-:Y:S05]  /*5480*/  BRA `(.L_x_100) ;  /* 0x0000000000087947 */ /* 0x000fea0003800000 */
.L_x_98:
[----:B------:R-:W-:Y:S02]  /*5490*/  MOV R2, 0x54b0 ;  /* 0x000054b000027802 */ /* 0x000fe40000000f00 */
[----:B---3-5:R-:W-:Y:S05]  /*54a0*/  CALL.REL.NOINC `($__internal_2_$__cuda_sm10x_tcgen05_guardrail_trap_unallocated_columns_being_dealloced) ;  /* 0x0000006000cc7944 */ /* 0x028fea0003c00000 */
.L_x_100:
[----:B------:R-:W-:Y:S01]  /*54b0*/  NOP ;  /* 0x0000000000007918 */ /* 0x000fe20000000000 */
[----:B----4-:R-:W-:Y:S05]  /*54c0*/  EXIT ;  /* 0x000000000000794d */ /* 0x010fea0003800000 */
.L_x_72:
[----:B------:R-:W-:-:S09]  /*54d0*/  UISETP.NE.OR UP0, UPT, UR18, 0x3, !UP3 ;  /* 0x000000031200788c */ /* 0x000fd2000df05670 */
[----:B------:R-:W-:Y:S05]  /*54e0*/  BRA.U UP0, `(.L_x_101) ;  /* 0x0000001500607547 */ /* 0x000fea000b800000 */
[----:B------:R-:W2:Y:S01]  /*54f0*/  LDCU.64 UR4, c[0x0][0x988] ;  /* 0x00013100ff0477ac */ /* 0x000ea20008000a00 */
[----:B------:R-:W3:Y:S01]  /*5500*/  S2UR UR10, SR_CgaCtaId ;  /* 0x00000000000a79c3 */ /* 0x000ee20000008800 */
[----:B------:R-:W-:Y:S01]  /*5510*/  HFMA2 R10, -RZ, RZ, 0, 5.9604644775390625e-08 ;  /* 0x00000001ff0a7431 */ /* 0x000fe200000001ff */
[----:B------:R-:W-:Y:S01]  /*5520*/  MOV R9, RZ ;  /* 0x000000ff00097202 */ /* 0x000fe20000000f00 */
[----:B------:R-:W4:Y:S01]  /*5530*/  LDCU UR49, c[0x0][0x370] ;  /* 0x00006e00ff3177ac */ /* 0x000f220008000800 */
[----:B------:R-:W-:Y:S01]  /*5540*/  HFMA2 R3, -RZ, RZ, 0, 0.00048828125 ;  /* 0x00001000ff037431 */ /* 0x000fe200000001ff */
[----:B------:R-:W4:Y:S03]  /*5550*/  LDCU.128 UR52, c[0x0][0xc10] ;  /* 0x00018200ff3477ac */ /* 0x000f260008000c00 */
[----:B------:R-:W1:Y:S01]  /*5560*/  LDC.64 R12, c[0x0][0x348] ;  /* 0x0000d200ff0c7b82 */ /* 0x000e620000000a00 */
[----:B------:R-:W3:Y:S01]  /*5570*/  LDCU UR44, c[0x0][0x374] ;  /* 0x00006e80ff2c77ac */ /* 0x000ee20008000800 */
[----:B------:R-:W3:Y:S01]  /*5580*/  LDCU.64 UR46, c[0x0][0x990] ;  /* 0x00013200ff2e77ac */ /* 0x000ee20008000a00 */
[----:B------:R-:W3:Y:S01]  /*5590*/  LDCU UR31, c[0x0][0xc0c] ;  /* 0x00018180ff1f77ac */ /* 0x000ee20008000800 */
[----:B--2---:R-:W-:Y:S01]  /*55a0*/  UISETP.NE.U32.AND UP0, UPT, UR4, URZ, UPT ;  /* 0x000000ff0400728c */ /* 0x004fe2000bf05070 */
[----:B------:R-:W2:Y:S01]  /*55b0*/  LDCU.128 UR56, c[0x0][0xa80] ;  /* 0x00015000ff3877ac */ /* 0x000ea20008000c00 */
[----:B------:R-:W2:Y:S01]  /*55c0*/  LDCU UR70, c[0x0][0xc20] ;  /* 0x00018400ff4677ac */ /* 0x000ea20008000800 */
[----:B------:R-:W1:Y:S01]  /*55d0*/  LDCU UR4, c[0x0][0xc30] ;  /* 0x00018600ff0477ac */ /* 0x000e620008000800 */
[----:B------:R-:W1:Y:S01]  /*55e0*/  LDCU.128 UR60, c[0x0][0xa90] ;  /* 0x00015200ff3c77ac */ /* 0x000e620008000c00 */
[----:B------:R-:W-:Y:S01]  /*55f0*/  UMOV UR42, 0x400 ;  /* 0x00000400002a7882 */ /* 0x000fe20000000000 */
[----:B----4-:R-:W-:-:S02]  /*5600*/  UIMAD.WIDE.U32 UR6, UR49, UR52, URZ ;  /* 0x00000034310672a5 */ /* 0x010fc4000f8e00ff */
[----:B---3--:R-:W-:Y:S02]  /*5610*/  UIMAD.WIDE.U32 UR8, UR44, UR55, URZ ;  /* 0x000000372c0872a5 */ /* 0x008fe4000f8e00ff */
[----:B------:R-:W-:Y:S02]  /*5620*/  UISETP.NE.AND.EX UP6, UPT, UR5, URZ, UPT, UP0 ;  /* 0x000000ff0500728c */ /* 0x000fe4000bfc5300 */
[----:B------:R-:W-:Y:S02]  /*5630*/  ULEA UR42, UR10, UR42, 0x18 ;  /* 0x0000002a0a2a7291 */ /* 0x000fe4000f8ec0ff */
[----:B------:R-:W-:Y:S02]  /*5640*/  UISETP.NE.AND UP0, UPT, UR39, 0x1, UPT ;  /* 0x000000012700788c */ /* 0x000fe4000bf05270 */
[----:B------:R-:W-:Y:S02]  /*5650*/  UISETP.NE.U32.AND UP0, UPT, UR46, URZ, UPT ;  /* 0x000000ff2e00728c */ /* 0x000fe4000bf05070 */
[----:B------:R-:W-:-:S02]  /*5660*/  UIADD3 UR51, UPT, UPT, UR42, 0x1b8, URZ ;  /* 0x000001b82a337890 */ /* 0x000fc4000fffe0ff */
[----:B------:R-:W-:Y:S02]  /*5670*/  UIADD3 UR50, UPT, UPT, UR42, 0x1f8, URZ ;  /* 0x000001f82a327890 */ /* 0x000fe4000fffe0ff */
[----:B------:R-:W-:Y:S02]  /*5680*/  UIADD3 UR43, UPT, UPT, UR42, 0x1a0, URZ ;  /* 0x000001a02a2b7890 */ /* 0x000fe4000fffe0ff */
[----:B------:R-:W-:Y:S02]  /*5690*/  UIADD3 UR33, UPT, UPT, UR42, 0x1a8, URZ ;  /* 0x000001a82a217890 */ /* 0x000fe4000fffe0ff */
[----:B------:R-:W-:Y:S02]  /*56a0*/  UIADD3 UR25, UPT, UPT, UR42, 0x1b0, URZ ;  /* 0x000001b02a197890 */ /* 0x000fe4000fffe0ff */
[----:B------:R-:W-:Y:S02]  /*56b0*/  UISETP.GE.AND UP3, UPT, UR39, 0x1, UPT ;  /* 0x000000012700788c */ /* 0x000fe4000bf66270 */
[----:B------:R-:W-:-:S02]  /*56c0*/  UISETP.NE.AND UP3, UPT, UR31, 0x1, UPT ;  /* 0x000000011f00788c */ /* 0x000fc4000bf65270 */
[----:B------:R-:W-:Y:S01]  /*56d0*/  UISETP.NE.AND.EX UP5, UPT, UR47, URZ, UPT, UP0 ;  /* 0x000000ff2f00728c */ /* 0x000fe2000bfa5300 */
[----:B------:R-:W-:Y:S01]  /*56e0*/  UMOV UR68, UR7 ;  /* 0x0000000700447c82 */ /* 0x000fe20008000000 */
[----:B------:R-:W-:Y:S01]  /*56f0*/  UMOV UR67, UR9 ;  /* 0x0000000900437c82 */ /* 0x000fe20008000000 */
[----:B------:R-:W-:Y:S02]  /*5700*/  UISETP.NE.AND UP3, UPT, UR54, 0x1, UPT ;  /* 0x000000013600788c */ /* 0x000fe4000bf65270 */
[----:B--2---:R-:W-:Y:S01]  /*5710*/  UISETP.NE.AND UP0, UPT, UR56, 0x1, UPT ;  /* 0x000000013800788c */ /* 0x004fe2000bf05270 */
[----:B------:R-:W2:Y:S01]  /*5720*/  LDCU UR71, c[0x0][0xaa0] ;  /* 0x00015400ff4777ac */ /* 0x000ea20008000800 */
[----:B------:R-:W-:Y:S01]  /*5730*/  UPLOP3.LUT UP2, UPT, UPT, UPT, UPT, 0x40, 0x4 ;  /* 0x000000000004789c */ /* 0x000fe20003f4e870 */
[----:B------:R-:W3:Y:S01]  /*5740*/  LDCU.64 UR40, c[0x0][0xc28] ;  /* 0x00018500ff2877ac */ /* 0x000ee20008000a00 */
[----:B------:R-:W-:Y:S02]  /*5750*/  UPRMT UR51, UR10, 0x654, UR51 ;  /* 0x000006540a337896 */ /* 0x000fe40008000033 */
[----:B------:R-:W-:-:S02]  /*5760*/  UPRMT UR50, URZ, 0x654, UR50 ;  /* 0x00000654ff327896 */ /* 0x000fc40008000032 */
[----:B------:R-:W-:Y:S02]  /*5770*/  UPRMT UR66, UR10, 0x654, UR43 ;  /* 0x000006540a427896 */ /* 0x000fe4000800002b */
[----:B------:R-:W-:Y:S02]  /*5780*/  UPRMT UR65, UR10, 0x654, UR33 ;  /* 0x000006540a417896 */ /* 0x000fe40008000021 */
[----:B------:R-:W-:Y:S02]  /*5790*/  UPRMT UR64, UR10, 0x654, UR25 ;  /* 0x000006540a407896 */ /* 0x000fe40008000019 */
[----:B------:R-:W-:Y:S02]  /*57a0*/  USHF.R.U32.HI UR68, URZ, UR53, UR68 ;  /* 0x00000035ff447299 */ /* 0x000fe40008011644 */
[----:B------:R-:W-:Y:S02]  /*57b0*/  USHF.R.U32.HI UR67, URZ, UR70, UR67 ;  /* 0x00000046ff437299 */ /* 0x000fe40008011643 */
[----:B-1----:R-:W-:-:S02]  /*57c0*/  UISETP.NE.AND UP4, UPT, UR4, 0x1, UPT ;  /* 0x000000010400788c */ /* 0x002fc4000bf85270 */
[----:B------:R-:W-:Y:S02]  /*57d0*/  UISETP.NE.AND UP3, UPT, UR59, 0x1, UPT ;  /* 0x000000013b00788c */ /* 0x000fe4000bf65270 */
[----:B--23--:R-:W-:-:S11]  /*57e0*/  UISETP.NE.AND UP0, UPT, UR62, 0x1, UPT ;  /* 0x000000013e00788c */ /* 0x00cfd6000bf05270 */
.L_x_112:
[----:B------:R-:W-:Y:S04]  /*57f0*/  SHF.L.U32 R2, R9, 0x1f, RZ ;  /* 0x0000001f09027819 */ /* 0x000fe800000006ff */
[----:B------:R-:W1:Y:S02]  /*5800*/  SYNCS.PHASECHK.TRANS64.TRYWAIT P0, [UR42+0x1f0], R2 ;  /* 0x0001f002ff0075a7 */ /* 0x000e64000800112a */
[----:B-12---:R-:W-:Y:S05]  /*5810*/  @!P0 BRA `(.L_x_102) ;  /* 0x0000005800808947 */ /* 0x006fea0003800000 */
.L_x_235:
[----:B------:R-:W2:Y:S01]  /*5820*/  LDS.128 R4, [UR42+0x230] ;  /* 0x0002302aff047984 */ /* 0x000ea20008000c00 */
[----:B------:R-:W-:Y:S01]  /*5830*/  UISETP.GE.AND UP0, UPT, UR39, 0x1, UPT ;  /* 0x000000012700788c */ /* 0x000fe2000bf06270 */
[----:B------:R-:W-:Y:S01]  /*5840*/  @!PT LDS RZ, [RZ] ;  /* 0x00000000fffff984 */ /* 0x000fe20000000800 */
[----:B------:R-:W-:Y:S01]  /*5850*/  @!PT LDS RZ, [RZ] ;  /* 0x00000000fffff984 */ /* 0x000fe20000000800 */
[----:B------:R-:W-:Y:S01]  /*5860*/  @!PT LDS RZ, [RZ] ;  /* 0x00000000fffff984 */ /* 0x000fe20000000800 */
[----:B------:R-:W-:Y:S01]  /*5870*/  @!PT LDS RZ, [RZ] ;  /* 0x00000000fffff984 */ /* 0x000fe20000000800 */
[----:B------:R3:W-:Y:S06]  /*5880*/  MEMBAR.ALL.CTA ;  /* 0x0000000000007992 */ /* 0x0007ec0000008000 */
[----:B---3--:R-:W3:Y:S02]  /*5890*/  FENCE.VIEW.ASYNC.S ;  /* 0x00000000000073c6 */ /* 0x008ee40000000000 */
[----:B---3--:R-:W-:Y:S01]  /*58a0*/  SYNCS.ARRIVE.TRANS64.RED.A1T0 RZ, [UR50], RZ ;  /* 0x000000ffffff79a7 */ /* 0x008fe20008100432 */
[----:B--2---:R-:W-:Y:S11]  /*58b0*/  LOP3.LUT P0, RZ, R6, 0x1, RZ, 0xc0, !PT ;  /* 0x0000000106ff7812 */ /* 0x004ff6000780c0ff */
[----:B------:R-:W-:Y:S02]  /*58c0*/  @!UPT UIADD3 URZ, UPT, UPT, URZ, URZ, URZ ;  /* 0x000000fffffff290 */ /* 0x000fe4000fffe0ff */
[----:B------:R-:W-:Y:S01]  /*58d0*/  VOTEU.ANY UP3, P0 ;  /* 0x0000000000ff7886 */ /* 0x000fe20000060100 */
[----:B------:R-:W-:Y:S11]  /*58e0*/  PLOP3.LUT P0, PT, PT, PT, UP3, 0x80, 0x8 ;  /* 0x000000000008781c */ /* 0x000ff60003f0f038 */
[----:B------:R-:W-:Y:S02]  /*58f0*/  @!UPT UIADD3 URZ, UPT, UPT, URZ, URZ, URZ ;  /* 0x000000fffffff290 */ /* 0x000fe4000fffe0ff */
[----:B-1----:R-:W-:Y:S02]  /*5900*/  @P0 MOV R2, R4 ;  /* 0x0000000400020202 */ /* 0x002fe40000000f00 */
[----:B------:R-:W-:Y:S02]  /*5910*/  @P0 LOP3.LUT R0, R5, 0xffff, RZ, 0xc0, !PT ;  /* 0x0000ffff05000812 */ /* 0x000fe400078ec0ff */
[----:B------:R-:W-:Y:S02]  /*5920*/  @P0 R2UR UR5, R2 ;  /* 0x00000000020502ca */ /* 0x000fe400000e0000 */
[----:B------:R-:W-:Y:S11]  /*5930*/  @P0 R2UR UR4, R0 ;  /* 0x00000000000402ca */ /* 0x000ff600000e0000 */
[----:B------:R-:W-:Y:S02]  /*5940*/  @UP3 UMOV UR23, UR5 ;  /* 0x0000000500173c82 */ /* 0x000fe40008000000 */
[----:B------:R-:W-:Y:S01]  /*5950*/  @UP3 UMOV UR15, UR4 ;  /* 0x00000004000f3c82 */ /* 0x000fe20008000000 */
[----:B------:R-:W-:Y:S05]  /*5960*/  BRA.U !UP0, `(.L_x_103) ;  /* 0x0000000108c07547 */ /* 0x000fea000b800000 */
[----:B------:R-:W-:Y:S02]  /*5970*/  UIMAD.WIDE.U32 UR8, UR15, UR55, URZ ;  /* 0x000000370f0872a5 */ /* 0x000fe4000f8e00ff */
[----:B------:R-:W-:Y:S02]  /*5980*/  UP2UR UR14, UPR, URZ, 0x4 ;  /* 0x00000004ff0e7883 */ /* 0x000fe40008000000 */
[----:B------:R-:W-:Y:S02]  /*5990*/  UISETP.NE.AND UP2, UPT, UR54, 0x1, UPT ;  /* 0x000000013600788c */ /* 0x000fe4000bf45270 */
[----:B------:R-:W-:Y:S02]  /*59a0*/  UIMAD.WIDE.U32 UR10, UR23, UR52, URZ ;  /* 0x00000034170a72a5 */ /* 0x000fe4000f8e00ff */
[----:B------:R-:W-:Y:S02]  /*59b0*/  USEL UR4, UR44, UR67, !UP2 ;  /* 0x000000432c047287 */ /* 0x000fe4000d000000 */
[----:B------:R-:W-:Y:S02]  /*59c0*/  UISETP.NE.AND UP0, UPT, UR31, 0x1, UPT ;  /* 0x000000011f00788c */ /* 0x000fe4000bf05270 */
[----:B------:R-:W-:Y:S02]  /*59d0*/  UP2UR UR18, UPR, URZ, 0x2 ;  /* 0x00000002ff127883 */ /* 0x000fe40008000000 */
[----:B------:R-:W-:Y:S02]  /*59e0*/  UISETP.NE.AND UP1, UPT, UR39, 0x1, UPT ;  /* 0x000000012700788c */ /* 0x000fe4000bf25270 */
[----:B------:R-:W-:Y:S02]  /*59f0*/  UIMAD.WIDE.U32 UR12, UR4, UR40, URZ ;  /* 0x00000028040c72a5 */ /* 0x000fe4000f8e00ff */
[----:B------:R-:W-:Y:S01]  /*5a00*/  USEL UR7, UR49, UR68, !UP0 ;  /* 0x0000004431077287 */ /* 0x000fe2000c000000 */
[----:B------:R-:W-:Y:S02]  /*5a10*/  UMOV UR5, UR9 ;  /* 0x0000000900057c82 */ /* 0x000fe40008000000 */
[----:B------:R-:W-:Y:S02]  /*5a20*/  USHF.R.U32.HI UR6, URZ, UR70, UR5 ;  /* 0x00000046ff067299 */ /* 0x000fe40008011605 */
[----:B------:R-:W-:Y:S02]  /*5a30*/  UIMAD.WIDE.U32 UR16, UR7, UR40, URZ ;  /* 0x00000028071072a5 */ /* 0x000fe4000f8e00ff */
[----:B------:R-:W-:Y:S02]  /*5a40*/  USEL UR6, UR15, UR6, !UP2 ;  /* 0x000000060f067287 */ /* 0x000fe4000d000000 */
[----:B------:R-:W-:Y:S01]  /*5a50*/  UISETP.NE.AND UP2, UPT, UR14, URZ, UPT ;  /* 0x000000ff0e00728c */ /* 0x000fe2000bf45270 */
[----:B------:R-:W-:Y:S01]  /*5a60*/  UMOV UR5, UR11 ;  /* 0x0000000b00057c82 */ /* 0x000fe20008000000 */
[----:B------:R-:W-:Y:S02]  /*5a70*/  UIMAD.WIDE.U32 UR10, UR6, UR40, URZ ;  /* 0x00000028060a72a5 */ /* 0x000fe4000f8e00ff */
[----:B------:R-:W-:Y:S03]  /*5a80*/  USHF.R.U32.HI UR8, URZ, UR53, UR5 ;  /* 0x00000035ff087299 */ /* 0x000fe60008011605 */
[----:B------:R-:W-:Y:S02]  /*5a90*/  UMOV UR5, UR13 ;  /* 0x0000000d00057c82 */ /* 0x000fe40008000000 */
[----:B------:R-:W-:Y:S03]  /*5aa0*/  @UP1 USHF.R.U32.HI UR4, URZ, UR41, UR5 ;  /* 0x00000029ff041299 */ /* 0x000fe60008011605 */
[----:B------:R-:W-:Y:S01]  /*5ab0*/  UMOV UR5, UR17 ;  /* 0x0000001100057c82 */ /* 0x000fe20008000000 */
[----:B------:R-:W-:Y:S02]  /*5ac0*/  UIMAD UR4, UR39, UR4, URZ ;  /* 0x00000004270472a4 */ /* 0x000fe4000f8e02ff */
[----:B------:R-:W-:Y:S02]  /*5ad0*/  @UP1 USHF.R.U32.HI UR7, URZ, UR41, UR5 ;  /* 0x00000029ff071299 */ /* 0x000fe40008011605 */
[----:B------:R-:W-:Y:S02]  /*5ae0*/  USEL UR5, UR23, UR8, !UP0 ;  /* 0x0000000817057287 */ /* 0x000fe4000c000000 */
[----:B------:R-:W-:Y:S02]  /*5af0*/  UIMAD UR8, UR39, UR7, URZ ;  /* 0x00000007270872a4 */ /* 0x000fe4000f8e02ff */
[----:B------:R-:W-:Y:S03]  /*5b00*/  UISETP.GE.AND UP0, UPT, UR6, UR4, UPT ;  /* 0x000000040600728c */ /* 0x000fe6000bf06270 */
[----:B------:R-:W-:Y:S01]  /*5b10*/  UMOV UR4, UR11 ;  /* 0x0000000b00047c82 */ /* 0x000fe20008000000 */
[----:B------:R-:W-:Y:S02]  /*5b20*/  UISETP.GE.OR UP0, UPT, UR5, UR8, UP0 ;  /* 0x000000080500728c */ /* 0x000fe40008706670 */
[----:B------:R-:W-:Y:S02]  /*5b30*/  USHF.R.U32.HI UR4, URZ, UR41, UR4 ;  /* 0x00000029ff047299 */ /* 0x000fe40008011604 */
[----:B------:R-:W-:Y:S02]  /*5b40*/  UIMAD.WIDE.U32 UR8, UR5, UR40, URZ ;  /* 0x00000028050872a5 */ /* 0x000fe4000f8e00ff */
[----:B------:R-:W-:Y:S04]  /*5b50*/  USEL UR10, UR6, UR4, !UP1 ;  /* 0x00000004060a7287 */ /* 0x000fe8000c800000 */
[----:B------:R-:W-:Y:S01]  /*5b60*/  UIADD3 UR11, UPT, UPT, -UR10, URZ, URZ ;  /* 0x000000ff0a0b7290 */ /* 0x000fe2000fffe1ff */
[----:B------:R-:W-:Y:S02]  /*5b70*/  @!UP0 UMOV UR4, UR9 ;  /* 0x0000000900048c82 */ /* 0x000fe40008000000 */
[----:B------:R-:W-:Y:S02]  /*5b80*/  @!UP0 USHF.R.U32.HI UR4, URZ, UR41, UR4 ;  /* 0x00000029ff048299 */ /* 0x000fe40008011604 */
[----:B------:R-:W-:Y:S02]  /*5b90*/  UIMAD UR8, UR39, UR11, UR6 ;  /* 0x0000000b270872a4 */ /* 0x000fe4000f8e0206 */
[----:B------:R-:W-:Y:S02]  /*5ba0*/  @!UP0 USEL UR4, UR5, UR4, !UP1 ;  /* 0x0000000405048287 */ /* 0x000fe4000c800000 */
[----:B------:R-:W-:Y:S02]  /*5bb0*/  UISETP.NE.AND UP1, UPT, UR18, URZ, UPT ;  /* 0x000000ff1200728c */ /* 0x000fe4000bf25270 */
[----:B------:R-:W-:Y:S02]  /*5bc0*/  @!UP0 UIMAD UR7, UR7, UR8, UR4 ;  /* 0x00000008070782a4 */ /* 0x000fe4000f8e0204 */
[----:B------:R-:W-:Y:S02]  /*5bd0*/  @!UP0 UIADD3 UR9, UPT, UPT, UR10, -UR4, URZ ;  /* 0x800000040a098290 */ /* 0x000fe4000fffe0ff */
[----:B------:R-:W-:Y:S02]  /*5be0*/  UIADD3 UR8, UPT, UPT, -UR6, URZ, URZ ;  /* 0x000000ff06087290 */ /* 0x000fe4000fffe1ff */
[----:B------:R-:W-:Y:S02]  /*5bf0*/  UIADD3 UR4, UPT, UPT, -UR5, URZ, URZ ;  /* 0x000000ff05047290 */ /* 0x000fe4000fffe1ff */
[----:B------:R-:W-:Y:S03]  /*5c00*/  @!UP0 UIMAD UR6, UR9, UR39, UR5 ;  /* 0x00000027090682a4 */ /* 0x000fe6000f8e0205 */
[----:B------:R-:W-:Y:S01]  /*5c10*/  @!UP0 UMOV UR5, UR7 ;  /* 0x0000000700058c82 */ /* 0x000fe20008000000 */
[----:B------:R-:W-:Y:S02]  /*5c20*/  UIMAD UR7, UR31, UR4, UR23 ;  /* 0x000000041f0772a4 */ /* 0x000fe4000f8e0217 */
[----:B------:R-:W-:Y:S02]  /*5c30*/  UIMAD UR4, UR54, UR8, UR15 ;  /* 0x00000008360472a4 */ /* 0x000fe4000f8e020f */
[----:B------:R-:W-:Y:S02]  /*5c40*/  UIMAD UR23, UR5, UR31, UR7 ;  /* 0x0000001f051772a4 */ /* 0x000fe4000f8e0207 */
[----:B------:R-:W-:Y:S11]  /*5c50*/  UIMAD UR15, UR6, UR54, UR4 ;  /* 0x00000036060f72a4 */ /* 0x000ff6000f8e0204 */
[----:B------:R-:W-:Y:S01]  /*5c60*/  @!UPT UIADD3 URZ, UPT, UPT, URZ, URZ, URZ ;  /* 0x000000fffffff290 */ /* 0x000fe2000fffe0ff */
.L_x_103:
[----:B------:R-:W1:Y:S01]  /*5c70*/  @!UP4 LDCU.128 UR8, c[0x0][0xc10] ;  /* 0x00018200ff08c7ac */ /* 0x000e620008000c00 */
[----:B------:R-:W-:Y:S02]  /*5c80*/  ISETP.NE.U32.AND P1, PT, RZ, UR46, PT ;  /* 0x0000002eff007c0c */ /* 0x000fe4000bf25070 */
[----:B------:R-:W-:Y:S02]  /*5c90*/  SHF.L.U32 R8, R10, 0x1f, RZ ;  /* 0x0000001f0a087819 */ /* 0x000fe400000006ff */
[----:B------:R-:W-:Y:S01]  /*5ca0*/  ISETP.NE.AND.EX P1, PT, RZ, UR47, PT, P1 ;  /* 0x0000002fff007c0c */ /* 0x000fe2000bf25310 */
[----:B------:R-:W2:Y:S01]  /*5cb0*/  @!UP4 LDCU UR5, c[0x0][0xc0c] ;  /* 0x00018180ff05c7ac */ /* 0x000ea20008000800 */
[----:B-1----:R-:W-:Y:S07]  /*5cc0*/  UIMAD.WIDE.U32 UR6, UR23, UR8, URZ ;  /* 0x00000008170672a5 */ /* 0x002fee000f8e00ff */
[----:B------:R-:W-:Y:S01]  /*5cd0*/  @!UP4 UMOV UR4, UR7 ;  /* 0x000000070004cc82 */ /* 0x000fe20008000000 */
[----:B--2---:R-:W-:Y:S02]  /*5ce0*/  @!UP4 UISETP.NE.AND UP0, UPT, UR5, 0x1, UPT ;  /* 0x000000010500c88c */ /* 0x004fe4000bf05270 */
[----:B------:R-:W-:Y:S02]  /*5cf0*/  @!UP4 USHF.R.U32.HI UR4, URZ, UR9, UR4 ;  /* 0x00000009ff04c299 */ /* 0x000fe40008011604 */
[----:B------:R-:W-:Y:S02]  /*5d00*/  UIMAD.WIDE.U32 UR6, UR15, UR11, URZ ;  /* 0x0000000b0f0672a5 */ /* 0x000fe4000f8e00ff */
[----:B------:R-:W-:Y:S02]  /*5d10*/  @!UP4 USEL UR8, UR23, UR4, !UP0 ;  /* 0x000000041708c287 */ /* 0x000fe4000c000000 */
[----:B------:R-:W-:Y:S03]  /*5d20*/  @!UP4 UISETP.NE.AND UP0, UPT, UR10, 0x1, UPT ;  /* 0x000000010a00c88c */ /* 0x000fe6000bf05270 */
[----:B------:R-:W-:Y:S01]  /*5d30*/  @!UP4 UMOV UR6, UR7 ;  /* 0x000000070006cc82 */ /* 0x000fe20008000000 */
[----:B------:R-:W-:Y:S01]  /*5d40*/  USHF.L.U32 UR7, UR19, 0x7, URZ ;  /* 0x0000000713077899 */ /* 0x000fe200080006ff */
[----:B------:R-:W1:Y:S02]  /*5d50*/  @!UP4 LDCU UR4, c[0x0][0xc20] ;  /* 0x00018400ff04c7ac */ /* 0x000e640008000800 */
[----:B-1----:R-:W-:Y:S04]  /*5d60*/  @!UP4 USHF.R.U32.HI UR6, URZ, UR4, UR6 ;  /* 0x00000004ff06c299 */ /* 0x002fe80008011606 */
[----:B------:R-:W-:Y:S04]  /*5d70*/  @!UP4 USEL UR6, UR15, UR6, !UP0 ;  /* 0x000000060f06c287 */ /* 0x000fe8000c000000 */
[----:B------:R-:W-:Y:S02]  /*5d80*/  @!UP4 UIADD3 UR4, UPT, UPT, -UR8, UR6, URZ ;  /* 0x000000060804c290 */ /* 0x000fe4000fffe1ff */
[----:B------:R-:W-:Y:S02]  /*5d90*/  @!UP4 UIADD3 UR6, UPT, UPT, UR8, -UR6, URZ ;  /* 0x800000060806c290 */ /* 0x000fe4000fffe0ff */
[----:B------:R-:W-:Y:S02]  /*5da0*/  @!UP4 UIMAD UR23, UR4, UR5, UR23 ;  /* 0x000000050417c2a4 */ /* 0x000fe4000f8e0217 */
[----:B------:R-:W-:Y:S01]  /*5db0*/  @!UP4 UIMAD UR15, UR6, UR10, UR15 ;  /* 0x0000000a060fc2a4 */ /* 0x000fe2000f8e020f */
[----:B------:R-:W-:Y:S11]  /*5dc0*/  BRA.U UP2, `(.L_x_104) ;  /* 0x0000000102107547 */ /* 0x000ff6000b800000 */
[----:B------:R-:W-:Y:S04]  /*5dd0*/  MOV R2, UR69 ;  /* 0x0000004500027c02 */ /* 0x000fe80008000f00 */
[----:B------:R-:W-:Y:S04]  /*5de0*/  SHF.L.U32 R2, R2, 0x1f, RZ ;  /* 0x0000001f02027819 */ /* 0x000fe800000006ff */
[----:B------:R-:W1:Y:S02]  /*5df0*/  SYNCS.PHASECHK.TRANS64.TRYWAIT P2, [UR42+0x1e8], R2 ;  /* 0x0001e802ff0075a7 */ /* 0x000e64000804112a */
[----:B-1----:R-:W-:Y:S05]  /*5e00*/  @!P2 BRA `(.L_x_105) ;  /* 0x00000054001ca947 */ /* 0x002fea0003800000 */
.L_x_104:
[----:B------:R-:W-:Y:S05]  /*5e10*/  BRA.U !UP5, `(.L_x_106) ;  /* 0x000000010d387547 */ /* 0x000fea000b800000 */
[----:B------:R-:W-:Y:S01]  /*5e20*/  UPLOP3.LUT UP1, UPT, UPT, UPT, UP6, 0x80, 0x8 ;  /* 0x000000000008789c */ /* 0x000fe20003f2f060 */
[----:B-1----:R-:W-:Y:S01]  /*5e30*/  HFMA2 R0, -RZ, RZ, 0, 5.9604644775390625e-08 ;  /* 0x00000001ff007431 */ /* 0x002fe200000001ff */
[----:B------:R-:W1:Y:S01]  /*5e40*/  LDCU.64 UR8, c[0x0][0x358] ;  /* 0x00006b00ff0877ac */ /* 0x000e620008000a00 */
[----:B------:R-:W-:Y:S03]  /*5e50*/  IMAD.MOV.U32 R45, RZ, RZ, 0x1 ;  /* 0x00000001ff2d7424 */ /* 0x000fe600078e00ff */
[----:B------:R-:W-:Y:S05]  /*5e60*/  PLOP3.LUT P2, PT, PT, PT, UP1, 0x80, 0x8 ;  /* 0x000000000008781c */ /* 0x000fea0003f4f018 */
[----:B------:R-:W2:Y:S01]  /*5e70*/  @UP1 LDCU.64 UR4, c[0x0][0x988] ;  /* 0x00013100ff0417ac */ /* 0x000ea20008000a00 */
[----:B------:R-:W-:Y:S07]  /*5e80*/  @UP1 UIMAD UR6, UR48, UR46, URZ ;  /* 0x0000002e300612a4 */ /* 0x000fee000f8e02ff */
[----:B------:R-:W-:Y:S01]  /*5e90*/  @!P2 PRMT R45, R0, 0x7610, R45 ;  /* 0x00007610002da816 */ /* 0x000fe2000000002d */
[----:B--2---:R-:W-:Y:S06]  /*5ea0*/  @UP1 UIMAD.WIDE UR4, UR6, 0x4, UR4 ;  /* 0x00000004060418a5 */ /* 0x004fec000f8e0204 */
[----:B------:R-:W-:Y:S01]  /*5eb0*/  IMAD.U32 R14, RZ, RZ, UR4 ;  /* 0x00000004ff0e7e24 */ /* 0x000fe2000f8e00ff */
[----:B------:R-:W-:Y:S04]  /*5ec0*/  MOV R15, UR5 ;  /* 0x00000005000f7c02 */ /* 0x000fe80008000f00 */
[----:B------:R-:W2:Y:S01]  /*5ed0*/  @!UP1 LDCU UR4, c[0x0][0x980] ;  /* 0x00013000ff0497ac */ /* 0x000ea20008000800 */
[----:B-1---5:R3:W5:Y:S02]  /*5ee0*/  @P2 LDG.E R27, desc[UR8][R14.64] ;  /* 0x000000080e1b2981 */ /* 0x022764000c1e1900 */
[----:B--23--:R-:W-:Y:S07]  /*5ef0*/  @!P2 IMAD.U32 R27, RZ, RZ, UR4 ;  /* 0x00000004ff1bae24 */ /* 0x00cfee000f8e00ff */
.L_x_106:
[----:B-----5:R-:W-:Y:S01]  /*5f00*/  @!P1 FSETP.EQ.AND P3, PT, R27, RZ, PT ;  /* 0x000000ff1b00920b */ /* 0x020fe20003f62000 */
[----:B------:R-:W-:Y:S01]  /*5f10*/  @!UPT UIADD3 URZ, UPT, UPT, URZ, URZ, URZ ;  /* 0x000000fffffff290 */ /* 0x000fe2000fffe0ff */
[----:B------:R-:W-:Y:S11]  /*5f20*/  @!P1 BRA `(.L_x_107) ;  /* 0x0000000000149947 */ /* 0x000ff60003800000 */
[----:B------:R-:W-:Y:S02]  /*5f30*/  LOP3.LUT P1, RZ, R45, 0xff, RZ, 0xc0, !PT ;  /* 0x000000ff2dff7812 */ /* 0x000fe4000782c0ff */
[----:B------:R-:W-:Y:S04]  /*5f40*/  PLOP3.LUT P3, PT, PT, PT, UP1, 0x80, 0x8 ;  /* 0x000000000008781c */ /* 0x000fe80003f6f018 */
[----:B------:R-:W-:Y:S07]  /*5f50*/  PLOP3.LUT P3, PT, P3, PT, PT, 0x8, 0x80 ;  /* 0x000000000080781c */ /* 0x000fee0001f6e170 */
[----:B------:R-:W-:Y:S11]  /*5f60*/  @P1 FSETP.EQ.AND P3, PT, R27, RZ, PT ;  /* 0x000000ff1b00120b */ /* 0x000ff60003f62000 */
[----:B------:R-:W-:Y:S02]  /*5f70*/  @!UPT UIADD3 URZ, UPT, UPT, URZ, URZ, URZ ;  /* 0x000000fffffff290 */ /* 0x000fe4000fffe0ff */
.L_x_107:
[----:B------:R-:W-:Y:S01]  /*5f80*/  USHF.L.U32 UR11, UR45, 0x6, URZ ;  /* 0x000000062d0b7899 */ /* 0x000fe200080006ff */
[----:B------:R-:W2:Y:S01]  /*5f90*/  SYNCS.PHASECHK.TRANS64.TRYWAIT P1, [UR42+0x1c0], R8 ;  /* 0x0001c008ff0075a7 */ /* 0x000ea2000802112a */
[----:B------:R-:W-:Y:S02]  /*5fa0*/  UISETP.NE.AND UP0, UPT, UR56, 0x1, UPT ;  /* 0x000000013800788c */ /* 0x000fe4000bf05270 */
[----:B------:R-:W-:Y:S01]  /*5fb0*/  UIMAD.WIDE.U32 UR4, UR11, UR57, URZ ;  /* 0x000000390b0472a5 */ /* 0x000fe2000f8e00ff */
[----:B------:R-:W-:Y:S04]  /*5fc0*/  ELECT P2, URZ, PT ;  /* 0x0000000000ff782f */ /* 0x000fe80003840000 */
[----:B------:R-:W-:Y:S02]  /*5fd0*/  PLOP3.LUT P2, PT, P3, P2, PT, 0xf2, 0x2f ;  /* 0x00000000002f781c */ /* 0x000fe40001f45e72 */
[----:B------:R-:W-:Y:S02]  /*5fe0*/  UMOV UR4, UR5 ;  /* 0x0000000500047c82 */ /* 0x000fe40008000000 */
[----:B------:R-:W-:Y:S04]  /*5ff0*/  USHF.R.U32.HI UR4, URZ, UR58, UR4 ;  /* 0x0000003aff047299 */ /* 0x000fe80008011604 */
[----:B------:R-:W-:Y:S02]  /*6000*/  USEL UR12, UR11, UR4, !UP0 ;  /* 0x000000040b0c7287 */ /* 0x000fe4000c000000 */
[----:B------:R-:W-:Y:S02]  /*6010*/  UISETP.NE.AND UP0, UPT, UR59, 0x1, UPT ;  /* 0x000000013b00788c */ /* 0x000fe4000bf05270 */
[----:B------:R-:W-:Y:S02]  /*6020*/  UIMAD.WIDE.U32 UR4, UR12, UR60, URZ ;  /* 0x0000003c0c0472a5 */ /* 0x000fe4000f8e00ff */
[----:B------:R-:W-:Y:S01]  /*6030*/  UIADD3 UR6, UPT, UPT, -UR12, URZ, URZ ;  /* 0x000000ff0c067290 */ /* 0x000fe2000fffe1ff */
[----:B-1----:R-:W-:Y:S03]  /*6040*/  @!P2 IMAD.MOV.U32 R0, RZ, 0x20, RZ ;  /* 0x00000020ff00a824 */ /* 0x002fe600078e00ff */
[----:B------:R-:W-:Y:S01]  /*6050*/  UIMAD UR11, UR56, UR6, UR11 ;  /* 0x00000006380b72a4 */ /* 0x000fe2000f8e020b */
[----:B------:R-:W-:Y:S01]  /*6060*/  @!P2 IMAD.MOV.U32 R0, RZ, 0x400, R0 ;  /* 0x00000400ff00a824 */ /* 0x000fe200078e0000 */
[----:B------:R-:W-:Y:S02]  /*6070*/  UMOV UR4, UR5 ;  /* 0x0000000500047c82 */ /* 0x000fe40008000000 */
[----:B------:R-:W-:Y:S04]  /*6080*/  USHF.R.U32.HI UR4, URZ, UR61, UR4 ;  /* 0x0000003dff047299 */ /* 0x000fe80008011604 */
[----:B------:R-:W-:Y:S02]  /*6090*/  USEL UR13, UR12, UR4, !UP0 ;  /* 0x000000040c0d7287 */ /* 0x000fe4000c000000 */
[----:B------:R-:W-:Y:S02]  /*60a0*/  UISETP.NE.AND UP0, UPT, UR62, 0x1, UPT ;  /* 0x000000013e00788c */ /* 0x000fe4000bf05270 */
[----:B------:R-:W-:Y:S07]  /*60b0*/  UIMAD.WIDE.U32 UR4, UR13, UR63, URZ ;  /* 0x0000003f0d0472a5 */ /* 0x000fee000f8e00ff */
[----:B------:R-:W-:Y:S02]  /*60c0*/  UMOV UR4, UR5 ;  /* 0x0000000500047c82 */ /* 0x000fe40008000000 */
[----:B------:R-:W-:Y:S04]  /*60d0*/  USHF.R.U32.HI UR4, URZ, UR71, UR4 ;  /* 0x00000047ff047299 */ /* 0x000fe80008011604 */
[----:B------:R-:W-:Y:S02]  /*60e0*/  USEL UR14, UR13, UR4, !UP0 ;  /* 0x000000040d0e7287 */ /* 0x000fe4000c000000 */
[----:B------:R-:W-:Y:S02]  /*60f0*/  UIADD3 UR4, UPT, UPT, -UR13, URZ, URZ ;  /* 0x000000ff0d047290 */ /* 0x000fe4000fffe1ff */
[----:B------:R-:W-:Y:S02]  /*6100*/  UIADD3 UR5, UPT, UPT, -UR14, URZ, URZ ;  /* 0x000000ff0e057290 */ /* 0x000fe4000fffe1ff */
[----:B------:R-:W-:Y:S02]  /*6110*/  UIMAD UR12, UR59, UR4, UR12 ;  /* 0x000000043b0c72a4 */ /* 0x000fe4000f8e020c */
[----:B------:R-:W-:Y:S01]  /*6120*/  UIMAD UR13, UR62, UR5, UR13 ;  /* 0x000000053e0d72a4 */ /* 0x000fe2000f8e020d */
[----:B--2---:R-:W-:Y:S11]  /*6130*/  @!P1 BRA `(.L_x_108) ;  /* 0x0000005000689947 */ /* 0x004ff60003800000 */
.L_x_238:
[----:B-1----:R-:W-:Y:S01]  /*6140*/  @!P2 IADD3 R2, P1, PT, R12, 0x680, RZ ;  /* 0x000006800c02a810 */ /* 0x002fe20007f3e0ff */
[----:B------:R-:W-:Y:S01]  /*6150*/  VOTEU.ALL UP0, P2 ;  /* 0x0000000000ff7886 */ /* 0x000fe20001000000 */
[----:B------:R-:W-:Y:S02]  /*6160*/  @!P2 R2UR UR6, R0 ;  /* 0x000000000006a2ca */ /* 0x000fe400000e0000 */
[----:B------:R-:W-:Y:S01]  /*6170*/  @!P2 R2UR UR5, R2 ;  /* 0x000000000205a2ca */ /* 0x000fe200000e0000 */
[----:B------:R-:W-:Y:S01]  /*6180*/  @!P2 IMAD.X R0, RZ, RZ, R13, P1 ;  /* 0x000000ffff00a224 */ /* 0x000fe200008e060d */
[----:B------:R-:W-:Y:S02]  /*6190*/  @!UP0 UIADD3 UR8, UPT, UPT, UR42, 0x300, URZ ;  /* 0x000003002a088890 */ /* 0x000fe4000fffe0ff */
[----:B------:R-:W-:Y:S02]  /*61a0*/  @!UP0 UIADD3 UR17, UPT, UPT, UR42, 0xb00, URZ ;  /* 0x00000b002a118890 */ /* 0x000fe4000fffe0ff */
[----:B------:R-:W-:Y:S01]  /*61b0*/  @!P2 R2UR UR4, R0 ;  /* 0x000000000004a2ca */ /* 0x000fe200000e0000 */
[----:B------:R-:W-:Y:S01]  /*61c0*/  @!UP0 UIADD3 UR16, UPT, UPT, UR7, 0x40, URZ ;  /* 0x0000004007108890 */ /* 0x000fe2000fffe0ff */
[----:B------:R-:W-:Y:S03]  /*61d0*/  @!P2 IMAD.MOV.U32 R0, RZ, RZ, 0x1000 ;  /* 0x00001000ff00a424 */ /* 0x000fe600078e00ff */
[----:B------:R-:W-:Y:S02]  /*61e0*/  @!UP0 UPRMT UR6, UR6, 0x5410, URZ ;  /* 0x0000541006068896 */ /* 0x000fe400080000ff */
[----:B------:R-:W-:Y:S01]  /*61f0*/  IMAD.U32 R14, RZ, RZ, UR5 ;  /* 0x00000005ff0e7e24 */ /* 0x000fe2000f8e00ff */
[----:B------:R-:W-:Y:S05]  /*6200*/  VOTEU.ALL UP0, P2 ;  /* 0x0000000000ff7886 */ /* 0x000fea0001000000 */
[----:B------:R-:W-:Y:S01]  /*6210*/  IMAD.U32 R15, RZ, RZ, UR4 ;  /* 0x00000004ff0f7e24 */ /* 0x000fe2000f8e00ff */
[----:B------:R-:W-:Y:S01]  /*6220*/  @!P2 R2UR UR4, R14 ;  /* 0x000000000e04a2ca */ /* 0x000fe200000e0000 */
[----:B------:R-:W-:Y:S01]  /*6230*/  @!UP0 UMOV UR9, UR43 ;  /* 0x0000002b00098c82 */ /* 0x000fe20008000000 */
[----:B------:R-:W-:Y:S02]  /*6240*/  @!UP0 UMOV UR10, UR7 ;  /* 0x00000007000a8c82 */ /* 0x000fe40008000000 */
[----:B------:R-:W-:Y:S11]  /*6250*/  @!P2 R2UR UR5, R15 ;  /* 0x000000000f05a2ca */ /* 0x000ff600000e0000 */
[----:B------:R-:W-:Y:S02]  /*6260*/  @!UPT UIADD3 URZ, UPT, UPT, URZ, URZ, URZ ;  /* 0x000000fffffff290 */ /* 0x000fe4000fffe0ff */
[----:B------:R1:W-:Y:S01]  /*6270*/  @!UP0 UTMALDG.5D.IM2COL [UR8], [UR4], UR6 ;  /* 0x00000008040083b4 */ /* 0x0003e20008060006 */
[----:B------:R-:W-:Y:S05]  /*6280*/  VOTEU.ALL UP0, P2 ;  /* 0x0000000000ff7886 */ /* 0x000fea0001000000 */
[----:B-1----:R-:W-:Y:S01]  /*6290*/  @!UP0 UMOV UR8, UR17 ;  /* 0x0000001100088c82 */ /* 0x002fe20008000000 */
[----:B------:R-:W-:Y:S01]  /*62a0*/  @!UP0 UMOV UR9, UR43 ;  /* 0x0000002b00098c82 */ /* 0x000fe20008000000 */
[----:B------:R-:W-:Y:S02]  /*62b0*/  @!UP0 UMOV UR10, UR16 ;  /* 0x00000010000a8c82 */ /* 0x000fe40008000000 */
[----:B------:R1:W-:Y:S01]  /*62c0*/  @!UP0 UTMALDG.5D.IM2COL [UR8], [UR4], UR6 ;  /* 0x00000008040083b4 */ /* 0x0003e20008060006 */
[----:B------:R2:W-:Y:S01]  /*62d0*/  @!P2 SYNCS.ARRIVE.TRANS64.RED.A0TR RZ, [UR42+0x1a0], R0 ;  /* 0x0001a000ffffa9a7 */ /* 0x0005e2000830042a */
[----:B------:R-:W-:Y:S01]  /*62e0*/  SYNCS.ARRIVE.TRANS64.RED.A1T0 RZ, [UR66], RZ ;  /* 0x000000ffffff79a7 */ /* 0x000fe20008100442 */
[----:B--2---:R-:W-:Y:S01]  /*62f0*/  @!P2 IMAD.MOV.U32 R0, RZ, 0x20, RZ ;  /* 0x00000020ff00a824 */ /* 0x004fe200078e00ff */
[----:B------:R-:W2:Y:S03]  /*6300*/  SYNCS.PHASECHK.TRANS64.TRYWAIT P1, [UR42+0x1c8], R8 ;  /* 0x0001c808ff0075a7 */ /* 0x000ea6000802112a */
[----:B------:R-:W-:Y:S01]  /*6310*/  @!P2 IMAD.MOV.U32 R0, RZ, 0x400, R0 ;  /* 0x00000400ff00a824 */ /* 0x000fe200078e0000 */
[----:B-12---:R-:W-:Y:S06]  /*6320*/  @!P1 BRA `(.L_x_109) ;  /* 0x0000005000049947 */ /* 0x006fec0003800000 */
.L_x_240:
[----:B------:R-:W-:Y:S01]  /*6330*/  @!P2 R2UR UR4, R0 ;  /* 0x000000000004a2ca */ /* 0x000fe200000e0000 */
[----:B------:R-:W-:Y:S01]  /*6340*/  VOTEU.ALL UP0, P2 ;  /* 0x0000000000ff7886 */ /* 0x000fe20001000000 */
[----:B-1----:R-:W-:Y:S01]  /*6350*/  @!P2 IADD3 R2, P1, PT, R12, 0x680, RZ ;  /* 0x000006800c02a810 */ /* 0x002fe20007f3e0ff */
[----:B------:R-:W-:Y:S01]  /*6360*/  UMOV UR35, UR11 ;  /* 0x0000000b00237c82 */ /* 0x000fe20008000000 */
[----:B------:R-:W-:Y:S01]  /*6370*/  UMOV UR36, UR12 ;  /* 0x0000000c00247c82 */ /* 0x000fe20008000000 */
[----:B------:R-:W-:Y:S01]  /*6380*/  UMOV UR37, UR13 ;  /* 0x0000000d00257c82 */ /* 0x000fe20008000000 */
[----:B------:R-:W-:Y:S01]  /*6390*/  @!P2 R2UR UR5, R2 ;  /* 0x000000000205a2ca */ /* 0x000fe200000e0000 */
[----:B------:R-:W-:Y:S01]  /*63a0*/  @!P2 IMAD.X R0, RZ, RZ, R13, P1 ;  /* 0x000000ffff00a224 */ /* 0x000fe200008e060d */
[----:B------:R-:W-:Y:S02]  /*63b0*/  @!UP0 UIADD3 UR34, UPT, UPT, UR7, 0x10, URZ ;  /* 0x0000001007228890 */ /* 0x000fe4000fffe0ff */
[----:B------:R-:W-:Y:S02]  /*63c0*/  @!UP0 UIADD3 UR32, UPT, UPT, UR42, 0x1300, URZ ;  /* 0x000013002a208890 */ /* 0x000fe4000fffe0ff */
[----:B------:R-:W-:Y:S02]  /*63d0*/  @!UP0 UIADD3 UR10, UPT, UPT, UR7, 0x50, URZ ;  /* 0x00000050070a8890 */ /* 0x000fe4000fffe0ff */
[----:B------:R-:W-:Y:S01]  /*63e0*/  @!UP0 UPRMT UR6, UR4, 0x5410, URZ ;  /* 0x0000541004068896 */ /* 0x000fe200080000ff */
[----:B------:R-:W-:Y:S01]  /*63f0*/  @!P2 R2UR UR4, R0 ;  /* 0x000000000004a2ca */ /* 0x000fe200000e0000 */
[----:B------:R-:W-:Y:S01]  /*6400*/  @!UP0 UIADD3 UR8, UPT, UPT, UR42, 0x1b00, URZ ;  /* 0x00001b002a088890 */ /* 0x000fe2000fffe0ff */
[----:B------:R-:W-:Y:S01]  /*6410*/  @!P2 IMAD.MOV.U32 R0, RZ, RZ, 0x1000 ;  /* 0x00001000ff00a424 */ /* 0x000fe200078e00ff */
[----:B------:R-:W-:Y:S01]  /*6420*/  VOTEU.ALL UP0, P2 ;  /* 0x0000000000ff7886 */ /* 0x000fe20001000000 */
[----:B------:R-:W-:Y:S01]  /*6430*/  IMAD.U32 R14, RZ, RZ, UR5 ;  /* 0x00000005ff0e7e24 */ /* 0x000fe2000f8e00ff */
[----:B------:R-:W-:Y:S01]  /*6440*/  UMOV UR38, UR14 ;  /* 0x0000000e00267c82 */ /* 0x000fe20008000000 */
[----:B------:R-:W-:Y:S07]  /*6450*/  UMOV UR9, UR33 ;  /* 0x0000002100097c82 */ /* 0x000fee0008000000 */
[----:B------:R-:W-:Y:S01]  /*6460*/  IMAD.U32 R15, RZ, RZ, UR4 ;  /* 0x00000004ff0f7e24 */ /* 0x000fe2000f8e00ff */
[----:B------:R-:W-:Y:S04]  /*6470*/  @!P2 R2UR UR4, R14 ;  /* 0x000000000e04a2ca */ /* 0x000fe800000e0000 */
[----:B------:R-:W-:Y:S11]  /*6480*/  @!P2 R2UR UR5, R15 ;  /* 0x000000000f05a2ca */ /* 0x000ff600000e0000 */
[----:B------:R-:W-:Y:S02]  /*6490*/  @!UPT UIADD3 URZ, UPT, UPT, URZ, URZ, URZ ;  /* 0x000000fffffff290 */ /* 0x000fe4000fffe0ff */
[----:B------:R1:W-:Y:S01]  /*64a0*/  @!UP0 UTMALDG.5D.IM2COL [UR32], [UR4], UR6 ;  /* 0x00000020040083b4 */ /* 0x0003e20008060006 */
[----:B------:R-:W-:Y:S05]  /*64b0*/  VOTEU.ALL UP0, P2 ;  /* 0x0000000000ff7886 */ /* 0x000fea0001000000 */
[----:B------:R1:W-:Y:S01]  /*64c0*/  @!UP0 UTMALDG.5D.IM2COL [UR8], [UR4], UR6 ;  /* 0x00000008040083b4 */ /* 0x0003e20008060006 */
[----:B------:R2:W-:Y:S01]  /*64d0*/  @!P2 SYNCS.ARRIVE.TRANS64.RED.A0TR RZ, [UR42+0x1a8], R0 ;  /* 0x0001a800ffffa9a7 */ /* 0x0005e2000830042a */
[----:B------:R-:W-:Y:S01]  /*64e0*/  SYNCS.ARRIVE.TRANS64.RED.A1T0 RZ, [UR65], RZ ;  /* 0x000000ffffff79a7 */ /* 0x000fe20008100441 */
[----:B--2---:R-:W-:Y:S01]  /*64f0*/  @!P2 IMAD.MOV.U32 R0, RZ, 0x20, RZ ;  /* 0x00000020ff00a824 */ /* 0x004fe200078e00ff */
[----:B------:R-:W2:Y:S03]  /*6500*/  SYNCS.PHASECHK.TRANS64.TRYWAIT P1, [UR42+0x1d0], R8 ;  /* 0x0001d008ff0075a7 */ /* 0x000ea6000802112a */
[----:B------:R-:W-:Y:S01]  /*6510*/  @!P2 IMAD.MOV.U32 R0, RZ, 0x400, R0 ;  /* 0x00000400ff00a824 */ /* 0x000fe200078e0000 */
[----:B-12---:R-:W-:Y:S06]  /*6520*/  @!P1 BRA `(.L_x_110) ;  /* 0x0000004c009c9947 */ /* 0x006fec0003800000 */
.L_x_242:
        /* <DEDUP_REMOVED lines=8> */
[----:B------:R-:W-:Y:S01]  /*65b0*/  @!UP0 UIADD3 UR26, UPT, UPT, UR7, 0x20, URZ ;  /* 0x00000020071a8890 */ /* 0x000fe2000fffe0ff */
[----:B------:R-:W-:Y:S01]  /*65c0*/  @P0 SHF.R.U32.HI R4, RZ, 0x10, R5 ;  /* 0x00000010ff040819 */ /* 0x000fe20000011605 */
[----:B------:R-:W-:Y:S02]  /*65d0*/  @!UP0 UIADD3 UR24, UPT, UPT, UR42, 0x2300, URZ ;  /* 0x000023002a188890 */ /* 0x000fe4000fffe0ff */
[----:B------:R-:W-:Y:S01]  /*65e0*/  @!UP0 UIADD3 UR10, UPT, UPT, UR7, 0x60, URZ ;  /* 0x00000060070a8890 */ /* 0x000fe2000fffe0ff */
[----:B------:R-:W-:Y:S01]  /*65f0*/  @P0 R2UR UR48, R4 ;  /* 0x00000000043002ca */ /* 0x000fe200000e0000 */
        /* <DEDUP_REMOVED lines=17> */
[----:B------:R-:W2:Y:S02]  /*6710*/  SYNCS.PHASECHK.TRANS64.TRYWAIT P1, [UR42+0x1d8], R8 ;  /* 0x0001d808ff0075a7 */ /* 0x000ea4000802112a */
[----:B-12---:R-:W-:Y:S05]  /*6720*/  @!P1 BRA `(.L_x_111) ;  /* 0x0000004c00349947 */ /* 0x006fea0003800000 */
.L_x_244:
[----:B------:R-:W-:Y:S01]  /*6730*/  UPLOP3.LUT UP2, UPT, UPT, UPT, UPT, 0x80, 0x8 ;  /* 0x000000000008789c */ /* 0x000fe20003f4f070 */
[----:B-1----:R-:W-:Y:S01]  /*6740*/  @!P2 IMAD.MOV.U32 R0, RZ, 0x20, RZ ;  /* 0x00000020ff00a824 */ /* 0x002fe200078e00ff */
[----:B------:R-:W-:Y:S01]  /*6750*/  @!P2 IADD3 R2, P0, PT, R12, 0x680, RZ ;  /* 0x000006800c02a810 */ /* 0x000fe20007f1e0ff */
[----:B------:R-:W-:Y:S01]  /*6760*/  UMOV UR19, UR11 ;  /* 0x0000000b00137c82 */ /* 0x000fe20008000000 */
[----:B------:R-:W-:Y:S01]  /*6770*/  VOTEU.ALL UP0, P2 ;  /* 0x0000000000ff7886 */ /* 0x000fe20001000000 */
[----:B------:R-:W-:Y:S01]  /*6780*/  @!P2 IMAD.MOV.U32 R0, RZ, 0x400, R0 ;  /* 0x00000400ff00a824 */ /* 0x000fe200078e0000 */
[----:B------:R-:W-:Y:S01]  /*6790*/  @!P2 R2UR UR5, R2 ;  /* 0x000000000205a2ca */ /* 0x000fe200000e0000 */
[----:B------:R-:W-:Y:S01]  /*67a0*/  UMOV UR20, UR12 ;  /* 0x0000000c00147c82 */ /* 0x000fe20008000000 */
[----:B------:R-:W-:Y:S01]  /*67b0*/  UMOV UR21, UR13 ;  /* 0x0000000d00157c82 */ /* 0x000fe20008000000 */
[----:B------:R-:W-:Y:S01]  /*67c0*/  @!UP0 UIADD3 UR18, UPT, UPT, UR7, 0x30, URZ ;  /* 0x0000003007128890 */ /* 0x000fe2000fffe0ff */
[----:B------:R-:W-:Y:S01]  /*67d0*/  @!P2 R2UR UR4, R0 ;  /* 0x000000000004a2ca */ /* 0x000fe200000e0000 */
[----:B------:R-:W-:Y:S01]  /*67e0*/  @!P2 IMAD.X R0, RZ, RZ, R13, P0 ;  /* 0x000000ffff00a224 */ /* 0x000fe200000e060d */
[----:B------:R-:W-:Y:S01]  /*67f0*/  @!UP0 UIADD3 UR16, UPT, UPT, UR42, 0x3300, URZ ;  /* 0x000033002a108890 */ /* 0x000fe2000fffe0ff */
[----:B------:R-:W-:Y:S01]  /*6800*/  R2UR UR26, R47 ;  /* 0x000000002f1a72ca */ /* 0x000fe200000e0000 */
[----:B------:R-:W-:Y:S01]  /*6810*/  @!UP0 UIADD3 UR17, UPT, UPT, UR42, 0x1b8, URZ ;  /* 0x000001b82a118890 */ /* 0x000fe2000fffe0ff */
[----:B------:R-:W-:Y:S01]  /*6820*/  R2UR UR24, R48 ;  /* 0x00000000301872ca */ /* 0x000fe200000e0000 */
[----:B------:R-:W-:Y:S01]  /*6830*/  @!UP0 UIADD3 UR10, UPT, UPT, UR7, 0x70, URZ ;  /* 0x00000070070a8890 */ /* 0x000fe2000fffe0ff */
[----:B------:R-:W-:Y:S01]  /*6840*/  LOP3.LUT R10, R10, 0x1, RZ, 0x3c, !PT ;  /* 0x000000010a0a7812 */ /* 0x000fe200078e3cff */
[----:B------:R-:W-:Y:S01]  /*6850*/  @!UP0 UIADD3 UR8, UPT, UPT, UR42, 0x3b00, URZ ;  /* 0x00003b002a088890 */ /* 0x000fe2000fffe0ff */
[----:B------:R-:W-:Y:S01]  /*6860*/  IMAD.U32 R4, RZ, RZ, UR5 ;  /* 0x00000005ff047e24 */ /* 0x000fe2000f8e00ff */
[----:B------:R-:W-:Y:S01]  /*6870*/  UMOV UR22, UR14 ;  /* 0x0000000e00167c82 */ /* 0x000fe20008000000 */
[----:B------:R-:W-:Y:S01]  /*6880*/  UMOV UR9, UR17 ;  /* 0x0000001100097c82 */ /* 0x000fe20008000000 */
[----:B------:R-:W-:Y:S01]  /*6890*/  LOP3.LUT R9, R9, 0x1, RZ, 0x3c, !PT ;  /* 0x0000000109097812 */ /* 0x000fe200078e3cff */
[----:B------:R-:W-:Y:S01]  /*68a0*/  @!UP0 UPRMT UR6, UR4, 0x5410, URZ ;  /* 0x0000541004068896 */ /* 0x000fe200080000ff */
[----:B------:R-:W-:Y:S01]  /*68b0*/  @!P2 R2UR UR4, R0 ;  /* 0x000000000004a2ca */ /* 0x000fe200000e0000 */
[----:B------:R-:W-:Y:S03]  /*68c0*/  VOTEU.ALL UP0, P2 ;  /* 0x0000000000ff7886 */ /* 0x000fe60001000000 */
[----:B------:R-:W-:Y:S09]  /*68d0*/  UIADD3 UR45, UPT, UPT, UR23, UR24, URZ ;  /* 0x00000018172d7290 */ /* 0x000ff2000fffe0ff */
        /* <DEDUP_REMOVED lines=9> */
[----:B-1----:R-:W-:Y:S01]  /*6970*/  UIADD3 UR19, UPT, UPT, UR15, UR26, URZ ;  /* 0x0000001a0f137290 */ /* 0x002fe2000fffe0ff */
[----:B------:R-:W-:Y:S11]  /*6980*/  BRA.U UP3, `(.L_x_112) ;  /* 0xffffffed03987547 */ /* 0x000ff6000b83ffff */
[----:B------:R-:W-:-:S04]  /*6990*/  SHF.L.U32 R2, R10, 0x1f, RZ ;  /* 0x0000001f0a027819 */ /* 0x000fc800000006ff */
[----:B------:R-:W1:Y:S02]  /*69a0*/  SYNCS.PHASECHK.TRANS64.TRYWAIT P0, [UR42+0x1c0], R2 ;  /* 0x0001c002ff0075a7 */ /* 0x000e64000800112a */
[----:B-1----:R-:W-:Y:S05]  /*69b0*/  @!P0 BRA `(.L_x_113) ;  /* 0x0000004800a88947 */ /* 0x002fea0003800000 */
.L_x_246:
[----:B------:R-:W3:Y:S02]  /*69c0*/  SYNCS.PHASECHK.TRANS64.TRYWAIT P0, [UR42+0x1c8], R2 ;  /* 0x0001c802ff0075a7 */ /* 0x000ee4000800112a */
[----:B---3--:R-:W-:Y:S05]  /*69d0*/  @!P0 BRA `(.L_x_114) ;  /* 0x0000004800b88947 */ /* 0x008fea0003800000 */
.L_x_248:
[----:B------:R-:W3:Y:S02]  /*69e0*/  SYNCS.PHASECHK.TRANS64.TRYWAIT P0, [UR42+0x1d0], R2 ;  /* 0x0001d002ff0075a7 */ /* 0x000ee4000800112a */
[----:B---3--:R-:W-:Y:S05]  /*69f0*/  @!P0 BRA `(.L_x_115) ;  /* 0x0000004800c88947 */ /* 0x008fea0003800000 */
.L_x_250:
[----:B-1----:R-:W-:-:S07]  /*6a00*/  MOV R0, UR42 ;  /* 0x0000002a00007c02 */ /* 0x002fce0008000f00 */
.L_x_116:
[----:B-1----:R-:W-:-:S04]  /*6a10*/  SHF.L.U32 R2, R10, 0x1f, RZ ;  /* 0x0000001f0a027819 */ /* 0x002fc800000006ff */
[----:B------:R1:W3:Y:S03]  /*6a20*/  SYNCS.PHASECHK.TRANS64.TRYWAIT P0, [R0+URZ+0x1d8], R2 ;  /* 0x0001d802000075a7 */ /* 0x0002e600080011ff */
[----:B---3--:R-:W-:Y:S05]  /*6a30*/  @!P0 NANOSLEEP.SYNCS 0x989680 ;  /* 0x009896800000895d */ /* 0x008fea0003900000 */
[----:B------:R-:W3:Y:S02]  /*6a40*/  @!P0 SYNCS.PHASECHK.TRANS64 P0, [R0+URZ+0x1d8], R2 ;  /* 0x0001d802000085a7 */ /* 0x000ee400080010ff */
[----:B--23--:R-:W-:Y:S05]  /*6a50*/  @P0 EXIT ;  /* 0x000000000000094d */ /* 0x00cfea0003800000 */
[----:B------:R-:W-:Y:S05]  /*6a60*/  BRA `(.L_x_116) ;  /* 0xfffffffc00e87947 */ /* 0x000fea000383ffff */
.L_x_101:
[----:B------:R-:W-:-:S06]  /*6a70*/  UISETP.GE.AND UP0, UPT, UR18, 0x4, UPT ;  /* 0x000000041200788c */ /* 0x000fcc000bf06270 */
[----:B------:R-:W-:-:S13]  /*6a80*/  PLOP3.LUT P0, PT, PT, PT, UP0, 0x80, 0x8 ;  /* 0x000000000008781c */ /* 0x000fda0003f0f008 */
[----:B-1----:R-:W-:Y:S05]  /*6a90*/  @!P0 EXIT ;  /* 0x000000000000894d */ /* 0x002fea0003800000 */
[----:B------:R-:W1:Y:S08]  /*6aa0*/  S2UR UR4, SR_CgaCtaId ;  /* 0x00000000000479c3 */ /* 0x000e700000008800 */
[----:B------:R-:W-:Y:S01]  /*6ab0*/  BAR.SYNC.DEFER_BLOCKING 0x6, 0xa0 ;  /* 0x0182800000007b1d */ /* 0x000fe20000010000 */
[C---:B------:R-:W-:Y:S01]  /*6ac0*/  IMAD.SHL.U32 R44, R55.reuse, 0x10, RZ ;  /* 0x00000010372c7824 */ /* 0x040fe200078e00ff */
[----:B------:R-:W-:Y:S01]  /*6ad0*/  SHF.L.U32 R23, R55, 0x10, RZ ;  /* 0x0000001037177819 */ /* 0x000fe200000006ff */
[----:B------:R-:W-:-:S02]  /*6ae0*/  IMAD.SHL.U32 R0, R46, 0x200, RZ ;  /* 0x000002002e007824 */ /* 0x000fc400078e00ff */
[----:B------:R-:W-:Y:S02]  /*6af0*/  HFMA2 R51, -RZ, RZ, 0, 0 ;  /* 0x00000000ff337431 */ /* 0x000fe400000001ff */
[----:B------:R-:W-:Y:S01]  /*6b00*/  IMAD.SHL.U32 R4, R55, 0x2, RZ ;  /* 0x0000000237047824 */ /* 0x000fe200078e00ff */
[----:B------:R-:W-:Y:S01]  /*6b10*/  UMOV UR44, 0x400 ;  /* 0x00000400002c7882 */ /* 0x000fe20000000000 */
[----:B------:R-:W2:Y:S01]  /*6b20*/  LDC.64 R42, c[0x0][0x9b0] ;  /* 0x00026c00ff2a7b82 */ /* 0x000ea20000000a00 */
[C---:B------:R-:W-:Y:S01]  /*6b30*/  LOP3.LUT R54, R44.reuse, 0x5b0, RZ, 0xc0, !PT ;  /* 0x000005b02c367812 */ /* 0x040fe200078ec0ff */
[----:B------:R-:W-:Y:S01]  /*6b40*/  IMAD.MOV.U32 R53, RZ, RZ, 0x1 ;  /* 0x00000001ff357424 */ /* 0x000fe200078e00ff */
[----:B------:R-:W-:Y:S01]  /*6b50*/  LOP3.LUT R5, R44, 0x40, RZ, 0xc0, !PT ;  /* 0x000000402c057812 */ /* 0x000fe200078ec0ff */
[----:B------:R-:W-:Y:S01]  /*6b60*/  IMAD.MOV.U32 R22, RZ, RZ, RZ ;  /* 0x000000ffff167224 */ /* 0x000fe200078e00ff */
[----:B------:R-:W-:Y:S01]  /*6b70*/  LOP3.LUT R54, R54, 0x200, R0, 0xf8, !PT ;  /* 0x0000020036367812 */ /* 0x000fe200078ef800 */
[----:B------:R-:W-:Y:S01]  /*6b80*/  IMAD.SHL.U32 R0, R46, 0x200000, RZ ;  /* 0x002000002e007824 */ /* 0x000fe200078e00ff */
[----:B------:R-:W-:Y:S01]  /*6b90*/  LOP3.LUT R4, R5, 0x8, R4, 0xf8, !PT ;  /* 0x0000000805047812 */ /* 0x000fe200078ef804 */
[----:B------:R-:W3:Y:S01]  /*6ba0*/  LDC.64 R40, c[0x0][0x9a8] ;  /* 0x00026a00ff287b82 */ /* 0x000ee20000000a00 */
[----:B------:R-:W-:Y:S01]  /*6bb0*/  LOP3.LUT P0, RZ, R44, 0x40, RZ, 0xc0, !PT ;  /* 0x000000402cff7812 */ /* 0x000fe2000780c0ff */
[----:B------:R-:W-:Y:S01]  /*6bc0*/  IMAD.MOV.U32 R52, RZ, RZ, RZ ;  /* 0x000000ffff347224 */ /* 0x000fe200078e00ff */
[----:B------:R-:W-:Y:S01]  /*6bd0*/  LOP3.LUT R0, R0, 0x200000, RZ, 0xc0, !PT ;  /* 0x0020000000007812 */ /* 0x000fe200078ec0ff */
[----:B------:R-:W4:Y:S01]  /*6be0*/  LDCU UR57, c[0x0][0x370] ;  /* 0x00006e00ff3977ac */ /* 0x000f220008000800 */
[----:B------:R-:W-:-:S02]  /*6bf0*/  LOP3.LUT R54, R54, R4, RZ, 0xfc, !PT ;  /* 0x0000000436367212 */ /* 0x000fc400078efcff */
[----:B------:R-:W-:Y:S01]  /*6c00*/  LOP3.LUT R23, R0, 0x400000, R23, 0xf8, !PT ;  /* 0x0040000000177812 */ /* 0x000fe200078ef817 */
[----:B-1----:R-:W-:Y:S01]  /*6c10*/  ULEA UR44, UR4, UR44, 0x18 ;  /* 0x0000002c042c7291 */ /* 0x002fe2000f8ec0ff */
[----:B------:R-:W-:Y:S01]  /*6c20*/  P2R R0, PR, RZ, 0x1 ;  /* 0x00000001ff007803 */ /* 0x000fe20000000000 */
[----:B------:R-:W1:Y:S01]  /*6c30*/  LDCU.128 UR4, c[0x0][0xb80] ;  /* 0x00017000ff0477ac */ /* 0x000e620008000c00 */
[----:B------:R-:W-:Y:S01]  /*6c40*/  LOP3.LUT R55, R55, 0x60, RZ, 0xc0, !PT ;  /* 0x0000006037377812 */ /* 0x000fe200078ec0ff */
[----:B------:R-:W2:Y:S05]  /*6c50*/  LDCU.64 UR62, c[0x0][0x348] ;  /* 0x00006900ff3e77ac */ /* 0x000eaa0008000a00 */
[----:B------:R-:W4:Y:S01]  /*6c60*/  LDS R2, [UR44+0x240] ;  /* 0x0002402cff027984 */ /* 0x000f220008000800 */
[----:B------:R-:W2:Y:S01]  /*6c70*/  LDCU UR42, c[0x0][0xc0c] ;  /* 0x00018180ff2a77ac */ /* 0x000ea20008000800 */
[----:B------:R-:W2:Y:S01]  /*6c80*/  LDCU UR38, c[0x0][0xc30] ;  /* 0x00018600ff2677ac */ /* 0x000ea20008000800 */
[----:B------:R-:W2:Y:S01]  /*6c90*/  LDCU.64 UR50, c[0x0][0x988] ;  /* 0x00013100ff3277ac */ /* 0x000ea20008000a00 */
[----:B-1----:R-:W-:Y:S01]  /*6ca0*/  IMAD.U32 R59, RZ, RZ, UR4 ;  /* 0x00000004ff3b7e24 */ /* 0x002fe2000f8e00ff */
[----:B------:R-:W-:Y:S01]  /*6cb0*/  MOV R56, UR7 ;  /* 0x0000000700387c02 */ /* 0x000fe20008000f00 */
[----:B------:R-:W-:Y:S01]  /*6cc0*/  UIADD3 UR4, UPT, UPT, UR44, 0x300, URZ ;  /* 0x000003002c047890 */ /* 0x000fe2000fffe0ff */
[----:B------:R-:W-:Y:S01]  /*6cd0*/  IMAD.U32 R58, RZ, RZ, UR5 ;  /* 0x00000005ff3a7e24 */ /* 0x000fe2000f8e00ff */
[----:B------:R-:W1:Y:S01]  /*6ce0*/  LDCU.64 UR40, c[0x0][0xc28] ;  /* 0x00018500ff2877ac */ /* 0x000e620008000a00 */
[----:B------:R-:W-:-:S03]  /*6cf0*/  IMAD.U32 R57, RZ, RZ, UR6 ;  /* 0x00000006ff397e24 */ /* 0x000fc6000f8e00ff */
[----:B------:R-:W-:Y:S01]  /*6d00*/  IMAD.U32 R50, RZ, RZ, UR4 ;  /* 0x00000004ff327e24 */ /* 0x000fe2000f8e00ff */
[----:B------:R-:W1:Y:S01]  /*6d10*/  LDCU.64 UR60, c[0x0][0x990] ;  /* 0x00013200ff3c77ac */ /* 0x000e620008000a00 */
[----:B------:R-:W1:Y:S01]  /*6d20*/  LDCU.128 UR52, c[0x0][0xc10] ;  /* 0x00018200ff3477ac */ /* 0x000e620008000c00 */
[----:B------:R-:W1:Y:S01]  /*6d30*/  LDCU UR56, c[0x0][0x374] ;  /* 0x00006e80ff3877ac */ /* 0x000e620008000800 */
[----:B------:R-:W-:Y:S01]  /*6d40*/  UMOV UR49, URZ ;  /* 0x000000ff00317c82 */ /* 0x000fe20008000000 */
[----:B------:R-:W-:Y:S01]  /*6d50*/  UMOV UR47, URZ ;  /* 0x000000ff002f7c82 */ /* 0x000fe20008000000 */
[C---:B----4-:R-:W-:Y:S01]  /*6d60*/  VIADD R3, R2.reuse, 0x40 ;  /* 0x0000004002037836 */ /* 0x050fe20000000000 */
[----:B------:R-:W-:-:S04]  /*6d70*/  LOP3.LUT R2, R2, 0xffff, RZ, 0xc0, !PT ;  /* 0x0000ffff02027812 */ /* 0x000fc800078ec0ff */
[----:B------:R-:W-:-:S05]  /*6d80*/  LOP3.LUT R3, R3, 0xffff, RZ, 0xc0, !PT ;  /* 0x0000ffff03037812 */ /* 0x000fca00078ec0ff */
[----:B-123--:R4:W-:Y:S02]  /*6d90*/  STL.64 [R1], R2 ;  /* 0x0000000201007387 */ /* 0x00e9e40000100a00 */
.L_x_160:
[----:B----4-:R-:W-:Y:S04]  /*6da0*/  SHF.L.U32 R2, R51, 0x1f, RZ ;  /* 0x0000001f33027819 */ /* 0x010fe800000006ff */
[----:B-1----:R-:W1:Y:S02]  /*6db0*/  SYNCS.PHASECHK.TRANS64.TRYWAIT P0, [UR44+0x1f0], R2 ;  /* 0x0001f002ff0075a7 */ /* 0x002e64000800112c */
[----:B-1----:R-:W-:Y:S05]  /*6dc0*/  @!P0 BRA `(.L_x_117) ;  /* 0x0000004400ec8947 */ /* 0x002fea0003800000 */
.L_x_252:
[----:B-1----:R-:W-:Y:S01]  /*6dd0*/  LEA R2, R22, UR43, 0x2 ;  /* 0x0000002b16027c11 */ /* 0x002fe2000f8e10ff */
[----:B------:R-:W1:Y:S01]  /*6de0*/  LDS.128 R4, [UR44+0x230] ;  /* 0x0002302cff047984 */ /* 0x000e620008000c00 */
[----:B------:R-:W-:Y:S02]  /*6df0*/  UIADD3 UR4, UPT, UPT, UR44, 0x1f8, URZ ;  /* 0x000001f82c047890 */ /* 0x000fe4000fffe0ff */
[----:B------:R-:W-:Y:S01]  /*6e00*/  UISETP.GE.AND UP0, UPT, UR39, 0x1, UPT ;  /* 0x000000012700788c */ /* 0x000fe2000bf06270 */
[----:B------:R-:W-:Y:S01]  /*6e10*/  @!PT LDS RZ, [RZ] ;  /* 0x00000000fffff984 */ /* 0x000fe20000000800 */
[----:B------:R-:W-:Y:S01]  /*6e20*/  @!PT LDS RZ, [RZ] ;  /* 0x00000000fffff984 */ /* 0x000fe20000000800 */
[----:B------:R-:W-:Y:S01]  /*6e30*/  @!PT LDS RZ, [RZ] ;  /* 0x00000000fffff984 */ /* 0x000fe20000000800 */
[----:B------:R-:W-:Y:S01]  /*6e40*/  @!PT LDS RZ, [RZ] ;  /* 0x00000000fffff984 */ /* 0x000fe20000000800 */
[----:B------:R2:W-:Y:S06]  /*6e50*/  MEMBAR.ALL.CTA ;  /* 0x0000000000007992 */ /* 0x0005ec0000008000 */
[----:B--2---:R-:W2:Y:S01]  /*6e60*/  FENCE.VIEW.ASYNC.S ;  /* 0x00000000000073c6 */ /* 0x004ea20000000000 */
[----:B------:R-:W-:Y:S09]  /*6e70*/  UPRMT UR4, URZ, 0x654, UR4 ;  /* 0x00000654ff047896 */ /* 0x000ff20008000004 */
[----:B--2---:R-:W-:Y:S01]  /*6e80*/  SYNCS.ARRIVE.TRANS64.RED.A1T0 RZ, [UR4], RZ ;  /* 0x000000ffffff79a7 */ /* 0x004fe20008100404 */
[----:B------:R-:W5:Y:S01]  /*6e90*/  LDL R2, [R2] ;  /* 0x0000000002027983 */ /* 0x000f620000100800 */
[----:B-1----:R-:W-:Y:S11]  /*6ea0*/  LOP3.LUT P0, RZ, R6, 0x1, RZ, 0xc0, !PT ;  /* 0x0000000106ff7812 */ /* 0x002ff6000780c0ff */
[----:B------:R-:W-:Y:S02]  /*6eb0*/  @!UPT UIADD3 URZ, UPT, UPT, URZ, URZ, URZ ;  /* 0x000000fffffff290 */ /* 0x000fe4000fffe0ff */
[----:B------:R-:W-:Y:S01]  /*6ec0*/  VOTEU.ANY UP1, P0 ;  /* 0x0000000000ff7886 */ /* 0x000fe20000020100 */
[----:B------:R-:W-:Y:S01]  /*6ed0*/  PLOP3.LUT P0, PT, PT, PT, UP1, 0x80, 0x8 ;  /* 0x000000000008781c */ /* 0x000fe20003f0f018 */
[----:B------:R-:W-:Y:S11]  /*6ee0*/  UP2UR UR58, UPR, URZ, 0x2 ;  /* 0x00000002ff3a7883 */ /* 0x000ff60008000000 */
[----:B------:R-:W-:Y:S01]  /*6ef0*/  @!UPT UIADD3 URZ, UPT, UPT, URZ, URZ, URZ ;  /* 0x000000fffffff290 */ /* 0x000fe2000fffe0ff */
[----:B------:R-:W-:Y:S02]  /*6f00*/  @P0 MOV R3, R4 ;  /* 0x0000000400030202 */ /* 0x000fe40000000f00 */
[----:B------:R-:W-:Y:S02]  /*6f10*/  @P0 LOP3.LUT R0, R5, 0xffff, RZ, 0xc0, !PT ;  /* 0x0000ffff05000812 */ /* 0x000fe400078ec0ff */
[----:B------:R-:W-:Y:S02]  /*6f20*/  @P0 R2UR UR5, R3 ;  /* 0x00000000030502ca */ /* 0x000fe400000e0000 */
[----:B------:R-:W-:Y:S11]  /*6f30*/  @P0 R2UR UR4, R0 ;  /* 0x00000000000402ca */ /* 0x000ff600000e0000 */
[----:B------:R-:W-:Y:S02]  /*6f40*/  @UP1 UMOV UR37, UR5 ;  /* 0x0000000500251c82 */ /* 0x000fe40008000000 */
[----:B------:R-:W-:Y:S01]  /*6f50*/  @UP1 UMOV UR36, UR4 ;  /* 0x0000000400241c82 */ /* 0x000fe20008000000 */
[----:B------:R-:W-:Y:S05]  /*6f60*/  BRA.U !UP0, `(.L_x_118) ;  /* 0x0000000108cc7547 */ /* 0x000fea000b800000 */
[----:B------:R-:W1:Y:S01]  /*6f70*/  LDCU UR9, c[0x0][0xc20] ;  /* 0x00018400ff0977ac */ /* 0x000e620008000800 */
[----:B------:R-:W-:Y:S02]  /*6f80*/  UIMAD.WIDE.U32 UR4, UR56, UR55, URZ ;  /* 0x00000037380472a5 */ /* 0x000fe4000f8e00ff */
[----:B------:R-:W-:Y:S02]  /*6f90*/  UIMAD.WIDE.U32 UR6, UR57, UR52, URZ ;  /* 0x00000034390672a5 */ /* 0x000fe4000f8e00ff */
[----:B------:R-:W-:Y:S02]  /*6fa0*/  UIMAD.WIDE.U32 UR10, UR36, UR55, URZ ;  /* 0x00000037240a72a5 */ /* 0x000fe4000f8e00ff */
[----:B------:R-:W-:Y:S02]  /*6fb0*/  UISETP.NE.AND UP0, UPT, UR54, 0x1, UPT ;  /* 0x000000013600788c */ /* 0x000fe4000bf05270 */
[----:B------:R-:W-:Y:S02]  /*6fc0*/  UISETP.NE.AND UP1, UPT, UR42, 0x1, UPT ;  /* 0x000000012a00788c */ /* 0x000fe4000bf25270 */
[----:B------:R-:W-:Y:S02]  /*6fd0*/  UISETP.NE.AND UP2, UPT, UR39, 0x1, UPT ;  /* 0x000000012700788c */ /* 0x000fe4000bf45270 */
[----:B------:R-:W-:Y:S01]  /*6fe0*/  UIMAD.WIDE.U32 UR12, UR37, UR52, URZ ;  /* 0x00000034250c72a5 */ /* 0x000fe2000f8e00ff */
[----:B------:R-:W-:Y:S01]  /*6ff0*/  UMOV UR4, UR5 ;  /* 0x0000000500047c82 */ /* 0x000fe20008000000 */
[----:B------:R-:W-:Y:S01]  /*7000*/  UMOV UR6, UR11 ;  /* 0x0000000b00067c82 */ /* 0x000fe20008000000 */
[----:B-1----:R-:W-:Y:S03]  /*7010*/  USHF.R.U32.HI UR8, URZ, UR9, UR4 ;  /* 0x00000009ff087299 */ /* 0x002fe60008011604 */
[----:B------:R-:W-:Y:S02]  /*7020*/  UMOV UR4, UR7 ;  /* 0x0000000700047c82 */ /* 0x000fe40008000000 */
[----:B------:R-:W-:Y:S02]  /*7030*/  USHF.R.U32.HI UR5, URZ, UR53, UR4 ;  /* 0x00000035ff057299 */ /* 0x000fe40008011604 */
[----:B------:R-:W-:Y:S02]  /*7040*/  USEL UR4, UR56, UR8, !UP0 ;  /* 0x0000000838047287 */ /* 0x000fe4000c000000 */
[----:B------:R-:W-:Y:S02]  /*7050*/  USHF.R.U32.HI UR8, URZ, UR9, UR6 ;  /* 0x00000009ff087299 */ /* 0x000fe40008011606 */
[----:B------:R-:W-:Y:S02]  /*7060*/  UIMAD.WIDE.U32 UR6, UR4, UR40, URZ ;  /* 0x00000028040672a5 */ /* 0x000fe4000f8e00ff */
[----:B------:R-:W-:Y:S02]  /*7070*/  USEL UR9, UR57, UR5, !UP1 ;  /* 0x0000000539097287 */ /* 0x000fe4000c800000 */
[----:B------:R-:W-:Y:S02]  /*7080*/  USEL UR8, UR36, UR8, !UP0 ;  /* 0x0000000824087287 */ /* 0x000fe4000c000000 */
[----:B------:R-:W-:Y:S01]  /*7090*/  UIMAD.WIDE.U32 UR10, UR9, UR40, URZ ;  /* 0x00000028090a72a5 */ /* 0x000fe2000f8e00ff */
[----:B------:R-:W-:Y:S01]  /*70a0*/  UMOV UR6, UR7 ;  /* 0x0000000700067c82 */ /* 0x000fe20008000000 */
[----:B------:R-:W-:Y:S01]  /*70b0*/  UMOV UR5, UR13 ;  /* 0x0000000d00057c82 */ /* 0x000fe20008000000 */
[----:B------:R-:W-:Y:S02]  /*70c0*/  @UP2 USHF.R.U32.HI UR4, URZ, UR41, UR6 ;  /* 0x00000029ff042299 */ /* 0x000fe40008011606 */
[----:B------:R-:W-:Y:S02]  /*70d0*/  USHF.R.U32.HI UR5, URZ, UR53, UR5 ;  /* 0x00000035ff057299 */ /* 0x000fe40008011605 */
[----:B------:R-:W-:Y:S02]  /*70e0*/  UIMAD UR4, UR39, UR4, URZ ;  /* 0x00000004270472a4 */ /* 0x000fe4000f8e02ff */
[----:B------:R-:W-:Y:S02]  /*70f0*/  USEL UR5, UR37, UR5, !UP1 ;  /* 0x0000000525057287 */ /* 0x000fe4000c800000 */
[----:B------:R-:W-:Y:S01]  /*7100*/  UISETP.GE.AND UP0, UPT, UR8, UR4, UPT ;  /* 0x000000040800728c */ /* 0x000fe2000bf06270 */
[----:B------:R-:W-:Y:S01]  /*7110*/  UMOV UR6, UR11 ;  /* 0x0000000b00067c82 */ /* 0x000fe20008000000 */
[----:B------:R-:W-:Y:S02]  /*7120*/  UIMAD.WIDE.U32 UR10, UR8, UR40, URZ ;  /* 0x00000028080a72a5 */ /* 0x000fe4000f8e00ff */
[----:B------:R-:W-:Y:S04]  /*7130*/  @UP2 USHF.R.U32.HI UR9, URZ, UR41, UR6 ;  /* 0x00000029ff092299 */ /* 0x000fe80008011606 */
[----:B------:R-:W-:Y:S01]  /*7140*/  UIMAD UR6, UR39, UR9, URZ ;  /* 0x00000009270672a4 */ /* 0x000fe2000f8e02ff */
[----:B------:R-:W-:Y:S03]  /*7150*/  UMOV UR4, UR11 ;  /* 0x0000000b00047c82 */ /* 0x000fe60008000000 */
[----:B------:R-:W-:Y:S02]  /*7160*/  UISETP.GE.OR UP0, UPT, UR5, UR6, UP0 ;  /* 0x000000060500728c */ /* 0x000fe40008706670 */
[----:B------:R-:W-:Y:S02]  /*7170*/  USHF.R.U32.HI UR4, URZ, UR41, UR4 ;  /* 0x00000029ff047299 */ /* 0x000fe40008011604 */
[----:B------:R-:W-:Y:S02]  /*7180*/  UIMAD.WIDE.U32 UR6, UR5, UR40, URZ ;  /* 0x00000028050672a5 */ /* 0x000fe4000f8e00ff */
[----:B------:R-:W-:Y:S02]  /*7190*/  USEL UR11, UR8, UR4, !UP2 ;  /* 0x00000004080b7287 */ /* 0x000fe4000d000000 */
[----:B------:R-:W-:Y:S02]  /*71a0*/  UIADD3 UR6, UPT, UPT, -UR5, URZ, URZ ;  /* 0x000000ff05067290 */ /* 0x000fe4000fffe1ff */
[----:B------:R-:W-:Y:S02]  /*71b0*/  UIADD3 UR10, UPT, UPT, -UR11, URZ, URZ ;  /* 0x000000ff0b0a7290 */ /* 0x000fe4000fffe1ff */
[----:B------:R-:W-:Y:S02]  /*71c0*/  UIMAD UR6, UR42, UR6, UR37 ;  /* 0x000000062a0672a4 */ /* 0x000fe4000f8e0225 */
[----:B------:R-:W-:Y:S01]  /*71d0*/  UIMAD UR10, UR39, UR10, UR8 ;  /* 0x0000000a270a72a4 */ /* 0x000fe2000f8e0208 */
[----:B------:R-:W-:Y:S01]  /*71e0*/  @!UP0 UMOV UR4, UR7 ;  /* 0x0000000700048c82 */ /* 0x000fe20008000000 */
[----:B------:R-:W-:Y:S02]  /*71f0*/  UIADD3 UR7, UPT, UPT, -UR8, URZ, URZ ;  /* 0x000000ff08077290 */ /* 0x000fe4000fffe1ff */
[----:B------:R-:W-:Y:S04]  /*7200*/  @!UP0 USHF.R.U32.HI UR4, URZ, UR41, UR4 ;  /* 0x00000029ff048299 */ /* 0x000fe80008011604 */
[----:B------:R-:W-:Y:S04]  /*7210*/  @!UP0 USEL UR4, UR5, UR4, !UP2 ;  /* 0x0000000405048287 */ /* 0x000fe8000d000000 */
[----:B------:R-:W-:Y:S02]  /*7220*/  @!UP0 UIMAD UR9, UR9, UR10, UR4 ;  /* 0x0000000a090982a4 */ /* 0x000fe4000f8e0204 */
[----:B------:R-:W-:Y:S02]  /*7230*/  @!UP0 UIADD3 UR10, UPT, UPT, UR11, -UR4, URZ ;  /* 0x800000040b0a8290 */ /* 0x000fe4000fffe0ff */
[----:B------:R-:W-:Y:S02]  /*7240*/  UIMAD UR4, UR54, UR7, UR36 ;  /* 0x00000007360472a4 */ /* 0x000fe4000f8e0224 */
[----:B------:R-:W-:Y:S03]  /*7250*/  @!UP0 UIMAD UR8, UR10, UR39, UR5 ;  /* 0x000000270a0882a4 */ /* 0x000fe6000f8e0205 */
[----:B------:R-:W-:Y:S02]  /*7260*/  @!UP0 UMOV UR5, UR9 ;  /* 0x0000000900058c82 */ /* 0x000fe40008000000 */
[----:B------:R-:W-:Y:S02]  /*7270*/  UIMAD UR37, UR5, UR42, UR6 ;  /* 0x0000002a052572a4 */ /* 0x000fe4000f8e0206 */
[----:B------:R-:W-:Y:S11]  /*7280*/  UIMAD UR36, UR8, UR54, UR4 ;  /* 0x00000036082472a4 */ /* 0x000ff6000f8e0204 */
[----:B------:R-:W-:Y:S01]  /*7290*/  @!UPT UIADD3 URZ, UPT, UPT, URZ, URZ, URZ ;  /* 0x000000fffffff290 */ /* 0x000fe2000fffe0ff */
.L_x_118:
[----:B------:R-:W-:Y:S01]  /*72a0*/  UISETP.NE.AND UP0, UPT, UR38, 0x1, UPT ;  /* 0x000000012600788c */ /* 0x000fe2000bf05270 */
[----:B------:R-:W-:Y:S01]  /*72b0*/  @P0 SHF.R.U32.HI R4, RZ, 0x10, R5 ;  /* 0x00000010ff040819 */ /* 0x000fe20000011605 */
[----:B------:R-:W-:Y:S01]  /*72c0*/  USHF.L.U32 UR46, UR19, 0x7, URZ ;  /* 0x00000007132e7899 */ /* 0x000fe200080006ff */
[----:B------:R-:W-:Y:S02]  /*72d0*/  BSSY.RECONVERGENT B6, `(.L_x_119) ;  /* 0x0000034000067945 */ /* 0x000fe40003800200 */
[----:B------:R-:W-:Y:S02]  /*72e0*/  @P0 R2UR UR59, R4 ;  /* 0x00000000043b02ca */ /* 0x000fe400000e0000 */
[----:B------:R-:W-:Y:S04]  /*72f0*/  LOP3.LUT P0, RZ, R50, 0x90, RZ, 0xc0, !PT ;  /* 0x0000009032ff7812 */ /* 0x000fe8000780c0ff */
[----:B------:R-:W1:Y:S01]  /*7300*/  @!UP0 LDCU.128 UR12, c[0x0][0xc10] ;  /* 0x00018200ff0c87ac */ /* 0x000e620008000c00 */
[----:B------:R-:W2:Y:S01]  /*7310*/  @!UP0 LDCU UR5, c[0x0][0xc0c] ;  /* 0x00018180ff0587ac */ /* 0x000ea20008000800 */
[----:B------:R-:W3:Y:S01]  /*7320*/  @!UP0 LDCU UR10, c[0x0][0xc20] ;  /* 0x00018400ff0a87ac */ /* 0x000ee20008000800 */
[----:B-1----:R-:W-:Y:S02]  /*7330*/  UIMAD.WIDE.U32 UR8, UR37, UR12, URZ ;  /* 0x0000000c250872a5 */ /* 0x002fe4000f8e00ff */
[----:B------:R-:W-:Y:S02]  /*7340*/  UIMAD.WIDE.U32 UR6, UR36, UR15, URZ ;  /* 0x0000000f240672a5 */ /* 0x000fe4000f8e00ff */
[----:B------:R-:W-:Y:S03]  /*7350*/  @!UP0 UISETP.NE.AND UP1, UPT, UR14, 0x1, UPT ;  /* 0x000000010e00888c */ /* 0x000fe6000bf25270 */
[----:B------:R-:W-:Y:S01]  /*7360*/  @!UP0 UMOV UR4, UR9 ;  /* 0x0000000900048c82 */ /* 0x000fe20008000000 */
[----:B--2---:R-:W-:Y:S02]  /*7370*/  @!UP0 UISETP.NE.AND UP2, UPT, UR5, 0x1, UPT ;  /* 0x000000010500888c */ /* 0x004fe4000bf45270 */
[----:B------:R-:W-:Y:S01]  /*7380*/  @!UP0 USHF.R.U32.HI UR4, URZ, UR13, UR4 ;  /* 0x0000000dff048299 */ /* 0x000fe20008011604 */
[----:B------:R-:W-:Y:S02]  /*7390*/  @!UP0 UMOV UR6, UR7 ;  /* 0x0000000700068c82 */ /* 0x000fe40008000000 */
[----:B---3--:R-:W-:Y:S02]  /*73a0*/  @!UP0 USHF.R.U32.HI UR6, URZ, UR10, UR6 ;  /* 0x0000000aff068299 */ /* 0x008fe40008011606 */
[----:B------:R-:W-:Y:S02]  /*73b0*/  @!UP0 USEL UR7, UR37, UR4, !UP2 ;  /* 0x0000000425078287 */ /* 0x000fe4000d000000 */
[----:B------:R-:W-:Y:S04]  /*73c0*/  @!UP0 USEL UR6, UR36, UR6, !UP1 ;  /* 0x0000000624068287 */ /* 0x000fe8000c800000 */
[----:B------:R-:W-:Y:S02]  /*73d0*/  @!UP0 UIADD3 UR4, UPT, UPT, -UR7, UR6, URZ ;  /* 0x0000000607048290 */ /* 0x000fe4000fffe1ff */
[----:B------:R-:W-:Y:S02]  /*73e0*/  @!UP0 UIADD3 UR6, UPT, UPT, UR7, -UR6, URZ ;  /* 0x8000000607068290 */ /* 0x000fe4000fffe0ff */
[----:B------:R-:W-:Y:S02]  /*73f0*/  @!UP0 UIMAD UR37, UR4, UR5, UR37 ;  /* 0x00000005042582a4 */ /* 0x000fe4000f8e0225 */
[----:B------:R-:W-:Y:S01]  /*7400*/  @!UP0 UIMAD UR36, UR6, UR14, UR36 ;  /* 0x0000000e062482a4 */ /* 0x000fe2000f8e0224 */
[----:B------:R-:W-:Y:S11]  /*7410*/  @!P0 BRA `(.L_x_120) ;  /* 0x00000000007c8947 */ /* 0x000ff60003800000 */
[----:B------:R-:W1:Y:S01]  /*7420*/  LDCU.64 UR8, c[0x4][0x80] ;  /* 0x01001000ff0877ac */ /* 0x000e620008000a00 */
[----:B------:R-:W-:Y:S01]  /*7430*/  MOV R16, 0x0 ;  /* 0x0000000000107802 */ /* 0x000fe20000000f00 */
[----:B------:R-:W-:Y:S02]  /*7440*/  HFMA2 R12, -RZ, RZ, 0, 5.9604644775390625e-08 ;  /* 0x00000001ff0c7431 */ /* 0x000fe400000001ff */
[----:B------:R-:W-:Y:S01]  /*7450*/  IMAD.MOV.U32 R8, RZ, RZ, 0x70 ;  /* 0x00000070ff087424 */ /* 0x000fe200078e00ff */
[----:B------:R2:W3:Y:S01]  /*7460*/  LDC.64 R14, c[0x4][R16] ;  /* 0x01000000100e7b82 */ /* 0x0004e20000000a00 */
[----:B------:R-:W4:Y:S01]  /*7470*/  LDCU.64 UR6, c[0x4][0x88] ;  /* 0x01001100ff0677ac */ /* 0x000f220008000a00 */
[----:B------:R-:W-:Y:S01]  /*7480*/  IMAD.MOV.U32 R13, RZ, RZ, RZ ;  /* 0x000000ffff0d7224 */ /* 0x000fe200078e00ff */
[----:B------:R-:W2:Y:S01]  /*7490*/  LDCU.64 UR4, c[0x4][0x8] ;  /* 0x01000100ff0477ac */ /* 0x000ea20008000a00 */
[----:B-1----:R-:W-:Y:S01]  /*74a0*/  MOV R5, UR9 ;  /* 0x0000000900057c02 */ /* 0x002fe20008000f00 */
[----:B------:R-:W-:Y:S01]  /*74b0*/  IMAD.U32 R4, RZ, RZ, UR8 ;  /* 0x00000008ff047e24 */ /* 0x000fe2000f8e00ff */
[----:B----4-:R-:W-:Y:S01]  /*74c0*/  MOV R7, UR7 ;  /* 0x0000000700077c02 */ /* 0x010fe20008000f00 */
[----:B------:R-:W-:Y:S01]  /*74d0*/  IMAD.U32 R6, RZ, RZ, UR6 ;  /* 0x00000006ff067e24 */ /* 0x000fe2000f8e00ff */
[----:B--2---:R-:W-:Y:S01]  /*74e0*/  MOV R11, UR5 ;  /* 0x00000005000b7c02 */ /* 0x004fe20008000f00 */
[----:B------:R-:W-:Y:S02]  /*74f0*/  IMAD.U32 R10, RZ, RZ, UR4 ;  /* 0x00000004ff0a7e24 */ /* 0x000fe4000f8e00ff */
[----:B------:R-:W-:Y:S07]  /*7500*/  LEPC R20, `(.L_x_121) ;  /* 0x000000001014794e */ /* 0x000fee0000000000 */
[----:B---3-5:R-:W-:Y:S05]  /*7510*/  CALL.ABS.NOINC R14 ;  /* 0x000000000e007343 */ /* 0x028fea0003c00000 */
.L_x_121:
[----:B------:R-:W1:Y:S01]  /*7520*/  LDCU.64 UR8, c[0x4][0x80] ;  /* 0x01001000ff0877ac */ /* 0x000e620008000a00 */
[----:B------:R-:W2:Y:S01]  /*7530*/  LDC.64 R16, c[0x4][R16] ;  /* 0x0100000010107b82 */ /* 0x000ea20000000a00 */
[----:B------:R-:W-:Y:S02]  /*7540*/  HFMA2 R12, -RZ, RZ, 0, 5.9604644775390625e-08 ;  /* 0x00000001ff0c7431 */ /* 0x000fe400000001ff */
[----:B------:R-:W-:Y:S02]  /*7550*/  IMAD.MOV.U32 R8, RZ, RZ, 0x70 ;  /* 0x00000070ff087424 */ /* 0x000fe400078e00ff */
[----:B------:R-:W-:Y:S01]  /*7560*/  IMAD.MOV.U32 R13, RZ, RZ, RZ ;  /* 0x000000ffff0d7224 */ /* 0x000fe200078e00ff */
[----:B------:R-:W3:Y:S01]  /*7570*/  LDCU.64 UR6, c[0x4][0x88] ;  /* 0x01001100ff0677ac */ /* 0x000ee20008000a00 */
[----:B------:R-:W4:Y:S01]  /*7580*/  LDCU.64 UR4, c[0x4][0x8] ;  /* 0x01000100ff0477ac */ /* 0x000f220008000a00 */
[----:B-1----:R-:W-:Y:S02]  /*7590*/  MOV R4, UR8 ;  /* 0x0000000800047c02 */ /* 0x002fe40008000f00 */
[----:B------:R-:W-:Y:S02]  /*75a0*/  MOV R5, UR9 ;  /* 0x0000000900057c02 */ /* 0x000fe40008000f00 */
[----:B---3--:R-:W-:Y:S01]  /*75b0*/  MOV R7, UR7 ;  /* 0x0000000700077c02 */ /* 0x008fe20008000f00 */
[----:B------:R-:W-:Y:S01]  /*75c0*/  IMAD.U32 R6, RZ, RZ, UR6 ;  /* 0x00000006ff067e24 */ /* 0x000fe2000f8e00ff */
[----:B----4-:R-:W-:Y:S01]  /*75d0*/  MOV R11, UR5 ;  /* 0x00000005000b7c02 */ /* 0x010fe20008000f00 */
[----:B------:R-:W-:Y:S02]  /*75e0*/  IMAD.U32 R10, RZ, RZ, UR4 ;  /* 0x00000004ff0a7e24 */ /* 0x000fe4000f8e00ff */
[----:B------:R-:W-:Y:S07]  /*75f0*/  LEPC R20, `(.L_x_120) ;  /* 0x000000001014794e */ /* 0x000fee0000000000 */
[----:B--2---:R-:W-:Y:S05]  /*7600*/  CALL.ABS.NOINC R16 ;  /* 0x0000000010007343 */ /* 0x004fea0003c00000 */
.L_x_120:
[----:B------:R-:W-:Y:S05]  /*7610*/  BSYNC.RECONVERGENT B6 ;  /* 0x0000000000067941 */ /* 0x000fea0003800200 */
.L_x_119:
[----:B------:R-:W-:Y:S01]  /*7620*/  R2UR UR4, R49 ;  /* 0x00000000310472ca */ /* 0x000fe200000e0000 */
[----:B------:R-:W-:Y:S01]  /*7630*/  UISETP.NE.U32.AND UP0, UPT, UR60, URZ, UPT ;  /* 0x000000ff3c00728c */ /* 0x000fe2000bf05070 */
[----:B------:R-:W-:Y:S02]  /*7640*/  ISETP.NE.U32.AND P4, PT, R42, RZ, PT ;  /* 0x000000ff2a00720c */ /* 0x000fe40003f85070 */
[----:B------:R-:W-:Y:S01]  /*7650*/  ISETP.NE.U32.AND P2, PT, RZ, UR50, PT ;  /* 0x00000032ff007c0c */ /* 0x000fe2000bf45070 */
[----:B------:R-:W-:Y:S01]  /*7660*/  UISETP.NE.AND.EX UP1, UPT, UR61, URZ, UPT, UP0 ;  /* 0x000000ff3d00728c */ /* 0x000fe2000bf25300 */
[----:B------:R-:W-:Y:S01]  /*7670*/  ISETP.NE.AND.EX P4, PT, R43, RZ, PT, P4 ;  /* 0x000000ff2b00720c */ /* 0x000fe20003f85340 */
[----:B------:R-:W-:Y:S01]  /*7680*/  UPLOP3.LUT UP0, UPT, UPT, UPT, UPT, 0x40, 0x4 ;  /* 0x000000000004789c */ /* 0x000fe20003f0e870 */
[----:B------:R-:W-:Y:S05]  /*7690*/  ISETP.NE.AND.EX P2, PT, RZ, UR51, PT, P2 ;  /* 0x00000033ff007c0c */ /* 0x000fea000bf45320 */
[----:B------:R-:W-:Y:S06]  /*76a0*/  UISETP.NE.AND UP2, UPT, UR4, URZ, UPT ;  /* 0x000000ff0400728c */ /* 0x000fec000bf45270 */
[----:B------:R-:W-:Y:S05]  /*76b0*/  PLOP3.LUT P1, PT, PT, PT, UP2, 0x80, 0x8 ;  /* 0x000000000008781c */ /* 0x000fea0003f2f028 */
[----:B------:R-:W-:Y:S06]  /*76c0*/  @UP2 UPLOP3.LUT UP0, UPT, UPT, UPT, UP1, 0x80, 0x8 ;  /* 0x000000000008289c */ /* 0x000fec0003f0f010 */
[----:B------:R-:W-:Y:S01]  /*76d0*/  PLOP3.LUT P0, PT, PT, PT, UP0, 0x80, 0x8 ;  /* 0x000000000008781c */ /* 0x000fe20003f0f008 */
[----:B------:R-:W-:Y:S01]  /*76e0*/  @!UPT UIADD3 URZ, UPT, UPT, URZ, URZ, URZ ;  /* 0x000000fffffff290 */ /* 0x000fe2000fffe0ff */
[----:B------:R-:W-:Y:S11]  /*76f0*/  BRA.U !UP1, `(.L_x_122) ;  /* 0x00000001093c7547 */ /* 0x000ff6000b800000 */
[----:B------:R-:W-:Y:S01]  /*7700*/  UISETP.NE.U32.AND UP0, UPT, UR50, URZ, UPT ;  /* 0x000000ff3200728c */ /* 0x000fe2000bf05070 */
[----:B------:R-:W-:Y:S01]  /*7710*/  HFMA2 R0, -RZ, RZ, 0, 5.9604644775390625e-08 ;  /* 0x00000001ff007431 */ /* 0x000fe200000001ff */
[----:B------:R-:W1:Y:S01]  /*7720*/  LDCU.64 UR8, c[0x0][0x358] ;  /* 0x00006b00ff0877ac */ /* 0x000e620008000a00 */
[----:B------:R-:W-:Y:S01]  /*7730*/  IMAD.MOV.U32 R45, RZ, RZ, 0x1 ;  /* 0x00000001ff2d7424 */ /* 0x000fe200078e00ff */
[----:B------:R-:W-:Y:S06]  /*7740*/  UISETP.NE.AND.EX UP0, UPT, UR51, URZ, UPT, UP0 ;  /* 0x000000ff3300728c */ /* 0x000fec000bf05300 */
        /* <DEDUP_REMOVED lines=9> */
[----:B-12---:R-:W-:Y:S02]  /*77e0*/  @!P3 IMAD.U32 R27, RZ, RZ, UR4 ;  /* 0x00000004ff1bbe24 */ /* 0x006fe4000f8e00ff */
.L_x_122:
[----:B------:R-:W-:Y:S05]  /*77f0*/  @!P4 BRA `(.L_x_123) ;  /* 0x000000000024c947 */ /* 0x000fea0003800000 */
[----:B------:R-:W-:Y:S01]  /*7800*/  ISETP.NE.U32.AND P3, PT, R40, RZ, PT ;  /* 0x000000ff2800720c */ /* 0x000fe20003f65070 */
[----:B------:R-:W1:Y:S03]  /*7810*/  LDCU.64 UR4, c[0x0][0x358] ;  /* 0x00006b00ff0477ac */ /* 0x000e660008000a00 */
[----:B------:R-:W-:Y:S11]  /*7820*/  ISETP.NE.AND.EX P3, PT, R41, RZ, PT, P3 ;  /* 0x000000ff2900720c */ /* 0x000ff60003f65330 */
[----:B------:R-:W-:Y:S02]  /*7830*/  @!UPT UIADD3 URZ, UPT, UPT, URZ, URZ, URZ ;  /* 0x000000fffffff290 */ /* 0x000fe4000fffe0ff */
[----:B------:R-:W2:Y:S01]  /*7840*/  @P3 LDC.64 R4, c[0x0][0x9a8] ;  /* 0x00026a00ff043b82 */ /* 0x000ea20000000a00 */
[----:B------:R-:W-:Y:S04]  /*7850*/  @P3 IMAD R0, R42, UR48, RZ ;  /* 0x000000302a003c24 */ /* 0x000fe8000f8e02ff */
[----:B--2---:R-:W-:Y:S05]  /*7860*/  @P3 IMAD.WIDE R4, R0, 0x4, R4 ;  /* 0x0000000400043825 */ /* 0x004fea00078e0204 */
[----:B-1---5:R1:W5:Y:S02]  /*7870*/  @P3 LDG.E R24, desc[UR4][R4.64] ;  /* 0x0000000404183981 */ /* 0x022364000c1e1900 */
[----:B-1----:R-:W2:Y:S02]  /*7880*/  @!P3 LDC R24, c[0x0][0x9a0] ;  /* 0x00026800ff18bb82 */ /* 0x002ea40000000800 */
.L_x_123:
[----:B-----5:R-:W-:Y:S01]  /*7890*/  FSETP.NEU.AND P3, PT, R27, RZ, PT ;  /* 0x000000ff1b00720b */ /* 0x020fe20003f6d000 */
[----:B------:R-:W1:Y:S01]  /*78a0*/  LDCU.128 UR12, c[0x0][0xb90] ;  /* 0x00017200ff0c77ac */ /* 0x000e620008000c00 */
[----:B------:R-:W-:Y:S01]  /*78b0*/  SEL R3, RZ, 0xffffffff, P2 ;  /* 0xffffffffff037807 */ /* 0x000fe20001000000 */
[----:B------:R-:W-:Y:S01]  /*78c0*/  IMAD.SHL.U32 R67, R54, 0x2, RZ ;  /* 0x0000000236437824 */ /* 0x000fe200078e00ff */
[----:B------:R-:W-:Y:S01]  /*78d0*/  @P1 LOP3.LUT P2, RZ, R45, 0xff, RZ, 0xc0, !PT ;  /* 0x000000ff2dff1812 */ /* 0x000fe2000784c0ff */
[----:B------:R-:W-:Y:S01]  /*78e0*/  BSSY B1, `(.L_x_124) ;  /* 0x0000052000017945 */ /* 0x000fe20003800000 */
[----:B------:R-:W-:Y:S01]  /*78f0*/  @P1 SEL R0, RZ, 0xffffffff, P3 ;  /* 0xffffffffff001807 */ /* 0x000fe20001800000 */
[----:B------:R-:W-:Y:S01]  /*7900*/  IMAD.MOV.U32 R69, RZ, RZ, 0x1 ;  /* 0x00000001ff457424 */ /* 0x000fe200078e00ff */
[----:B------:R-:W-:Y:S01]  /*7910*/  LOP3.LUT R53, R53, 0x1, RZ, 0x3c, !PT ;  /* 0x0000000135357812 */ /* 0x000fe200078e3cff */
[----:B------:R-:W3:Y:S01]  /*7920*/  LDCU UR11, c[0x0][0xba0] ;  /* 0x00017400ff0b77ac */ /* 0x000ee20008000800 */
[----:B------:R-:W-:Y:S01]  /*7930*/  @P0 SEL R0, R3, R0, !P2 ;  /* 0x0000000003000207 */ /* 0x000fe20005000000 */
[----:B------:R-:W-:Y:S01]  /*7940*/  IMAD.IADD R25, R23, 0x1, R2 ;  /* 0x0000000117197824 */ /* 0x000fe200078e0202 */
[----:B------:R-:W-:Y:S01]  /*7950*/  LEA R64, R22, UR44, 0x3 ;  /* 0x0000002c16407c11 */ /* 0x000fe2000f8e18ff */
[----:B------:R-:W-:Y:S01]  /*7960*/  USHF.L.U32 UR8, UR45, 0x6, URZ ;  /* 0x000000062d087899 */ /* 0x000fe200080006ff */
[----:B------:R-:W-:Y:S01]  /*7970*/  @P1 LOP3.LUT R0, R0, 0x1, RZ, 0xc0, !PT ;  /* 0x0000000100001812 */ /* 0x000fe200078ec0ff */
[----:B------:R-:W-:Y:S01]  /*7980*/  IMAD.MOV.U32 R26, RZ, RZ, RZ ;  /* 0x000000ffff1a7224 */ /* 0x000fe200078e00ff */
[----:B------:R-:W-:Y:S02]  /*7990*/  R2UR UR4, R58 ;  /* 0x000000003a0472ca */ /* 0x000fe400000e0000 */
[----:B------:R-:W-:Y:S02]  /*79a0*/  CS2R R38, SRZ ;  /* 0x0000000000267805 */ /* 0x000fe4000001ff00 */
[----:B------:R-:W-:Y:S01]  /*79b0*/  ISETP.NE.U32.OR P6, PT, R0, 0x1, !P1 ;  /* 0x000000010000780c */ /* 0x000fe20004fc5470 */
[----:B------:R-:W-:Y:S01]  /*79c0*/  IMAD.U32 R63, RZ, RZ, UR8 ;  /* 0x00000008ff3f7e24 */ /* 0x000fe2000f8e00ff */
[----:B------:R-:W-:Y:S02]  /*79d0*/  R2UR UR6, R57 ;  /* 0x00000000390672ca */ /* 0x000fe400000e0000 */
[----:B------:R-:W-:Y:S02]  /*79e0*/  CS2R R36, SRZ ;  /* 0x0000000000247805 */ /* 0x000fe4000001ff00 */
[----:B------:R-:W-:Y:S02]  /*79f0*/  R2UR UR10, R59 ;  /* 0x000000003b0a72ca */ /* 0x000fe400000e0000 */
[----:B------:R-:W-:Y:S02]  /*7a00*/  CS2R R30, SRZ ;  /* 0x00000000001e7805 */ /* 0x000fe4000001ff00 */
[----:B------:R-:W-:Y:S02]  /*7a10*/  R2UR UR9, R56 ;  /* 0x00000000380972ca */ /* 0x000fe400000e0000 */
[----:B------:R-:W-:Y:S02]  /*7a20*/  CS2R R28, SRZ ;  /* 0x00000000001c7805 */ /* 0x000fe4000001ff00 */
[----:B------:R-:W-:Y:S01]  /*7a30*/  PLOP3.LUT P2, PT, PT, PT, UP1, 0x80, 0x8 ;  /* 0x000000000008781c */ /* 0x000fe20003f4f018 */
[----:B------:R-:W-:Y:S01]  /*7a40*/  VIADD R68, R67, UR44 ;  /* 0x0000002c43447c36 */ /* 0x000fe20008000000 */
[----:B------:R-:W-:Y:S01]  /*7a50*/  LOP3.LUT P4, R65, R45, 0xff, RZ, 0xc0, !PT ;  /* 0x000000ff2d417812 */ /* 0x000fe2000788c0ff */
[----:B------:R-:W-:Y:S01]  /*7a60*/  UIMAD.WIDE.U32 UR4, UR8, UR4, URZ ;  /* 0x00000004080472a5 */ /* 0x000fe2000f8e00ff */
[----:B------:R-:W-:Y:S02]  /*7a70*/  SEL R4, RZ, 0xffffffff, P3 ;  /* 0xffffffffff047807 */ /* 0x000fe40001800000 */
[----:B------:R-:W-:Y:S01]  /*7a80*/  @P6 SHF.L.U32 R0, R53, 0x1f, RZ ;  /* 0x0000001f35006819 */ /* 0x000fe200000006ff */
[----:B------:R-:W-:Y:S01]  /*7a90*/  USHF.R.U32.HI UR5, URZ, UR6, UR5 ;  /* 0x00000006ff057299 */ /* 0x000fe20008011605 */
[----:B------:R-:W-:Y:S01]  /*7aa0*/  P2R R66, PR, RZ, 0x40 ;  /* 0x00000040ff427803 */ /* 0x000fe20000000000 */
[----:B------:R-:W-:Y:S01]  /*7ab0*/  UISETP.NE.AND UP0, UPT, UR10, 0x1, UPT ;  /* 0x000000010a00788c */ /* 0x000fe2000bf05270 */
[----:B------:R4:W2:Y:S03]  /*7ac0*/  @P6 SYNCS.PHASECHK.TRANS64.TRYWAIT P1, [UR44+0x1a0], R0 ;  /* 0x0001a000ff0065a7 */ /* 0x0008a6000802112c */
[----:B------:R-:W-:Y:S01]  /*7ad0*/  USEL UR5, UR8, UR5, !UP0 ;  /* 0x0000000508057287 */ /* 0x000fe2000c000000 */
[----:B------:R-:W-:Y:S01]  /*7ae0*/  @P2 SEL R4, R3, R4, !P4 ;  /* 0x0000000403042207 */ /* 0x000fe20006000000 */
[----:B------:R-:W-:Y:S03]  /*7af0*/  UISETP.NE.AND UP0, UPT, UR9, 0x1, UPT ;  /* 0x000000010900788c */ /* 0x000fe6000bf05270 */
[----:B------:R-:W-:Y:S01]  /*7b00*/  LOP3.LUT R4, R4, 0x1, RZ, 0xc0, !PT ;  /* 0x0000000104047812 */ /* 0x000fe200078ec0ff */
[----:B------:R-:W-:Y:S02]  /*7b10*/  IMAD R6, RZ, RZ, -UR5 ;  /* 0x80000005ff067e24 */ /* 0x000fe4000f8e02ff */
[----:B------:R-:W-:Y:S01]  /*7b20*/  IMAD.U32 R62, RZ, RZ, UR5 ;  /* 0x00000005ff3e7e24 */ /* 0x000fe2000f8e00ff */
[----:B------:R-:W-:Y:S01]  /*7b30*/  ISETP.NE.U32.AND P5, PT, R4, 0x1, PT ;  /* 0x000000010400780c */ /* 0x000fe20003fa5070 */
[----:B------:R-:W-:Y:S03]  /*7b40*/  IMAD R63, R6, UR10, R63 ;  /* 0x0000000a063f7c24 */ /* 0x000fe6000f8e023f */
[----:B------:R-:W-:Y:S02]  /*7b50*/  P2R R70, PR, RZ, 0x20 ;  /* 0x00000020ff467803 */ /* 0x000fe40000000000 */
[----:B----4-:R-:W-:Y:S04]  /*7b60*/  SHF.L.U32 R0, R52, 0x1f, RZ ;  /* 0x0000001f34007819 */ /* 0x010fe800000006ff */
[----:B------:R4:W4:Y:S01]  /*7b70*/  SYNCS.PHASECHK.TRANS64.TRYWAIT P0, [R64+URZ+0x200], R0 ;  /* 0x00020000400075a7 */ /* 0x00092200080011ff */
[----:B-1----:R-:W-:Y:S07]  /*7b80*/  UIMAD.WIDE.U32 UR6, UR5, UR12, URZ ;  /* 0x0000000c050672a5 */ /* 0x002fee000f8e00ff */
[----:B------:R-:W-:Y:S02]  /*7b90*/  UMOV UR4, UR7 ;  /* 0x0000000700047c82 */ /* 0x000fe40008000000 */
[----:B------:R-:W-:Y:S04]  /*7ba0*/  USHF.R.U32.HI UR4, URZ, UR13, UR4 ;  /* 0x0000000dff047299 */ /* 0x000fe80008011604 */
[----:B------:R-:W-:Y:S02]  /*7bb0*/  USEL UR4, UR5, UR4, !UP0 ;  /* 0x0000000405047287 */ /* 0x000fe4000c000000 */
[----:B------:R-:W-:Y:S02]  /*7bc0*/  UISETP.NE.AND UP0, UPT, UR14, 0x1, UPT ;  /* 0x000000010e00788c */ /* 0x000fe4000bf05270 */
[----:B------:R-:W-:Y:S02]  /*7bd0*/  UIMAD.WIDE.U32 UR6, UR4, UR15, URZ ;  /* 0x0000000f040672a5 */ /* 0x000fe4000f8e00ff */
[----:B------:R-:W-:Y:S02]  /*7be0*/  IMAD.U32 R61, RZ, RZ, UR4 ;  /* 0x00000004ff3d7e24 */ /* 0x000fe4000f8e00ff */
[----:B------:R-:W-:Y:S01]  /*7bf0*/  IMAD R5, RZ, RZ, -UR4 ;  /* 0x80000004ff057e24 */ /* 0x000fe2000f8e02ff */
[----:B------:R-:W-:Y:S01]  /*7c00*/  PLOP3.LUT P2, PT, PT, PT, UP0, 0x80, 0x8 ;  /* 0x000000000008781c */ /* 0x000fe20003f4f008 */
[----:B------:R-:W-:Y:S01]  /*7c10*/  IMAD.U32 R60, RZ, RZ, UR4 ;  /* 0x00000004ff3c7e24 */ /* 0x000fe2000f8e00ff */
[----:B------:R-:W-:Y:S01]  /*7c20*/  UMOV UR6, UR7 ;  /* 0x0000000700067c82 */ /* 0x000fe20008000000 */
[----:B------:R-:W-:Y:S01]  /*7c30*/  IMAD R62, R5, UR9, R62 ;  /* 0x00000009053e7c24 */ /* 0x000fe2000f8e023e */
[----:B---3--:R-:W-:Y:S06]  /*7c40*/  USHF.R.U32.HI UR6, URZ, UR11, UR6 ;  /* 0x0000000bff067299 */ /* 0x008fec0008011606 */
[----:B------:R-:W-:Y:S05]  /*7c50*/  SEL R61, R61, UR6, !P2 ;  /* 0x000000063d3d7c07 */ /* 0x000fea000d000000 */
[----:B------:R-:W-:Y:S04]  /*7c60*/  IMAD.MOV R3, RZ, RZ, -R61 ;  /* 0x000000ffff037224 */ /* 0x000fe800078e0a3d */
[----:B------:R-:W-:Y:S01]  /*7c70*/  IMAD R60, R3, UR14, R60 ;  /* 0x0000000e033c7c24 */ /* 0x000fe2000f8e023c */
[----:B--2---:R-:W-:Y:S01]  /*7c80*/  @P6 SEL R69, RZ, 0x1, !P1 ;  /* 0x00000001ff456807 */ /* 0x004fe20004800000 */
[----:B------:R-:W-:Y:S06]  /*7c90*/  @!P6 BRA `(.L_x_125) ;  /* 0x000000000058e947 */ /* 0x000fec0003800000 */
[----:B------:R-:W-:Y:S01]  /*7ca0*/  VIADD R2, R68, 0x300 ;  /* 0x0000030044027836 */ /* 0x000fe20000000000 */
[----:B------:R-:W-:Y:S01]  /*7cb0*/  LOP3.LUT P6, RZ, R44, 0x40, RZ, 0xc0, !PT ;  /* 0x000000402cff7812 */ /* 0x000fe200078cc0ff */
[----:B------:R-:W-:Y:S01]  /*7cc0*/  BSSY B0, `(.L_x_126) ;  /* 0x000000e000007945 */ /* 0x000fe20003800000 */
[----:B------:R-:W-:Y:S01]  /*7cd0*/  ISETP.NE.AND P2, PT, R69, RZ, PT ;  /* 0x000000ff4500720c */ /* 0x000fe20003f45270 */
[----:B------:R-:W-:Y:S01]  /*7ce0*/  @P5 VIADD R4, R68, 0x310 ;  /* 0x0000031044045836 */ /* 0x000fe20000000000 */
[----:B------:R-:W-:Y:S01]  /*7cf0*/  PLOP3.LUT P1, PT, PT, PT, PT, 0x8, 0x80 ;  /* 0x000000000080781c */ /* 0x000fe20003f2e170 */
[----:B------:R-:W-:Y:S01]  /*7d00*/  IMAD.MOV.U32 R39, RZ, RZ, RZ ;  /* 0x000000ffff277224 */ /* 0x000fe200078e00ff */
[----:B------:R-:W-:Y:S02]  /*7d10*/  @P5 PLOP3.LUT P1, PT, P6, PT, PT, 0x80, 0x8 ;  /* 0x000000000008581c */ /* 0x000fe4000372f070 */
[----:B------:R-:W-:Y:S02]  /*7d20*/  CS2R R36, SRZ ;  /* 0x0000000000247805 */ /* 0x000fe4000001ff00 */
[----:B------:R-:W-:Y:S02]  /*7d30*/  CS2R R30, SRZ ;  /* 0x00000000001e7805 */ /* 0x000fe4000001ff00 */
[----:B------:R-:W-:Y:S07]  /*7d40*/  CS2R R28, SRZ ;  /* 0x00000000001c7805 */ /* 0x000fee000001ff00 */
[----:B------:R-:W-:Y:S01]  /*7d50*/  @P1 VIADD R4, R2, 0xfffffff0 ;  /* 0xfffffff002041836 */ /* 0x000fe20000000000 */
[----:B------:R-:W-:Y:S06]  /*7d60*/  @P2 BRA `(.L_x_127) ;  /* 0x00000000000c2947 */ /* 0x000fec0003800000 */
[----:B------:R-:W-:Y:S04]  /*7d70*/  SHF.L.U32 R3, R53, 0x1f, RZ ;  /* 0x0000001f35037819 */ /* 0x000fe800000006ff */
[----:B------:R-:W1:Y:S02]  /*7d80*/  SYNCS.PHASECHK.TRANS64.TRYWAIT P1, [UR44+0x1a0], R3 ;  /* 0x0001a003ff0075a7 */ /* 0x000e64000802112c */
[----:B-1----:R-:W-:Y:S05]  /*7d90*/  @!P1 BRA `(.L_x_128) ;  /* 0x0000003800109947 */ /* 0x002fea0003800000 */
.L_x_127:
[----:B------:R-:W-:Y:S05]  /*7da0*/  BSYNC B0 ;  /* 0x0000000000007941 */ /* 0x000fea0003800000 */
.L_x_126:
[----:B------:R-:W-:Y:S01]  /*7db0*/  ISETP.NE.AND P1, PT, R70, RZ, PT ;  /* 0x000000ff4600720c */ /* 0x000fe20003f25270 */
[----:B------:R-:W-:Y:S11]  /*7dc0*/  HFMA2 R26, -RZ, RZ, 0, 5.9604644775390625e-08 ;  /* 0x00000001ff1a7431 */ /* 0x000ff600000001ff */
[----:B------:R-:W-:Y:S01]  /*7dd0*/  @!UPT UIADD3 URZ, UPT, UPT, URZ, URZ, URZ ;  /* 0x000000fffffff290 */ /* 0x000fe2000fffe0ff */
[----:B------:R2:W3:Y:S04]  /*7de0*/  @P1 LDS.128 R36, [R4] ;  /* 0x0000000004241984 */ /* 0x0004e80000000c00 */
[----:B------:R2:W1:Y:S02]  /*7df0*/  @P1 LDS.128 R28, [R67+UR44+0x300] ;  /* 0x0003002c431c1984 */ /* 0x0004640008000c00 */
.L_x_125:
[----:B------:R-:W-:Y:S05]  /*7e00*/  BSYNC B1 ;  /* 0x0000000000017941 */ /* 0x000fea0003800000 */
.L_x_124:
[----:B-1----:R-:W-:Y:S04]  /*7e10*/  SHF.R.U32.HI R2, RZ, 0x15, R25 ;  /* 0x00000015ff027819 */ /* 0x002fe80000011619 */
[----:B------:R-:W-:Y:S01]  /*7e20*/  LOP3.LUT P1, RZ, R2, 0x3, R46, 0x48, !PT ;  /* 0x0000000302ff7812 */ /* 0x000fe2000782482e */
[----:B------:R-:W-:Y:S01]  /*7e30*/  @!UPT UIADD3 URZ, UPT, UPT, URZ, URZ, URZ ;  /* 0x000000fffffff290 */ /* 0x000fe2000fffe0ff */
[----:B----4-:R-:W-:Y:S11]  /*7e40*/  @P0 BRA `(.L_x_129) ;  /* 0x0000000000080947 */ /* 0x010ff60003800000 */
[----:B------:R-:W1:Y:S02]  /*7e50*/  SYNCS.PHASECHK.TRANS64.TRYWAIT P0, [R64+URZ+0x200], R0 ;  /* 0x00020000400075a7 */ /* 0x000e6400080011ff */
[----:B-1----:R-:W-:Y:S05]  /*7e60*/  @!P0 BRA `(.L_x_130) ;  /* 0x0000003400f48947 */ /* 0x002fea0003800000 */
.L_x_129:
[----:B------:R-:W-:Y:S05]  /*7e70*/  @!P1 BRA `(.L_x_131) ;  /* 0x0000000000409947 */ /* 0x000fea0003800000 */
[----:B------:R-:W4:Y:S01]  /*7e80*/  LDCU.64 UR8, c[0x4][0x70] ;  /* 0x01000e00ff0877ac */ /* 0x000f220008000a00 */
[----:B------:R-:W-:Y:S01]  /*7e90*/  MOV R3, 0x0 ;  /* 0x0000000000037802 */ /* 0x000fe20000000f00 */
[----:B------:R-:W-:Y:S02]  /*7ea0*/  HFMA2 R12, -RZ, RZ, 0, 5.9604644775390625e-08 ;  /* 0x00000001ff0c7431 */ /* 0x000fe400000001ff */
[----:B------:R-:W-:Y:S02]  /*7eb0*/  IMAD.MOV.U32 R8, RZ, RZ, 0x192 ;  /* 0x00000192ff087424 */ /* 0x000fe400078e00ff */
[----:B------:R-:W-:Y:S01]  /*7ec0*/  IMAD.MOV.U32 R13, RZ, RZ, RZ ;  /* 0x000000ffff0d7224 */ /* 0x000fe200078e00ff */
[----:B------:R-:W5:Y:S01]  /*7ed0*/  LDCU.64 UR6, c[0x4][0x78] ;  /* 0x01000f00ff0677ac */ /* 0x000f620008000a00 */
[----:B------:R-:W1:Y:S01]  /*7ee0*/  LDC.64 R2, c[0x4][R3] ;  /* 0x0100000003027b82 */ /* 0x000e620000000a00 */
[----:B------:R-:W3:Y:S01]  /*7ef0*/  LDCU.64 UR4, c[0x4][0x10] ;  /* 0x01000200ff0477ac */ /* 0x000ee20008000a00 */
[----:B----4-:R-:W-:Y:S01]  /*7f00*/  MOV R5, UR9 ;  /* 0x0000000900057c02 */ /* 0x010fe20008000f00 */
[----:B--2---:R-:W-:Y:S01]  /*7f10*/  IMAD.U32 R4, RZ, RZ, UR8 ;  /* 0x00000008ff047e24 */ /* 0x004fe2000f8e00ff */
[----:B-----5:R-:W-:Y:S01]  /*7f20*/  MOV R7, UR7 ;  /* 0x0000000700077c02 */ /* 0x020fe20008000f00 */
[----:B------:R-:W-:Y:S01]  /*7f30*/  IMAD.U32 R6, RZ, RZ, UR6 ;  /* 0x00000006ff067e24 */ /* 0x000fe2000f8e00ff */
[----:B---3--:R-:W-:Y:S01]  /*7f40*/  MOV R11, UR5 ;  /* 0x00000005000b7c02 */ /* 0x008fe20008000f00 */
[----:B------:R-:W-:Y:S02]  /*7f50*/  IMAD.U32 R10, RZ, RZ, UR4 ;  /* 0x00000004ff0a7e24 */ /* 0x000fe4000f8e00ff */
[----:B------:R-:W-:Y:S07]  /*7f60*/  LEPC R20, `(.L_x_131) ;  /* 0x000000001014794e */ /* 0x000fee0000000000 */
[----:B-1----:R-:W-:Y:S05]  /*7f70*/  CALL.ABS.NOINC R2 ;  /* 0x0000000002007343 */ /* 0x002fea0003c00000 */
.L_x_131:
[----:B------:R-:W-:Y:S01]  /*7f80*/  SHF.L.U32 R3, R28, 0x10, RZ ;  /* 0x000000101c037819 */ /* 0x000fe200000006ff */
[----:B------:R-:W-:Y:S05]  /*7f90*/  WARPSYNC.ALL ;  /* 0x0000000000007948 */ /* 0x000fea0003800000 */
[----:B------:R-:W-:Y:S01]  /*7fa0*/  R2UR UR4, R25 ;  /* 0x00000000190472ca */ /* 0x000fe200000e0000 */
[----:B------:R-:W-:Y:S01]  /*7fb0*/  BSSY.RECONVERGENT B0, `(.L_x_132) ;  /* 0x000005b000007945 */ /* 0x000fe20003800200 */
[----:B------:R-:W-:Y:S02]  /*7fc0*/  SHF.L.U32 R20, R29, 0x10, RZ ;  /* 0x000000101d147819 */ /* 0x000fe400000006ff */
[----:B------:R-:W-:Y:S02]  /*7fd0*/  MOV R72, 0x10 ;  /* 0x0000001000487802 */ /* 0x000fe40000000f00 */
[----:B------:R-:W-:Y:S02]  /*7fe0*/  LOP3.LUT P6, RZ, R44, 0x40, RZ, 0xc0, !PT ;  /* 0x000000402cff7812 */ /* 0x000fe400078cc0ff */
[----:B------:R-:W-:Y:S02]  /*7ff0*/  ISETP.NE.AND P0, PT, R55, RZ, PT ;  /* 0x000000ff3700720c */ /* 0x000fe40003f05270 */
[----:B------:R-:W-:Y:S03]  /*8000*/  SEL R72, R72, 0xfffffff0, !P6 ;  /* 0xfffffff048487807 */ /* 0x000fe60007000000 */
[----:B--2---:R-:W1:Y:S01]  /*8010*/  LDTM.x16 R4, tmem[UR4] ;  /* 0x00000004000479ee */ /* 0x004e620008240000 */
[----:B------:R-:W-:Y:S01]  /*8020*/  IADD3 R68, PT, PT, R68, R72, RZ ;  /* 0x0000004844447210 */ /* 0x000fe20007ffe0ff */
[----:B-1----:R-:W-:Y:S01]  /*8030*/  FMUL R0, R24, R4 ;  /* 0x0000000418007220 */ /* 0x002fe20000400000 */
[----:B------:R-:W-:Y:S01]  /*8040*/  LOP3.LUT R4, R28, 0xffff0000, RZ, 0xc0, !PT ;  /* 0xffff00001c047812 */ /* 0x000fe200078ec0ff */
[C---:B------:R-:W-:Y:S01]  /*8050*/  FMUL R2, R24.reuse, R5 ;  /* 0x0000000518027220 */ /* 0x040fe20000400000 */
[C---:B------:R-:W-:Y:S01]  /*8060*/  FMUL R5, R24.reuse, R9 ;  /* 0x0000000918057220 */ /* 0x040fe20000400000 */
[C---:B------:R-:W-:Y:S01]  /*8070*/  FFMA R0, R27.reuse, R3, R0 ;  /* 0x000000031b007223 */ /* 0x040fe20000000000 */
[C---:B------:R-:W-:Y:S01]  /*8080*/  FMUL R9, R24.reuse, R13 ;  /* 0x0000000d18097220 */ /* 0x040fe20000400000 */
[----:B------:R-:W-:Y:S01]  /*8090*/  FFMA R2, R27, R4, R2 ;  /* 0x000000041b027223 */ /* 0x000fe20000000002 */
[C---:B------:R-:W-:Y:S01]  /*80a0*/  FMUL R4, R24.reuse, R8 ;  /* 0x0000000818047220 */ /* 0x040fe20000400000 */
[C---:B------:R-:W-:Y:S01]  /*80b0*/  FMUL R8, R24.reuse, R12 ;  /* 0x0000000c18087220 */ /* 0x040fe20000400000 */
[C---:B------:R-:W-:Y:S01]  /*80c0*/  FMUL R12, R24.reuse, R16 ;  /* 0x00000010180c7220 */ /* 0x040fe20000400000 */
[----:B------:R-:W-:Y:S01]  /*80d0*/  LOP3.LUT R16, R29, 0xffff0000, RZ, 0xc0, !PT ;  /* 0xffff00001d107812 */ /* 0x000fe200078ec0ff */
[----:B------:R-:W-:Y:S01]  /*80e0*/  FMUL R3, R24, R6 ;  /* 0x0000000618037220 */ /* 0x000fe20000400000 */
[----:B------:R-:W-:Y:S01]  /*80f0*/  F2FP.BF16.F32.PACK_AB R32, R2, R0 ;  /* 0x000000000220723e */ /* 0x000fe200000010ff */
[----:B------:R-:W-:Y:S01]  /*8100*/  FMUL R13, R24, R17 ;  /* 0x00000011180d7220 */ /* 0x000fe20000400000 */
[----:B------:R-:W-:Y:S01]  /*8110*/  SHF.L.U32 R17, R30, 0x10, RZ ;  /* 0x000000101e117819 */ /* 0x000fe200000006ff */
[----:B------:R-:W-:Y:S01]  /*8120*/  FMUL R7, R24, R7 ;  /* 0x0000000718077220 */ /* 0x000fe20000400000 */
[----:B------:R-:W-:Y:S01]  /*8130*/  LOP3.LUT R0, R30, 0xffff0000, RZ, 0xc0, !PT ;  /* 0xffff00001e007812 */ /* 0x000fe200078ec0ff */
[----:B------:R-:W-:Y:S01]  /*8140*/  FFMA R3, R27, R20, R3 ;  /* 0x000000141b037223 */ /* 0x000fe20000000003 */
[----:B------:R-:W-:Y:S01]  /*8150*/  SHF.L.U32 R2, R31, 0x10, RZ ;  /* 0x000000101f027819 */ /* 0x000fe200000006ff */
[----:B------:R-:W-:Y:S01]  /*8160*/  FFMA R7, R27, R16, R7 ;  /* 0x000000101b077223 */ /* 0x000fe20000000007 */
[----:B------:R-:W-:Y:S01]  /*8170*/  LOP3.LUT R16, R31, 0xffff0000, RZ, 0xc0, !PT ;  /* 0xffff00001f107812 */ /* 0x000fe200078ec0ff */
[C---:B------:R-:W-:Y:S01]  /*8180*/  FFMA R4, R27.reuse, R17, R4 ;  /* 0x000000111b047223 */ /* 0x040fe20000000004 */
[----:B------:R-:W-:Y:S01]  /*8190*/  FFMA R5, R27, R0, R5 ;  /* 0x000000001b057223 */ /* 0x000fe20000000005 */
[----:B---3--:R-:W-:Y:S01]  /*81a0*/  SHF.L.U32 R0, R36, 0x10, RZ ;  /* 0x0000001024007819 */ /* 0x008fe200000006ff */
[C---:B------:R-:W-:Y:S01]  /*81b0*/  FMUL R6, R24.reuse, R10 ;  /* 0x0000000a18067220 */ /* 0x040fe20000400000 */
[C---:B------:R-:W-:Y:S01]  /*81c0*/  FMUL R11, R24.reuse, R11 ;  /* 0x0000000b180b7220 */ /* 0x040fe20000400000 */
[----:B------:R-:W-:Y:S01]  /*81d0*/  F2FP.BF16.F32.PACK_AB R33, R7, R3 ;  /* 0x000000030721723e */ /* 0x000fe200000010ff */
[----:B------:R-:W-:Y:S01]  /*81e0*/  FMUL R10, R24, R14 ;  /* 0x0000000e180a7220 */ /* 0x000fe20000400000 */
[C---:B------:R-:W-:Y:S01]  /*81f0*/  FFMA R6, R27.reuse, R2, R6 ;  /* 0x000000021b067223 */ /* 0x040fe20000000006 */
[C---:B------:R-:W-:Y:S01]  /*8200*/  FFMA R11, R27.reuse, R16, R11 ;  /* 0x000000101b0b7223 */ /* 0x040fe2000000000b */
[----:B------:R-:W-:Y:S01]  /*8210*/  LOP3.LUT R2, R36, 0xffff0000, RZ, 0xc0, !PT ;  /* 0xffff000024027812 */ /* 0x000fe200078ec0ff */
[----:B------:R-:W-:Y:S01]  /*8220*/  FFMA R8, R27, R0, R8 ;  /* 0x000000001b087223 */ /* 0x000fe20000000008 */
[C---:B------:R-:W-:Y:S01]  /*8230*/  SHF.L.U32 R3, R37.reuse, 0x10, RZ ;  /* 0x0000001025037819 */ /* 0x040fe200000006ff */
[----:B------:R-:W-:Y:S01]  /*8240*/  FMUL R15, R24, R15 ;  /* 0x0000000f180f7220 */ /* 0x000fe20000400000 */
[----:B------:R-:W-:Y:S01]  /*8250*/  LOP3.LUT R0, R37, 0xffff0000, RZ, 0xc0, !PT ;  /* 0xffff000025007812 */ /* 0x000fe200078ec0ff */
[C---:B------:R-:W-:Y:S01]  /*8260*/  FFMA R9, R27.reuse, R2, R9 ;  /* 0x000000021b097223 */ /* 0x040fe20000000009 */
[C---:B------:R-:W-:Y:S01]  /*8270*/  SHF.L.U32 R2, R38.reuse, 0x10, RZ ;  /* 0x0000001026027819 */ /* 0x040fe200000006ff */
[C---:B------:R-:W-:Y:S01]  /*8280*/  FFMA R10, R27.reuse, R3, R10 ;  /* 0x000000031b0a7223 */ /* 0x040fe2000000000a */
[----:B------:R-:W-:Y:S01]  /*8290*/  LOP3.LUT R3, R38, 0xffff0000, RZ, 0xc0, !PT ;  /* 0xffff000026037812 */ /* 0x000fe200078ec0ff */
[----:B------:R-:W-:Y:S01]  /*82a0*/  FFMA R15, R27, R0, R15 ;  /* 0x000000001b0f7223 */ /* 0x000fe2000000000f */
[----:B------:R-:W-:Y:S01]  /*82b0*/  F2FP.BF16.F32.PACK_AB R34, R5, R4 ;  /* 0x000000040522723e */ /* 0x000fe200000010ff */
[C---:B------:R-:W-:Y:S01]  /*82c0*/  FMUL R14, R24.reuse, R18 ;  /* 0x00000012180e7220 */ /* 0x040fe20000400000 */
[C---:B------:R-:W-:Y:S01]  /*82d0*/  SHF.L.U32 R0, R39.reuse, 0x10, RZ ;  /* 0x0000001027007819 */ /* 0x040fe200000006ff */
[----:B------:R-:W-:Y:S01]  /*82e0*/  FMUL R19, R24, R19 ;  /* 0x0000001318137220 */ /* 0x000fe20000400000 */
[----:B------:R-:W-:Y:S01]  /*82f0*/  LOP3.LUT R4, R39, 0xffff0000, RZ, 0xc0, !PT ;  /* 0xffff000027047812 */ /* 0x000fe200078ec0ff */
[----:B------:R-:W-:Y:S01]  /*8300*/  FFMA R12, R27, R2, R12 ;  /* 0x000000021b0c7223 */ /* 0x000fe2000000000c */
[----:B------:R-:W-:Y:S01]  /*8310*/  F2FP.BF16.F32.PACK_AB R35, R11, R6 ;  /* 0x000000060b23723e */ /* 0x000fe200000010ff */
[C---:B------:R-:W-:Y:S01]  /*8320*/  FFMA R13, R27.reuse, R3, R13 ;  /* 0x000000031b0d7223 */ /* 0x040fe2000000000d */
[C---:B------:R-:W-:Y:S01]  /*8330*/  FFMA R14, R27.reuse, R0, R14 ;  /* 0x000000001b0e7223 */ /* 0x040fe2000000000e */
[----:B------:R-:W-:Y:S01]  /*8340*/  FFMA R19, R27, R4, R19 ;  /* 0x000000041b137223 */ /* 0x000fe20000000013 */
[----:B------:R-:W-:Y:S01]  /*8350*/  F2FP.BF16.F32.PACK_AB R8, R9, R8 ;  /* 0x000000080908723e */ /* 0x000fe200000010ff */
[----:B------:R1:W-:Y:S01]  /*8360*/  STS.128 [R67+UR44+0x300], R32 ;  /* 0x0003002043007988 */ /* 0x0003e20008000c2c */
[----:B------:R-:W-:Y:S02]  /*8370*/  F2FP.BF16.F32.PACK_AB R9, R15, R10 ;  /* 0x0000000a0f09723e */ /* 0x000fe400000010ff */
[----:B------:R-:W-:Y:S02]  /*8380*/  F2FP.BF16.F32.PACK_AB R10, R13, R12 ;  /* 0x0000000c0d0a723e */ /* 0x000fe400000010ff */
[----:B------:R-:W-:Y:S05]  /*8390*/  F2FP.BF16.F32.PACK_AB R11, R19, R14 ;  /* 0x0000000e130b723e */ /* 0x000fea00000010ff */
[----:B------:R1:W-:Y:S01]  /*83a0*/  STS.128 [R68+0x300], R8 ;  /* 0x0003000844007388 */ /* 0x0003e20000000c00 */
[----:B------:R-:W-:Y:S01]  /*83b0*/  @!PT LDS RZ, [RZ] ;  /* 0x00000000fffff984 */ /* 0x000fe20000000800 */
[----:B------:R-:W-:Y:S01]  /*83c0*/  @!PT LDS RZ, [RZ] ;  /* 0x00000000fffff984 */ /* 0x000fe20000000800 */
[----:B------:R-:W-:Y:S01]  /*83d0*/  @!PT LDS RZ, [RZ] ;  /* 0x00000000fffff984 */ /* 0x000fe20000000800 */
[----:B------:R-:W-:Y:S01]  /*83e0*/  @!PT LDS RZ, [RZ] ;  /* 0x00000000fffff984 */ /* 0x000fe20000000800 */
[----:B------:R2:W-:Y:S07]  /*83f0*/  MEMBAR.ALL.CTA ;  /* 0x0000000000007992 */ /* 0x0005ee0000008000 */
[----:B--2---:R-:W2:Y:S02]  /*8400*/  FENCE.VIEW.ASYNC.S ;  /* 0x00000000000073c6 */ /* 0x004ea40000000000 */
[----:B--2---:R-:W-:Y:S06]  /*8410*/  BAR.SYNC.DEFER_BLOCKING 0x1, 0x80 ;  /* 0x0042000000007b1d */ /* 0x004fec0000010000 */
[----:B------:R-:W-:Y:S05]  /*8420*/  @P0 BRA `(.L_x_133) ;  /* 0x00000000004c0947 */ /* 0x000fea0003800000 */
[----:B------:R-:W-:Y:S01]  /*8430*/  UIADD3 UR4, UPT, UPT, UR44, 0x300, URZ ;  /* 0x000003002c047890 */ /* 0x000fe2000fffe0ff */
[----:B------:R-:W-:Y:S01]  /*8440*/  R2UR UR10, R63 ;  /* 0x000000003f0a72ca */ /* 0x000fe200000e0000 */
[----:B------:R-:W-:Y:S01]  /*8450*/  UMOV UR9, UR46 ;  /* 0x0000002e00097c82 */ /* 0x000fe20008000000 */
[----:B------:R-:W-:Y:S01]  /*8460*/  R2UR UR11, R62 ;  /* 0x000000003e0b72ca */ /* 0x000fe200000e0000 */
[----:B------:R-:W-:Y:S01]  /*8470*/  UIADD3 UR6, UPT, UPT, UR44, 0xb00, URZ ;  /* 0x00000b002c067890 */ /* 0x000fe2000fffe0ff */
[----:B------:R-:W-:Y:S01]  /*8480*/  R2UR UR12, R60 ;  /* 0x000000003c0c72ca */ /* 0x000fe200000e0000 */
[----:B------:R-:W-:Y:S01]  /*8490*/  IMAD.U32 R50, RZ, RZ, UR4 ;  /* 0x00000004ff327e24 */ /* 0x000fe2000f8e00ff */
[----:B------:R-:W-:Y:S01]  /*84a0*/  R2UR UR13, R61 ;  /* 0x000000003d0d72ca */ /* 0x000fe200000e0000 */
[----:B------:R-:W-:Y:S02]  /*84b0*/  UIADD3 UR4, UP0, UPT, UR62, 0x780, URZ ;  /* 0x000007803e047890 */ /* 0x000fe4000ff1e0ff */
[----:B------:R-:W-:Y:S01]  /*84c0*/  UIADD3 UR7, UPT, UPT, UR46, 0x40, URZ ;  /* 0x000000402e077890 */ /* 0x000fe2000fffe0ff */
[----:B------:R-:W-:Y:S01]  /*84d0*/  R2UR UR8, R50 ;  /* 0x00000000320872ca */ /* 0x000fe200000e0000 */
[----:B------:R-:W-:Y:S11]  /*84e0*/  UIADD3.X UR5, UPT, UPT, URZ, UR63, URZ, UP0, !UPT ;  /* 0x0000003fff057290 */ /* 0x000ff600087fe4ff */
[----:B------:R-:W-:Y:S01]  /*84f0*/  @!UPT UIADD3 URZ, UPT, UPT, URZ, URZ, URZ ;  /* 0x000000fffffff290 */ /* 0x000fe2000fffe0ff */
[----:B------:R2:W-:Y:S02]  /*8500*/  UTMASTG.5D.IM2COL [UR8], [UR4] ;  /* 0x00000008040073b5 */ /* 0x0005e40008060000 */
[----:B--2---:R-:W-:Y:S01]  /*8510*/  UMOV UR8, UR6 ;  /* 0x0000000600087c82 */ /* 0x004fe20008000000 */
[----:B------:R-:W-:Y:S02]  /*8520*/  UMOV UR9, UR7 ;  /* 0x0000000700097c82 */ /* 0x000fe40008000000 */
[----:B------:R2:W-:Y:S01]  /*8530*/  UTMASTG.5D.IM2COL [UR8], [UR4] ;  /* 0x00000008040073b5 */ /* 0x0005e20008060000 */
[----:B------:R0:W-:Y:S01]  /*8540*/  UTMACMDFLUSH ;  /* 0x00000000000079b7 */ /* 0x0001e20000000000 */
[----:B--2---:R-:W-:Y:S04]  /*8550*/  DEPBAR.LE SB0, 0x1 ;  /* 0x000080400000791a */ /* 0x004fe80000000000 */
.L_x_133:
[----:B------:R-:W-:Y:S05]  /*8560*/  BSYNC.RECONVERGENT B0 ;  /* 0x0000000000007941 */ /* 0x000fea0003800200 */
.L_x_132:
[----:B------:R-:W-:Y:S01]  /*8570*/  BAR.SYNC.DEFER_BLOCKING 0x1, 0x80 ;  /* 0x0042000000007b1d */ /* 0x000fe20000010000 */
[----:B------:R-:W-:Y:S01]  /*8580*/  ISETP.NE.AND P1, PT, R66, RZ, PT ;  /* 0x000000ff4200720c */ /* 0x000fe20003f25270 */
[----:B------:R-:W-:Y:S01]  /*8590*/  UISETP.NE.AND UP0, UPT, UR49, URZ, UPT ;  /* 0x000000ff3100728c */ /* 0x000fe2000bf05270 */
[----:B------:R-:W-:Y:S11]  /*85a0*/  LEA R4, R26, UR44, 0x3 ;  /* 0x0000002c1a047c11 */ /* 0x000ff6000f8e18ff */
[----:B------:R-:W-:Y:S01]  /*85b0*/  @P1 SHF.L.U32 R3, R53, 0x1f, RZ ;  /* 0x0000001f35031819 */ /* 0x000fe200000006ff */
[----:B------:R-:W-:Y:S06]  /*85c0*/  BRA.U !UP0, `(.L_x_134) ;  /* 0x0000000108247547 */ /* 0x000fec000b800000 */
[----:B------:R-:W2:Y:S01]  /*85d0*/  S2R R0, SR_CgaCtaId ;  /* 0x0000000000007919 */ /* 0x000ea20000008800 */
[----:B------:R-:W-:Y:S01]  /*85e0*/  IMAD.U32 R2, RZ, RZ, UR47 ;  /* 0x0000002fff027e24 */ /* 0x000fe2000f8e00ff */
[----:B------:R-:W-:Y:S04]  /*85f0*/  UIADD3 UR4, UPT, UPT, UR47, 0x1, URZ ;  /* 0x000000012f047890 */ /* 0x000fe8000fffe0ff */
[----:B------:R-:W-:Y:S01]  /*8600*/  @P1 LEA R2, R2, UR44, 0x3 ;  /* 0x0000002c02021c11 */ /* 0x000fe2000f8e18ff */
[----:B------:R-:W-:Y:S04]  /*8610*/  UISETP.NE.AND UP0, UPT, UR4, 0x4, UPT ;  /* 0x000000040400788c */ /* 0x000fe8000bf05270 */
[----:B------:R-:W-:Y:S01]  /*8620*/  @P1 VIADD R2, R2, 0x1c0 ;  /* 0x000001c002021836 */ /* 0x000fe20000000000 */
[----:B------:R-:W-:Y:S04]  /*8630*/  USEL UR47, UR4, URZ, UP0 ;  /* 0x000000ff042f7287 */ /* 0x000fe80008000000 */
[----:B--2---:R-:W-:Y:S04]  /*8640*/  @P1 PRMT R0, R0, 0x654, R2 ;  /* 0x0000065400001816 */ /* 0x004fe80000000002 */
[----:B------:R2:W-:Y:S04]  /*8650*/  @P1 SYNCS.ARRIVE.TRANS64.RED.A1T0 RZ, [R0+URZ], RZ ;  /* 0x000000ff00ff19a7 */ /* 0x0005e800081004ff */
.L_x_134:
[----:B------:R-:W3:Y:S01]  /*8660*/  @P1 SYNCS.PHASECHK.TRANS64.TRYWAIT P0, [R4+URZ+0x1a0], R3 ;  /* 0x0001a003040015a7 */ /* 0x000ee200080011ff */
[----:B------:R-:W-:Y:S01]  /*8670*/  BSSY B1, `(.L_x_135) ;  /* 0x0000012000017945 */ /* 0x000fe20003800000 */
[----:B---3--:R-:W-:Y:S03]  /*8680*/  @P1 SEL R69, RZ, 0x1, !P0 ;  /* 0x00000001ff451807 */ /* 0x008fe60004000000 */
[----:B------:R-:W-:Y:S05]  /*8690*/  @!P1 BRA `(.L_x_136) ;  /* 0x00000000003c9947 */ /* 0x000fea0003800000 */
[----:B------:R-:W-:Y:S01]  /*86a0*/  ISETP.NE.AND P1, PT, R70, RZ, PT ;  /* 0x000000ff4600720c */ /* 0x000fe20003f25270 */
[----:B------:R-:W-:Y:S01]  /*86b0*/  BSSY B0, `(.L_x_137) ;  /* 0x0000009000007945 */ /* 0x000fe20003800000 */
[----:B------:R-:W-:Y:S11]  /*86c0*/  ISETP.NE.AND P0, PT, R69, RZ, PT ;  /* 0x000000ff4500720c */ /* 0x000ff60003f05270 */
[----:B------:R-:W-:Y:S05]  /*86d0*/  @P1 IMAD R3, R26, 0x1000, R67 ;  /* 0x000010001a031824 */ /* 0x000fea00078e0243 */
[----:B------:R-:W-:Y:S05]  /*86e0*/  @P1 IADD3 R2, PT, PT, R3, UR44, RZ ;  /* 0x0000002c03021c10 */ /* 0x000fea000fffe0ff */
[----:B------:R-:W-:Y:S01]  /*86f0*/  @P1 IMAD.IADD R2, R72, 0x1, R2 ;  /* 0x0000000148021824 */ /* 0x000fe200078e0202 */
[----:B------:R-:W-:Y:S06]  /*8700*/  @P0 BRA `(.L_x_138) ;  /* 0x00000000000c0947 */ /* 0x000fec0003800000 */
[----:B--2---:R-:W-:Y:S04]  /*8710*/  SHF.L.U32 R0, R53, 0x1f, RZ ;  /* 0x0000001f35007819 */ /* 0x004fe800000006ff */
[----:B------:R-:W2:Y:S02]  /*8720*/  SYNCS.PHASECHK.TRANS64.TRYWAIT P0, [R4+URZ+0x1a0], R0 ;  /* 0x0001a000040075a7 */ /* 0x000ea400080011ff */
[----:B--2---:R-:W-:Y:S05]  /*8730*/  @!P0 BRA `(.L_x_139) ;  /* 0x0000002c00d48947 */ /* 0x004fea0003800000 */
.L_x_138:
[----:B------:R-:W-:Y:S05]  /*8740*/  BSYNC B0 ;  /* 0x0000000000007941 */ /* 0x000fea0003800000 */
.L_x_137:
[----:B------:R-:W-:Y:S02]  /*8750*/  ISETP.NE.AND P0, PT, R70, RZ, PT ;  /* 0x000000ff4600720c */ /* 0x000fe40003f05270 */
[----:B------:R-:W-:Y:S11]  /*8760*/  IADD3 R26, PT, PT, R26, 0x1, RZ ;  /* 0x000000011a1a7810 */ /* 0x000ff60007ffe0ff */
[----:B------:R3:W4:Y:S04]  /*8770*/  @P0 LDS.128 R28, [R3+UR44+0x300] ;  /* 0x0003002c031c0984 */ /* 0x0007280008000c00 */
[----:B------:R3:W1:Y:S02]  /*8780*/  @P0 LDS.128 R36, [R2+0x300] ;  /* 0x0003000002240984 */ /* 0x0006640000000c00 */
.L_x_136:
[----:B------:R-:W-:Y:S05]  /*8790*/  BSYNC B1 ;  /* 0x0000000000017941 */ /* 0x000fea0003800000 */
.L_x_135:
[----:B--2---:R-:W-:Y:S05]  /*87a0*/  VIADD R0, R25, 0x10 ;  /* 0x0000001019007836 */ /* 0x004fea0000000000 */
[----:B------:R-:W-:Y:S04]  /*87b0*/  SHF.R.U32.HI R0, RZ, 0x15, R0 ;  /* 0x00000015ff007819 */ /* 0x000fe80000011600 */
[----:B------:R-:W-:Y:S11]  /*87c0*/  LOP3.LUT P0, RZ, R0, 0x3, R46, 0x48, !PT ;  /* 0x0000000300ff7812 */ /* 0x000ff6000780482e */
[----:B------:R-:W-:Y:S02]  /*87d0*/  @!UPT UIADD3 URZ, UPT, UPT, URZ, URZ, URZ ;  /* 0x000000fffffff290 */ /* 0x000fe4000fffe0ff */
[----:B------:R-:W-:Y:S05]  /*87e0*/  @!P0 BRA `(.L_x_140) ;  /* 0x0000000000408947 */ /* 0x000fea0003800000 */
[----:B------:R-:W2:Y:S01]  /*87f0*/  LDCU.64 UR8, c[0x4][0x70] ;  /* 0x01000e00ff0877ac */ /* 0x000ea20008000a00 */
[----:B---3--:R-:W-:Y:S01]  /*8800*/  MOV R3, 0x0 ;  /* 0x0000000000037802 */ /* 0x008fe20000000f00 */
[----:B------:R-:W-:Y:S02]  /*8810*/  HFMA2 R12, -RZ, RZ, 0, 5.9604644775390625e-08 ;  /* 0x00000001ff0c7431 */ /* 0x000fe400000001ff */
[----:B-1----:R-:W-:Y:S02]  /*8820*/  IMAD.MOV.U32 R8, RZ, RZ, 0x192 ;  /* 0x00000192ff087424 */ /* 0x002fe400078e00ff */
[----:B------:R-:W-:Y:S01]  /*8830*/  IMAD.MOV.U32 R13, RZ, RZ, RZ ;  /* 0x000000ffff0d7224 */ /* 0x000fe200078e00ff */
[----:B------:R-:W1:Y:S01]  /*8840*/  LDCU.64 UR6, c[0x4][0x78] ;  /* 0x01000f00ff0677ac */ /* 0x000e620008000a00 */
[----:B------:R-:W3:Y:S01]  /*8850*/  LDC.64 R2, c[0x4][R3] ;  /* 0x0100000003027b82 */ /* 0x000ee20000000a00 */
[----:B------:R-:W5:Y:S01]  /*8860*/  LDCU.64 UR4, c[0x4][0x10] ;  /* 0x01000200ff0477ac */ /* 0x000f620008000a00 */
[----:B--2---:R-:W-:Y:S01]  /*8870*/  MOV R5, UR9 ;  /* 0x0000000900057c02 */ /* 0x004fe20008000f00 */
[----:B------:R-:W-:Y:S01]  /*8880*/  IMAD.U32 R4, RZ, RZ, UR8 ;  /* 0x00000008ff047e24 */ /* 0x000fe2000f8e00ff */
[----:B-1----:R-:W-:Y:S01]  /*8890*/  MOV R7, UR7 ;  /* 0x0000000700077c02 */ /* 0x002fe20008000f00 */
[----:B------:R-:W-:Y:S01]  /*88a0*/  IMAD.U32 R6, RZ, RZ, UR6 ;  /* 0x00000006ff067e24 */ /* 0x000fe2000f8e00ff */
[----:B-----5:R-:W-:Y:S01]  /*88b0*/  MOV R11, UR5 ;  /* 0x00000005000b7c02 */ /* 0x020fe20008000f00 */
[----:B------:R-:W-:Y:S02]  /*88c0*/  IMAD.U32 R10, RZ, RZ, UR4 ;  /* 0x00000004ff0a7e24 */ /* 0x000fe4000f8e00ff */
[----:B------:R-:W-:Y:S07]  /*88d0*/  LEPC R20, `(.L_x_140) ;  /* 0x000000001014794e */ /* 0x000fee0000000000 */
[----:B---34-:R-:W-:Y:S05]  /*88e0*/  CALL.ABS.NOINC R2 ;  /* 0x0000000002007343 */ /* 0x018fea0003c00000 */
.L_x_140:
[----:B---34-:R-:W-:Y:S01]  /*88f0*/  SHF.L.U32 R3, R28, 0x10, RZ ;  /* 0x000000101c037819 */ /* 0x018fe200000006ff */
[----:B------:R-:W-:Y:S05]  /*8900*/  WARPSYNC.ALL ;  /* 0x0000000000007948 */ /* 0x000fea0003800000 */
[----:B------:R-:W-:Y:S01]  /*8910*/  R2UR UR4, R25 ;  /* 0x00000000190472ca */ /* 0x000fe200000e0000 */
[----:B------:R-:W2:Y:S01]  /*8920*/  S2R R71, SR_CgaCtaId ;  /* 0x0000000000477919 */ /* 0x000ea20000008800 */
[C---:B------:R-:W-:Y:S01]  /*8930*/  SHF.L.U32 R20, R29.reuse, 0x10, RZ ;  /* 0x000000101d147819 */ /* 0x040fe200000006ff */
[----:B------:R-:W-:Y:S01]  /*8940*/  BSSY.RECONVERGENT B0, `(.L_x_141) ;  /* 0x000005a000007945 */ /* 0x000fe20003800200 */
[----:B------:R-:W-:Y:S02]  /*8950*/  LOP3.LUT R21, R29, 0xffff0000, RZ, 0xc0, !PT ;  /* 0xffff00001d157812 */ /* 0x000fe400078ec0ff */
[----:B------:R-:W-:Y:S02]  /*8960*/  ISETP.NE.AND P6, PT, R66, RZ, PT ;  /* 0x000000ff4200720c */ /* 0x000fe40003fc5270 */
[----:B------:R-:W-:Y:S05]  /*8970*/  ISETP.NE.AND P0, PT, R55, RZ, PT ;  /* 0x000000ff3700720c */ /* 0x000fea0003f05270 */
[----:B-1----:R-:W1:Y:S02]  /*8980*/  LDTM.x16 R4, tmem[UR4+0x10] ;  /* 0x00001004000479ee */ /* 0x002e640008240000 */
[----:B-1----:R-:W-:Y:S01]  /*8990*/  FMUL R0, R24, R4 ;  /* 0x0000000418007220 */ /* 0x002fe20000400000 */
[----:B------:R-:W-:Y:S01]  /*89a0*/  LOP3.LUT R4, R28, 0xffff0000, RZ, 0xc0, !PT ;  /* 0xffff00001c047812 */ /* 0x000fe200078ec0ff */
[C---:B------:R-:W-:Y:S01]  /*89b0*/  FMUL R2, R24.reuse, R5 ;  /* 0x0000000518027220 */ /* 0x040fe20000400000 */
[C---:B------:R-:W-:Y:S01]  /*89c0*/  FMUL R7, R24.reuse, R7 ;  /* 0x0000000718077220 */ /* 0x040fe20000400000 */
[C---:B------:R-:W-:Y:S01]  /*89d0*/  FFMA R0, R27.reuse, R3, R0 ;  /* 0x000000031b007223 */ /* 0x040fe20000000000 */
[C---:B------:R-:W-:Y:S01]  /*89e0*/  FMUL R3, R24.reuse, R6 ;  /* 0x0000000618037220 */ /* 0x040fe20000400000 */
[C---:B------:R-:W-:Y:S01]  /*89f0*/  FFMA R2, R27.reuse, R4, R2 ;  /* 0x000000041b027223 */ /* 0x040fe20000000002 */
[C---:B------:R-:W-:Y:S01]  /*8a00*/  FMUL R4, R24.reuse, R8 ;  /* 0x0000000818047220 */ /* 0x040fe20000400000 */
[----:B------:R-:W-:Y:S01]  /*8a10*/  FMUL R8, R24, R12 ;  /* 0x0000000c18087220 */ /* 0x000fe20000400000 */
[C---:B------:R-:W-:Y:S01]  /*8a20*/  FFMA R3, R27.reuse, R20, R3 ;  /* 0x000000141b037223 */ /* 0x040fe20000000003 */
[----:B------:R-:W-:Y:S01]  /*8a30*/  FFMA R7, R27, R21, R7 ;  /* 0x000000151b077223 */ /* 0x000fe20000000007 */
[----:B------:R-:W-:Y:S01]  /*8a40*/  F2FP.BF16.F32.PACK_AB R32, R2, R0 ;  /* 0x000000000220723e */ /* 0x000fe200000010ff */
[----:B------:R-:W-:Y:S01]  /*8a50*/  FMUL R12, R24, R16 ;  /* 0x00000010180c7220 */ /* 0x000fe20000400000 */
[----:B------:R-:W-:Y:S01]  /*8a60*/  SHF.L.U32 R16, R30, 0x10, RZ ;  /* 0x000000101e107819 */ /* 0x000fe200000006ff */
[----:B------:R-:W-:Y:S01]  /*8a70*/  FMUL R5, R24, R9 ;  /* 0x0000000918057220 */ /* 0x000fe20000400000 */
[----:B------:R-:W-:Y:S01]  /*8a80*/  LOP3.LUT R0, R30, 0xffff0000, RZ, 0xc0, !PT ;  /* 0xffff00001e007812 */ /* 0x000fe200078ec0ff */
[C---:B------:R-:W-:Y:S01]  /*8a90*/  FMUL R6, R24.reuse, R10 ;  /* 0x0000000a18067220 */ /* 0x040fe20000400000 */
[----:B------:R-:W-:Y:S01]  /*8aa0*/  SHF.L.U32 R2, R31, 0x10, RZ ;  /* 0x000000101f027819 */ /* 0x000fe200000006ff */
[----:B------:R-:W-:Y:S01]  /*8ab0*/  FFMA R4, R27, R16, R4 ;  /* 0x000000101b047223 */ /* 0x000fe20000000004 */
[----:B------:R-:W-:Y:S01]  /*8ac0*/  F2FP.BF16.F32.PACK_AB R33, R7, R3 ;  /* 0x000000030721723e */ /* 0x000fe200000010ff */
[----:B------:R-:W-:Y:S01]  /*8ad0*/  FFMA R5, R27, R0, R5 ;  /* 0x000000001b057223 */ /* 0x000fe20000000005 */
[----:B------:R-:W-:Y:S01]  /*8ae0*/  LOP3.LUT R3, R31, 0xffff0000, RZ, 0xc0, !PT ;  /* 0xffff00001f037812 */ /* 0x000fe200078ec0ff */
[----:B------:R-:W-:Y:S01]  /*8af0*/  FMUL R11, R24, R11 ;  /* 0x0000000b180b7220 */ /* 0x000fe20000400000 */
[C---:B------:R-:W-:Y:S01]  /*8b00*/  SHF.L.U32 R0, R36.reuse, 0x10, RZ ;  /* 0x0000001024007819 */ /* 0x040fe200000006ff */
[C---:B------:R-:W-:Y:S01]  /*8b10*/  FFMA R6, R27.reuse, R2, R6 ;  /* 0x000000021b067223 */ /* 0x040fe20000000006 */
[----:B------:R-:W-:Y:S01]  /*8b20*/  LOP3.LUT R2, R36, 0xffff0000, RZ, 0xc0, !PT ;  /* 0xffff000024027812 */ /* 0x000fe200078ec0ff */
[----:B------:R-:W-:Y:S01]  /*8b30*/  FFMA R11, R27, R3, R11 ;  /* 0x000000031b0b7223 */ /* 0x000fe2000000000b */
[----:B------:R-:W-:Y:S01]  /*8b40*/  SHF.L.U32 R3, R37, 0x10, RZ ;  /* 0x0000001025037819 */ /* 0x000fe200000006ff */
[C---:B------:R-:W-:Y:S01]  /*8b50*/  FMUL R9, R24.reuse, R13 ;  /* 0x0000000d18097220 */ /* 0x040fe20000400000 */
[----:B------:R-:W-:Y:S01]  /*8b60*/  F2FP.BF16.F32.PACK_AB R34, R5, R4 ;  /* 0x000000040522723e */ /* 0x000fe200000010ff */
[C---:B------:R-:W-:Y:S01]  /*8b70*/  FMUL R10, R24.reuse, R14 ;  /* 0x0000000e180a7220 */ /* 0x040fe20000400000 */
[----:B------:R-:W-:Y:S01]  /*8b80*/  SHF.L.U32 R4, R39, 0x10, RZ ;  /* 0x0000001027047819 */ /* 0x000fe200000006ff */
[----:B------:R-:W-:Y:S01]  /*8b90*/  FFMA R8, R27, R0, R8 ;  /* 0x000000001b087223 */ /* 0x000fe20000000008 */
[----:B------:R-:W-:Y:S01]  /*8ba0*/  LOP3.LUT R0, R37, 0xffff0000, RZ, 0xc0, !PT ;  /* 0xffff000025007812 */ /* 0x000fe200078ec0ff */
[C---:B------:R-:W-:Y:S01]  /*8bb0*/  FFMA R9, R27.reuse, R2, R9 ;  /* 0x000000021b097223 */ /* 0x040fe20000000009 */
[----:B------:R-:W-:Y:S01]  /*8bc0*/  FFMA R10, R27, R3, R10 ;  /* 0x000000031b0a7223 */ /* 0x000fe2000000000a */
[----:B------:R-:W-:Y:S01]  /*8bd0*/  FMUL R15, R24, R15 ;  /* 0x0000000f180f7220 */ /* 0x000fe20000400000 */
[----:B------:R-:W-:Y:S01]  /*8be0*/  SHF.L.U32 R2, R38, 0x10, RZ ;  /* 0x0000001026027819 */ /* 0x000fe200000006ff */
[----:B------:R-:W-:Y:S01]  /*8bf0*/  FMUL R13, R24, R17 ;  /* 0x00000011180d7220 */ /* 0x000fe20000400000 */
[----:B------:R-:W-:Y:S01]  /*8c00*/  LOP3.LUT R3, R38, 0xffff0000, RZ, 0xc0, !PT ;  /* 0xffff000026037812 */ /* 0x000fe200078ec0ff */
[C---:B------:R-:W-:Y:S01]  /*8c10*/  FMUL R14, R24.reuse, R18 ;  /* 0x00000012180e7220 */ /* 0x040fe20000400000 */
[----:B------:R-:W-:Y:S01]  /*8c20*/  LOP3.LUT R5, R39, 0xffff0000, RZ, 0xc0, !PT ;  /* 0xffff000027057812 */ /* 0x000fe200078ec0ff */
[----:B------:R-:W-:Y:S01]  /*8c30*/  FFMA R15, R27, R0, R15 ;  /* 0x000000001b0f7223 */ /* 0x000fe2000000000f */
[----:B------:R-:W-:Y:S01]  /*8c40*/  FMUL R19, R24, R19 ;  /* 0x0000001318137220 */ /* 0x000fe20000400000 */
[----:B------:R-:W-:Y:S01]  /*8c50*/  F2FP.BF16.F32.PACK_AB R35, R11, R6 ;  /* 0x000000060b23723e */ /* 0x000fe200000010ff */
[C---:B------:R-:W-:Y:S01]  /*8c60*/  FFMA R12, R27.reuse, R2, R12 ;  /* 0x000000021b0c7223 */ /* 0x040fe2000000000c */
[C---:B------:R-:W-:Y:S01]  /*8c70*/  FFMA R13, R27.reuse, R3, R13 ;  /* 0x000000031b0d7223 */ /* 0x040fe2000000000d */
[C---:B------:R-:W-:Y:S01]  /*8c80*/  FFMA R14, R27.reuse, R4, R14 ;  /* 0x000000041b0e7223 */ /* 0x040fe2000000000e */
[----:B------:R-:W-:Y:S01]  /*8c90*/  FFMA R19, R27, R5, R19 ;  /* 0x000000051b137223 */ /* 0x000fe20000000013 */
[----:B------:R1:W-:Y:S01]  /*8ca0*/  STS.128 [R67+UR44+0x1300], R32 ;  /* 0x0013002043007988 */ /* 0x0003e20008000c2c */
[----:B------:R-:W-:Y:S02]  /*8cb0*/  F2FP.BF16.F32.PACK_AB R8, R9, R8 ;  /* 0x000000080908723e */ /* 0x000fe400000010ff */
[----:B------:R-:W-:Y:S02]  /*8cc0*/  F2FP.BF16.F32.PACK_AB R9, R15, R10 ;  /* 0x0000000a0f09723e */ /* 0x000fe400000010ff */
[----:B------:R-:W-:Y:S02]  /*8cd0*/  F2FP.BF16.F32.PACK_AB R10, R13, R12 ;  /* 0x0000000c0d0a723e */ /* 0x000fe400000010ff */
[----:B------:R-:W-:Y:S02]  /*8ce0*/  F2FP.BF16.F32.PACK_AB R11, R19, R14 ;  /* 0x0000000e130b723e */ /* 0x000fe400000010ff */
[----:B------:R-:W-:Y:S02]  /*8cf0*/  MOV R0, UR47 ;  /* 0x0000002f00007c02 */ /* 0x000fe40008000f00 */
[----:B------:R-:W-:Y:S01]  /*8d00*/  LEA R2, R26, UR44, 0x3 ;  /* 0x0000002c1a027c11 */ /* 0x000fe2000f8e18ff */
[----:B------:R1:W-:Y:S01]  /*8d10*/  STS.128 [R68+0x1300], R8 ;  /* 0x0013000844007388 */ /* 0x0003e20000000c00 */
[----:B------:R-:W-:Y:S02]  /*8d20*/  @P6 LEA R0, R0, UR44, 0x3 ;  /* 0x0000002c00006c11 */ /* 0x000fe4000f8e18ff */
[----:B------:R-:W-:Y:S02]  /*8d30*/  @P6 SHF.L.U32 R3, R53, 0x1f, RZ ;  /* 0x0000001f35036819 */ /* 0x000fe400000006ff */
[----:B------:R-:W-:Y:S01]  /*8d40*/  @P6 IADD3 R0, PT, PT, R0, 0x1c0, RZ ;  /* 0x000001c000006810 */ /* 0x000fe20007ffe0ff */
[----:B------:R-:W-:Y:S01]  /*8d50*/  @!PT LDS RZ, [RZ] ;  /* 0x00000000fffff984 */ /* 0x000fe20000000800 */
[----:B------:R-:W-:Y:S01]  /*8d60*/  @!PT LDS RZ, [RZ] ;  /* 0x00000000fffff984 */ /* 0x000fe20000000800 */
[----:B------:R-:W-:Y:S01]  /*8d70*/  @!PT LDS RZ, [RZ] ;  /* 0x00000000fffff984 */ /* 0x000fe20000000800 */
[----:B------:R-:W-:Y:S01]  /*8d80*/  @!PT LDS RZ, [RZ] ;  /* 0x00000000fffff984 */ /* 0x000fe20000000800 */
[----:B------:R3:W-:Y:S06]  /*8d90*/  MEMBAR.ALL.CTA ;  /* 0x0000000000007992 */ /* 0x0007ec0000008000 */
[----:B---3--:R-:W3:Y:S01]  /*8da0*/  FENCE.VIEW.ASYNC.S ;  /* 0x00000000000073c6 */ /* 0x008ee20000000000 */
[----:B--2---:R-:W-:Y:S01]  /*8db0*/  @P6 PRMT R0, R71, 0x654, R0 ;  /* 0x0000065447006816 */ /* 0x004fe20000000000 */
[----:B---3--:R-:W-:Y:S06]  /*8dc0*/  BAR.SYNC.DEFER_BLOCKING 0x1, 0x80 ;  /* 0x0042000000007b1d */ /* 0x008fec0000010000 */
[----:B------:R-:W-:Y:S05]  /*8dd0*/  @P0 BRA `(.L_x_142) ;  /* 0x0000000000400947 */ /* 0x000fea0003800000 */
[----:B------:R-:W-:Y:S01]  /*8de0*/  R2UR UR10, R63 ;  /* 0x000000003f0a72ca */ /* 0x000fe200000e0000 */
[----:B------:R-:W-:Y:S01]  /*8df0*/  UIADD3 UR4, UP0, UPT, UR62, 0x780, URZ ;  /* 0x000007803e047890 */ /* 0x000fe2000ff1e0ff */
[----:B------:R-:W-:Y:S01]  /*8e00*/  R2UR UR11, R62 ;  /* 0x000000003e0b72ca */ /* 0x000fe200000e0000 */
[----:B------:R-:W-:Y:S01]  /*8e10*/  UIADD3 UR8, UPT, UPT, UR44, 0x1300, URZ ;  /* 0x000013002c087890 */ /* 0x000fe2000fffe0ff */
[----:B------:R-:W-:Y:S01]  /*8e20*/  R2UR UR12, R60 ;  /* 0x000000003c0c72ca */ /* 0x000fe200000e0000 */
[----:B------:R-:W-:Y:S01]  /*8e30*/  UIADD3 UR9, UPT, UPT, UR46, 0x10, URZ ;  /* 0x000000102e097890 */ /* 0x000fe2000fffe0ff */
[----:B------:R-:W-:Y:S01]  /*8e40*/  R2UR UR13, R61 ;  /* 0x000000003d0d72ca */ /* 0x000fe200000e0000 */
[----:B------:R-:W-:Y:S02]  /*8e50*/  UIADD3.X UR5, UPT, UPT, URZ, UR63, URZ, UP0, !UPT ;  /* 0x0000003fff057290 */ /* 0x000fe400087fe4ff */
[----:B------:R-:W-:Y:S02]  /*8e60*/  UIADD3 UR6, UPT, UPT, UR44, 0x1b00, URZ ;  /* 0x00001b002c067890 */ /* 0x000fe4000fffe0ff */
[----:B------:R-:W-:Y:S08]  /*8e70*/  UIADD3 UR7, UPT, UPT, UR46, 0x50, URZ ;  /* 0x000000502e077890 */ /* 0x000ff0000fffe0ff */
[----:B------:R2:W-:Y:S02]  /*8e80*/  UTMASTG.5D.IM2COL [UR8], [UR4] ;  /* 0x00000008040073b5 */ /* 0x0005e40008060000 */
[----:B--2---:R-:W-:Y:S01]  /*8e90*/  UMOV UR8, UR6 ;  /* 0x0000000600087c82 */ /* 0x004fe20008000000 */
[----:B------:R-:W-:Y:S02]  /*8ea0*/  UMOV UR9, UR7 ;  /* 0x0000000700097c82 */ /* 0x000fe40008000000 */
[----:B------:R2:W-:Y:S01]  /*8eb0*/  UTMASTG.5D.IM2COL [UR8], [UR4] ;  /* 0x00000008040073b5 */ /* 0x0005e20008060000 */
[----:B------:R0:W-:Y:S01]  /*8ec0*/  UTMACMDFLUSH ;  /* 0x00000000000079b7 */ /* 0x0001e20000000000 */
[----:B--2---:R-:W-:Y:S04]  /*8ed0*/  DEPBAR.LE SB0, 0x1 ;  /* 0x000080400000791a */ /* 0x004fe80000000000 */
.L_x_142:
[----:B------:R-:W-:Y:S05]  /*8ee0*/  BSYNC.RECONVERGENT B0 ;  /* 0x0000000000007941 */ /* 0x000fea0003800200 */
.L_x_141:
[----:B------:R-:W-:Y:S01]  /*8ef0*/  BAR.SYNC.DEFER_BLOCKING 0x1, 0x80 ;  /* 0x0042000000007b1d */ /* 0x000fe20000010000 */
[----:B------:R-:W-:Y:S04]  /*8f00*/  UIADD3 UR4, UPT, UPT, UR47, 0x1, URZ ;  /* 0x000000012f047890 */ /* 0x000fe8000fffe0ff */
[----:B------:R-:W-:Y:S04]  /*8f10*/  UISETP.NE.AND UP0, UPT, UR4, 0x4, UPT ;  /* 0x000000040400788c */ /* 0x000fe8000bf05270 */
[----:B------:R-:W-:Y:S01]  /*8f20*/  USEL UR45, UR4, URZ, UP0 ;  /* 0x000000ff042d7287 */ /* 0x000fe20008000000 */
[----:B------:R2:W-:Y:S01]  /*8f30*/  @P6 SYNCS.ARRIVE.TRANS64.RED.A1T0 RZ, [R0+URZ], RZ ;  /* 0x000000ff00ff69a7 */ /* 0x0005e200081004ff */
[----:B------:R-:W-:Y:S01]  /*8f40*/  BSSY B1, `(.L_x_143) ;  /* 0x0000013000017945 */ /* 0x000fe20003800000 */
[----:B------:R-:W3:Y:S02]  /*8f50*/  @P6 SYNCS.PHASECHK.TRANS64.TRYWAIT P0, [R2+URZ+0x1a0], R3 ;  /* 0x0001a003020065a7 */ /* 0x000ee400080011ff */
[----:B---3--:R-:W-:Y:S01]  /*8f60*/  @P6 SEL R69, RZ, 0x1, !P0 ;  /* 0x00000001ff456807 */ /* 0x008fe20004000000 */
[----:B--2---:R-:W-:Y:S06]  /*8f70*/  @!P6 BRA `(.L_x_144) ;  /* 0x00000000003ce947 */ /* 0x004fec0003800000 */
[----:B------:R-:W-:Y:S01]  /*8f80*/  ISETP.NE.AND P1, PT, R70, RZ, PT ;  /* 0x000000ff4600720c */ /* 0x000fe20003f25270 */
[----:B------:R-:W-:Y:S01]  /*8f90*/  BSSY B0, `(.L_x_145) ;  /* 0x0000009000007945 */ /* 0x000fe20003800000 */
[----:B------:R-:W-:Y:S11]  /*8fa0*/  ISETP.NE.AND P0, PT, R69, RZ, PT ;  /* 0x000000ff4500720c */ /* 0x000ff60003f05270 */
[----:B------:R-:W-:Y:S05]  /*8fb0*/  @P1 IMAD R3, R26, 0x1000, R67 ;  /* 0x000010001a031824 */ /* 0x000fea00078e0243 */
[----:B------:R-:W-:Y:S05]  /*8fc0*/  @P1 IADD3 R0, PT, PT, R3, UR44, RZ ;  /* 0x0000002c03001c10 */ /* 0x000fea000fffe0ff */
[----:B------:R-:W-:Y:S01]  /*8fd0*/  @P1 IMAD.IADD R0, R72, 0x1, R0 ;  /* 0x0000000148001824 */ /* 0x000fe200078e0200 */
[----:B------:R-:W-:Y:S06]  /*8fe0*/  @P0 BRA `(.L_x_146) ;  /* 0x00000000000c0947 */ /* 0x000fec0003800000 */
[----:B------:R-:W-:Y:S04]  /*8ff0*/  SHF.L.U32 R4, R53, 0x1f, RZ ;  /* 0x0000001f35047819 */ /* 0x000fe800000006ff */
[----:B------:R-:W2:Y:S02]  /*9000*/  SYNCS.PHASECHK.TRANS64.TRYWAIT P0, [R2+URZ+0x1a0], R4 ;  /* 0x0001a004020075a7 */ /* 0x000ea400080011ff */
[----:B--2---:R-:W-:Y:S05]  /*9010*/  @!P0 BRA `(.L_x_147) ;  /* 0x0000002400b08947 */ /* 0x004fea0003800000 */
.L_x_146:
[----:B------:R-:W-:Y:S05]  /*9020*/  BSYNC B0 ;  /* 0x0000000000007941 */ /* 0x000fea0003800000 */
.L_x_145:
[----:B------:R-:W-:Y:S02]  /*9030*/  ISETP.NE.AND P0, PT, R70, RZ, PT ;  /* 0x000000ff4600720c */ /* 0x000fe40003f05270 */
[----:B------:R-:W-:Y:S11]  /*9040*/  IADD3 R26, PT, PT, R26, 0x1, RZ ;  /* 0x000000011a1a7810 */ /* 0x000ff60007ffe0ff */
[----:B------:R3:W4:Y:S04]  /*9050*/  @P0 LDS.128 R28, [R3+UR44+0x300] ;  /* 0x0003002c031c0984 */ /* 0x0007280008000c00 */
[----:B------:R3:W1:Y:S02]  /*9060*/  @P0 LDS.128 R36, [R0+0x300] ;  /* 0x0003000000240984 */ /* 0x0006640000000c00 */
.L_x_144:
[----:B------:R-:W-:Y:S05]  /*9070*/  BSYNC B1 ;  /* 0x0000000000017941 */ /* 0x000fea0003800000 */
.L_x_143:
[----:B---3--:R-:W-:Y:S05]  /*9080*/  VIADD R0, R25, 0x20 ;  /* 0x0000002019007836 */ /* 0x008fea0000000000 */
[----:B------:R-:W-:Y:S04]  /*9090*/  SHF.R.U32.HI R0, RZ, 0x15, R0 ;  /* 0x00000015ff007819 */ /* 0x000fe80000011600 */
[----:B------:R-:W-:Y:S11]  /*90a0*/  LOP3.LUT P0, RZ, R0, 0x3, R46, 0x48, !PT ;  /* 0x0000000300ff7812 */ /* 0x000ff6000780482e */
[----:B------:R-:W-:Y:S02]  /*90b0*/  @!UPT UIADD3 URZ, UPT, UPT, URZ, URZ, URZ ;  /* 0x000000fffffff290 */ /* 0x000fe4000fffe0ff */
[----:B------:R-:W-:Y:S05]  /*90c0*/  @!P0 BRA `(.L_x_148) ;  /* 0x0000000000408947 */ /* 0x000fea0003800000 */
[----:B------:R-:W3:Y:S01]  /*90d0*/  LDCU.64 UR8, c[0x4][0x70] ;  /* 0x01000e00ff0877ac */ /* 0x000ee20008000a00 */
[----:B------:R-:W-:Y:S01]  /*90e0*/  MOV R3, 0x0 ;  /* 0x0000000000037802 */ /* 0x000fe20000000f00 */
[----:B------:R-:W-:Y:S02]  /*90f0*/  HFMA2 R12, -RZ, RZ, 0, 5.9604644775390625e-08 ;  /* 0x00000001ff0c7431 */ /* 0x000fe400000001ff */
[----:B-1----:R-:W-:Y:S02]  /*9100*/  IMAD.MOV.U32 R8, RZ, RZ, 0x192 ;  /* 0x00000192ff087424 */ /* 0x002fe400078e00ff */
[----:B------:R-:W-:Y:S01]  /*9110*/  IMAD.MOV.U32 R13, RZ, RZ, RZ ;  /* 0x000000ffff0d7224 */ /* 0x000fe200078e00ff */
[----:B------:R-:W1:Y:S01]  /*9120*/  LDCU.64 UR6, c[0x4][0x78] ;  /* 0x01000f00ff0677ac */ /* 0x000e620008000a00 */
[----:B--2---:R-:W2:Y:S01]  /*9130*/  LDC.64 R2, c[0x4][R3] ;  /* 0x0100000003027b82 */ /* 0x004ea20000000a00 */
[----:B------:R-:W5:Y:S01]  /*9140*/  LDCU.64 UR4, c[0x4][0x10] ;  /* 0x01000200ff0477ac */ /* 0x000f620008000a00 */
[----:B---3--:R-:W-:Y:S01]  /*9150*/  MOV R5, UR9 ;  /* 0x0000000900057c02 */ /* 0x008fe20008000f00 */
[----:B------:R-:W-:Y:S01]  /*9160*/  IMAD.U32 R4, RZ, RZ, UR8 ;  /* 0x00000008ff047e24 */ /* 0x000fe2000f8e00ff */
[----:B-1----:R-:W-:Y:S01]  /*9170*/  MOV R7, UR7 ;  /* 0x0000000700077c02 */ /* 0x002fe20008000f00 */
[----:B------:R-:W-:Y:S01]  /*9180*/  IMAD.U32 R6, RZ, RZ, UR6 ;  /* 0x00000006ff067e24 */ /* 0x000fe2000f8e00ff */
[----:B-----5:R-:W-:Y:S01]  /*9190*/  MOV R11, UR5 ;  /* 0x00000005000b7c02 */ /* 0x020fe20008000f00 */
[----:B------:R-:W-:Y:S02]  /*91a0*/  IMAD.U32 R10, RZ, RZ, UR4 ;  /* 0x00000004ff0a7e24 */ /* 0x000fe4000f8e00ff */
[----:B------:R-:W-:Y:S07]  /*91b0*/  LEPC R20, `(.L_x_148) ;  /* 0x000000001014794e */ /* 0x000fee0000000000 */
[----:B--2-4-:R-:W-:Y:S05]  /*91c0*/  CALL.ABS.NOINC R2 ;  /* 0x0000000002007343 */ /* 0x014fea0003c00000 */
.L_x_148:
[----:B----4-:R-:W-:Y:S01]  /*91d0*/  SHF.L.U32 R3, R28, 0x10, RZ ;  /* 0x000000101c037819 */ /* 0x010fe200000006ff */
[----:B------:R-:W-:Y:S05]  /*91e0*/  WARPSYNC.ALL ;  /* 0x0000000000007948 */ /* 0x000fea0003800000 */
[----:B------:R-:W-:Y:S01]  /*91f0*/  R2UR UR4, R25 ;  /* 0x00000000190472ca */ /* 0x000fe200000e0000 */
[----:B------:R-:W-:Y:S01]  /*9200*/  BSSY.RECONVERGENT B0, `(.L_x_149) ;  /* 0x000005b000007945 */ /* 0x000fe20003800200 */
[C---:B------:R-:W-:Y:S02]  /*9210*/  SHF.L.U32 R20, R29.reuse, 0x10, RZ ;  /* 0x000000101d147819 */ /* 0x040fe400000006ff */
[----:B------:R-:W-:Y:S02]  /*9220*/  LOP3.LUT R21, R29, 0xffff0000, RZ, 0xc0, !PT ;  /* 0xffff00001d157812 */ /* 0x000fe400078ec0ff */
[----:B------:R-:W-:Y:S02]  /*9230*/  ISETP.NE.AND P6, PT, R66, RZ, PT ;  /* 0x000000ff4200720c */ /* 0x000fe40003fc5270 */
[----:B------:R-:W-:Y:S05]  /*9240*/  ISETP.NE.AND P0, PT, R55, RZ, PT ;  /* 0x000000ff3700720c */ /* 0x000fea0003f05270 */
[----:B-12---:R-:W1:Y:S02]  /*9250*/  LDTM.x16 R4, tmem[UR4+0x20] ;  /* 0x00002004000479ee */ /* 0x006e640008240000 */
        /* <DEDUP_REMOVED lines=8> */
[C---:B------:R-:W-:Y:S01]  /*92e0*/  FMUL R8, R24.reuse, R12 ;  /* 0x0000000c18087220 */ /* 0x040fe20000400000 */
[----:B------:R-:W-:Y:S01]  /*92f0*/  FMUL R12, R24, R16 ;  /* 0x00000010180c7220 */ /* 0x000fe20000400000 */
[----:B------:R-:W-:Y:S01]  /*9300*/  SHF.L.U32 R16, R30, 0x10, RZ ;  /* 0x000000101e107819 */ /* 0x000fe200000006ff */
[C---:B------:R-:W-:Y:S01]  /*9310*/  FFMA R3, R27.reuse, R20, R3 ;  /* 0x000000141b037223 */ /* 0x040fe20000000003 */
[----:B------:R-:W-:Y:S01]  /*9320*/  F2FP.BF16.F32.PACK_AB R32, R2, R0 ;  /* 0x000000000220723e */ /* 0x000fe200000010ff */
[C---:B------:R-:W-:Y:S01]  /*9330*/  FFMA R7, R27.reuse, R21, R7 ;  /* 0x000000151b077223 */ /* 0x040fe20000000007 */
[----:B------:R-:W-:Y:S01]  /*9340*/  LOP3.LUT R0, R30, 0xffff0000, RZ, 0xc0, !PT ;  /* 0xffff00001e007812 */ /* 0x000fe200078ec0ff */
[----:B------:R-:W-:Y:S01]  /*9350*/  FFMA R4, R27, R16, R4 ;  /* 0x000000101b047223 */ /* 0x000fe20000000004 */
[C---:B------:R-:W-:Y:S01]  /*9360*/  SHF.L.U32 R2, R31.reuse, 0x10, RZ ;  /* 0x000000101f027819 */ /* 0x040fe200000006ff */
[C---:B------:R-:W-:Y:S01]  /*9370*/  FMUL R5, R24.reuse, R9 ;  /* 0x0000000918057220 */ /* 0x040fe20000400000 */
[----:B------:R-:W-:Y:S01]  /*9380*/  LOP3.LUT R16, R31, 0xffff0000, RZ, 0xc0, !PT ;  /* 0xffff00001f107812 */ /* 0x000fe200078ec0ff */
[----:B------:R-:W-:Y:S01]  /*9390*/  FMUL R6, R24, R10 ;  /* 0x0000000a18067220 */ /* 0x000fe20000400000 */
[----:B------:R-:W-:Y:S01]  /*93a0*/  F2FP.BF16.F32.PACK_AB R33, R7, R3 ;  /* 0x000000030721723e */ /* 0x000fe200000010ff */
[C---:B------:R-:W-:Y:S01]  /*93b0*/  FFMA R5, R27.reuse, R0, R5 ;  /* 0x000000001b057223 */ /* 0x040fe20000000005 */
[C---:B------:R-:W-:Y:S01]  /*93c0*/  SHF.L.U32 R0, R36.reuse, 0x10, RZ ;  /* 0x0000001024007819 */ /* 0x040fe200000006ff */
[----:B------:R-:W-:Y:S01]  /*93d0*/  FFMA R6, R27, R2, R6 ;  /* 0x000000021b067223 */ /* 0x000fe20000000006 */
[----:B------:R-:W-:Y:S01]  /*93e0*/  LOP3.LUT R2, R36, 0xffff0000, RZ, 0xc0, !PT ;  /* 0xffff000024027812 */ /* 0x000fe200078ec0ff */
[C---:B------:R-:W-:Y:S01]  /*93f0*/  FMUL R11, R24.reuse, R11 ;  /* 0x0000000b180b7220 */ /* 0x040fe20000400000 */
        /* <DEDUP_REMOVED lines=9> */
[----:B------:R-:W-:Y:S01]  /*9490*/  LOP3.LUT R0, R37, 0xffff0000, RZ, 0xc0, !PT ;  /* 0xffff000025007812 */ /* 0x000fe200078ec0ff */
[C---:B------:R-:W-:Y:S01]  /*94a0*/  FFMA R10, R27.reuse, R3, R10 ;  /* 0x000000031b0a7223 */ /* 0x040fe2000000000a */
[----:B------:R-:W-:Y:S01]  /*94b0*/  FMUL R15, R24, R15 ;  /* 0x0000000f180f7220 */ /* 0x000fe20000400000 */
[----:B------:R-:W-:Y:S01]  /*94c0*/  SHF.L.U32 R2, R38, 0x10, RZ ;  /* 0x0000001026027819 */ /* 0x000fe200000006ff */
[----:B------:R-:W-:Y:S01]  /*94d0*/  FMUL R13, R24, R17 ;  /* 0x00000011180d7220 */ /* 0x000fe20000400000 */
[----:B------:R-:W-:Y:S01]  /*94e0*/  LOP3.LUT R3, R38, 0xffff0000, RZ, 0xc0, !PT ;  /* 0xffff000026037812 */ /* 0x000fe200078ec0ff */
[C---:B------:R-:W-:Y:S01]  /*94f0*/  FMUL R14, R24.reuse, R18 ;  /* 0x00000012180e7220 */ /* 0x040fe20000400000 */
        /* <DEDUP_REMOVED lines=23> */
[----:B--2---:R-:W2:Y:S01]  /*9670*/  FENCE.VIEW.ASYNC.S ;  /* 0x00000000000073c6 */ /* 0x004ea20000000000 */
[----:B------:R-:W-:Y:S01]  /*9680*/  @P6 PRMT R0, R71, 0x654, R0 ;  /* 0x0000065447006816 */ /* 0x000fe20000000000 */
[----:B--2---:R-:W-:Y:S06]  /*9690*/  BAR.SYNC.DEFER_BLOCKING 0x1, 0x80 ;  /* 0x0042000000007b1d */ /* 0x004fec0000010000 */
        /* <DEDUP_REMOVED lines=17> */
.L_x_150:
[----:B------:R-:W-:Y:S05]  /*97b0*/  BSYNC.RECONVERGENT B0 ;  /* 0x0000000000007941 */ /* 0x000fea0003800200 */
.L_x_149:
        /* <DEDUP_REMOVED lines=19> */
.L_x_154:
[----:B------:R-:W-:Y:S05]  /*98f0*/  BSYNC B0 ;  /* 0x0000000000007941 */ /* 0x000fea0003800000 */
.L_x_153:
[----:B------:R-:W-:Y:S11]  /*9900*/  ISETP.NE.AND P0, PT, R70, RZ, PT ;  /* 0x000000ff4600720c */ /* 0x000ff60003f05270 */
[----:B------:R-:W-:Y:S02]  /*9910*/  @!UPT UIADD3 URZ, UPT, UPT, URZ, URZ, URZ ;  /* 0x000000fffffff290 */ /* 0x000fe4000fffe0ff */
[----:B------:R3:W4:Y:S04]  /*9920*/  @P0 LDS.128 R28, [R26+UR44+0x300] ;  /* 0x0003002c1a1c0984 */ /* 0x0007280008000c00 */
[----:B------:R3:W1:Y:S02]  /*9930*/  @P0 LDS.128 R36, [R72+0x300] ;  /* 0x0003000048240984 */ /* 0x0006640000000c00 */
.L_x_152:
[----:B------:R-:W-:Y:S05]  /*9940*/  BSYNC B1 ;  /* 0x0000000000017941 */ /* 0x000fea0003800000 */
.L_x_151:
[----:B--2---:R-:W-:Y:S05]  /*9950*/  VIADD R0, R25, 0x30 ;  /* 0x0000003019007836 */ /* 0x004fea0000000000 */
[----:B------:R-:W-:Y:S04]  /*9960*/  SHF.R.U32.HI R0, RZ, 0x15, R0 ;  /* 0x00000015ff007819 */ /* 0x000fe80000011600 */
[----:B------:R-:W-:Y:S11]  /*9970*/  LOP3.LUT P0, RZ, R0, 0x3, R46, 0x48, !PT ;  /* 0x0000000300ff7812 */ /* 0x000ff6000780482e */
[----:B------:R-:W-:Y:S02]  /*9980*/  @!UPT UIADD3 URZ, UPT, UPT, URZ, URZ, URZ ;  /* 0x000000fffffff290 */ /* 0x000fe4000fffe0ff */
[----:B------:R-:W-:Y:S05]  /*9990*/  @!P0 BRA `(.L_x_156) ;  /* 0x0000000000408947 */ /* 0x000fea0003800000 */
[----:B------:R-:W2:Y:S01]  /*99a0*/  LDCU.64 UR8, c[0x4][0x70] ;  /* 0x01000e00ff0877ac */ /* 0x000ea20008000a00 */
[----:B------:R-:W-:Y:S01]  /*99b0*/  MOV R3, 0x0 ;  /* 0x0000000000037802 */ /* 0x000fe20000000f00 */
        /* <DEDUP_REMOVED lines=14> */
.L_x_156:
[----:B------:R-:W-:Y:S01]  /*9aa0*/  ISETP.NE.AND P0, PT, R55, RZ, PT ;  /* 0x000000ff3700720c */ /* 0x000fe20003f05270 */
[----:B------:R-:W-:Y:S05]  /*9ab0*/  WARPSYNC.ALL ;  /* 0x0000000000007948 */ /* 0x000fea0003800000 */
[----:B------:R-:W-:Y:S01]  /*9ac0*/  R2UR UR4, R25 ;  /* 0x00000000190472ca */ /* 0x000fe200000e0000 */
[----:B------:R-:W-:Y:S01]  /*9ad0*/  BSSY.RECONVERGENT B0, `(.L_x_157) ;  /* 0x0000058000007945 */ /* 0x000fe20003800200 */
[C---:B----4-:R-:W-:Y:S02]  /*9ae0*/  SHF.L.U32 R20, R28.reuse, 0x10, RZ ;  /* 0x000000101c147819 */ /* 0x050fe400000006ff */
[----:B------:R-:W-:Y:S02]  /*9af0*/  LOP3.LUT R21, R28, 0xffff0000, RZ, 0xc0, !PT ;  /* 0xffff00001c157812 */ /* 0x000fe400078ec0ff */
[C---:B------:R-:W-:Y:S02]  /*9b00*/  SHF.L.U32 R25, R29.reuse, 0x10, RZ ;  /* 0x000000101d197819 */ /* 0x040fe400000006ff */
[----:B---3--:R-:W-:Y:S02]  /*9b10*/  LOP3.LUT R26, R29, 0xffff0000, RZ, 0xc0, !PT ;  /* 0xffff00001d1a7812 */ /* 0x008fe400078ec0ff */
[C---:B------:R-:W-:Y:S02]  /*9b20*/  SHF.L.U32 R28, R30.reuse, 0x10, RZ ;  /* 0x000000101e1c7819 */ /* 0x040fe400000006ff */
[----:B------:R-:W-:Y:S01]  /*9b30*/  LOP3.LUT R29, R30, 0xffff0000, RZ, 0xc0, !PT ;  /* 0xffff00001e1d7812 */ /* 0x000fe200078ec0ff */
[----:B-1----:R-:W1:Y:S01]  /*9b40*/  LDTM.x16 R4, tmem[UR4+0x30] ;  /* 0x00003004000479ee */ /* 0x002e620008240000 */
[C---:B------:R-:W-:Y:S01]  /*9b50*/  SHF.L.U32 R30, R31.reuse, 0x10, RZ ;  /* 0x000000101f1e7819 */ /* 0x040fe200000006ff */
[----:B------:R-:W-:Y:S01]  /*9b60*/  NOP ;  /* 0x0000000000007918 */ /* 0x000fe20000000000 */
[----:B------:R-:W-:Y:S02]  /*9b70*/  LOP3.LUT R31, R31, 0xffff0000, RZ, 0xc0, !PT ;  /* 0xffff00001f1f7812 */ /* 0x000fe400078ec0ff */
[C---:B------:R-:W-:Y:S02]  /*9b80*/  SHF.L.U32 R32, R36.reuse, 0x10, RZ ;  /* 0x0000001024207819 */ /* 0x040fe400000006ff */
[----:B------:R-:W-:Y:S02]  /*9b90*/  LOP3.LUT R33, R36, 0xffff0000, RZ, 0xc0, !PT ;  /* 0xffff000024217812 */ /* 0x000fe400078ec0ff */
[----:B------:R-:W-:Y:S02]  /*9ba0*/  IADD3 R64, PT, PT, R64, 0x210, RZ ;  /* 0x0000021040407810 */ /* 0x000fe40007ffe0ff */
[C---:B------:R-:W-:Y:S02]  /*9bb0*/  SHF.L.U32 R34, R37.reuse, 0x10, RZ ;  /* 0x0000001025227819 */ /* 0x040fe400000006ff */
[----:B------:R-:W-:Y:S02]  /*9bc0*/  LOP3.LUT R64, R64, 0xfefffff8, RZ, 0xc0, !PT ;  /* 0xfefffff840407812 */ /* 0x000fe400078ec0ff */
[----:B------:R-:W-:Y:S02]  /*9bd0*/  LOP3.LUT R35, R37, 0xffff0000, RZ, 0xc0, !PT ;  /* 0xffff000025237812 */ /* 0x000fe400078ec0ff */
[----:B-1----:R1:W-:Y:S01]  /*9be0*/  SYNCS.ARRIVE.TRANS64.RED.A1T0 RZ, [R64+URZ], RZ ;  /* 0x000000ff40ff79a7 */ /* 0x0023e200081004ff */
[C---:B------:R-:W-:Y:S02]  /*9bf0*/  SHF.L.U32 R36, R38.reuse, 0x10, RZ ;  /* 0x0000001026247819 */ /* 0x040fe400000006ff */
[----:B------:R-:W-:Y:S02]  /*9c00*/  LOP3.LUT R37, R38, 0xffff0000, RZ, 0xc0, !PT ;  /* 0xffff000026257812 */ /* 0x000fe400078ec0ff */
[----:B------:R-:W-:Y:S01]  /*9c10*/  SHF.L.U32 R38, R39, 0x10, RZ ;  /* 0x0000001027267819 */ /* 0x000fe200000006ff */
[C---:B------:R-:W-:Y:S01]  /*9c20*/  FMUL R4, R24.reuse, R4 ;  /* 0x0000000418047220 */ /* 0x040fe20000400000 */
[C---:B------:R-:W-:Y:S01]  /*9c30*/  FMUL R5, R24.reuse, R5 ;  /* 0x0000000518057220 */ /* 0x040fe20000400000 */
[C---:B------:R-:W-:Y:S01]  /*9c40*/  FMUL R6, R24.reuse, R6 ;  /* 0x0000000618067220 */ /* 0x040fe20000400000 */
[C---:B------:R-:W-:Y:S01]  /*9c50*/  FMUL R7, R24.reuse, R7 ;  /* 0x0000000718077220 */ /* 0x040fe20000400000 */
[C---:B------:R-:W-:Y:S01]  /*9c60*/  FFMA R4, R27.reuse, R20, R4 ;  /* 0x000000141b047223 */ /* 0x040fe20000000004 */
        /* <DEDUP_REMOVED lines=15> */
[C---:B------:R-:W-:Y:S01]  /*9d60*/  FMUL R12, R24.reuse, R16 ;  /* 0x00000010180c7220 */ /* 0x040fe20000400000 */
[C---:B------:R-:W-:Y:S01]  /*9d70*/  FFMA R0, R27.reuse, R32, R0 ;  /* 0x000000201b007223 */ /* 0x040fe20000000000 */
[C---:B------:R-:W-:Y:S01]  /*9d80*/  FMUL R13, R24.reuse, R17 ;  /* 0x00000011180d7220 */ /* 0x040fe20000400000 */
[----:B------:R-:W-:Y:S01]  /*9d90*/  FFMA R2, R27, R33, R2 ;  /* 0x000000211b027223 */ /* 0x000fe20000000002 */
[----:B------:R-:W-:Y:S01]  /*9da0*/  F2FP.BF16.F32.PACK_AB R4, R5, R4 ;  /* 0x000000040504723e */ /* 0x000fe200000010ff */
[C---:B------:R-:W-:Y:S01]  /*9db0*/  FMUL R14, R24.reuse, R18 ;  /* 0x00000012180e7220 */ /* 0x040fe20000400000 */
[----:B------:R-:W-:Y:S01]  /*9dc0*/  FFMA R3, R27, R34, R3 ;  /* 0x000000221b037223 */ /* 0x000fe20000000003 */
[----:B------:R-:W-:Y:S01]  /*9dd0*/  LOP3.LUT R39, R39, 0xffff0000, RZ, 0xc0, !PT ;  /* 0xffff000027277812 */ /* 0x000fe200078ec0ff */
[----:B------:R-:W-:Y:S01]  /*9de0*/  FFMA R15, R27, R35, R15 ;  /* 0x000000231b0f7223 */ /* 0x000fe2000000000f */
[----:B------:R-:W-:Y:S01]  /*9df0*/  F2FP.BF16.F32.PACK_AB R5, R7, R6 ;  /* 0x000000060705723e */ /* 0x000fe200000010ff */
[----:B------:R-:W-:Y:S01]  /*9e00*/  FMUL R19, R24, R19 ;  /* 0x0000001318137220 */ /* 0x000fe20000400000 */
[----:B------:R-:W-:Y:S01]  /*9e10*/  F2FP.BF16.F32.PACK_AB R6, R9, R8 ;  /* 0x000000080906723e */ /* 0x000fe200000010ff */
        /* <DEDUP_REMOVED lines=35> */
.L_x_158:
[----:B------:R-:W-:Y:S05]  /*a050*/  BSYNC.RECONVERGENT B0 ;  /* 0x0000000000007941 */ /* 0x000fea0003800200 */
.L_x_157:
[----:B------:R-:W-:Y:S01]  /*a060*/  BAR.SYNC.DEFER_BLOCKING 0x1, 0x80 ;  /* 0x0042000000007b1d */ /* 0x000fe20000010000 */
[----:B------:R-:W-:Y:S01]  /*a070*/  UISETP.NE.AND UP0, UPT, UR49, -0x4, UPT ;  /* 0xfffffffc3100788c */ /* 0x000fe2000bf05270 */
[----:B------:R-:W-:Y:S08]  /*a080*/  IADD3 R22, PT, PT, R22, 0x1, RZ ;  /* 0x0000000116167810 */ /* 0x000ff00007ffe0ff */
[----:B------:R-:W-:Y:S05]  /*a090*/  BRA.U !UP0, `(.L_x_159) ;  /* 0x0000000108247547 */ /* 0x000fea000b800000 */
[----:B------:R-:W-:Y:S01]  /*a0a0*/  ISETP.NE.AND P0, PT, R66, RZ, PT ;  /* 0x000000ff4200720c */ /* 0x000fe20003f05270 */
[----:B------:R-:W-:Y:S01]  /*a0b0*/  IMAD.U32 R0, RZ, RZ, UR47 ;  /* 0x0000002fff007e24 */ /* 0x000fe2000f8e00ff */
[----:B------:R-:W-:Y:S04]  /*a0c0*/  UIADD3 UR4, UPT, UPT, UR47, 0x1, URZ ;  /* 0x000000012f047890 */ /* 0x000fe8000fffe0ff */
[----:B------:R-:W-:Y:S04]  /*a0d0*/  UISETP.NE.AND UP0, UPT, UR4, 0x4, UPT ;  /* 0x000000040400788c */ /* 0x000fe8000bf05270 */
[----:B------:R-:W-:Y:S03]  /*a0e0*/  USEL UR47, UR4, URZ, UP0 ;  /* 0x000000ff042f7287 */ /* 0x000fe60008000000 */
[----:B------:R-:W-:Y:S05]  /*a0f0*/  @P0 LEA R0, R0, UR44, 0x3 ;  /* 0x0000002c00000c11 */ /* 0x000fea000f8e18ff */
[----:B------:R-:W-:Y:S05]  /*a100*/  @P0 VIADD R0, R0, 0x1c0 ;  /* 0x000001c000000836 */ /* 0x000fea0000000000 */
[----:B------:R-:W-:Y:S04]  /*a110*/  @P0 PRMT R0, R71, 0x654, R0 ;  /* 0x0000065447000816 */ /* 0x000fe80000000000 */
[----:B------:R2:W-:Y:S03]  /*a120*/  @P0 SYNCS.ARRIVE.TRANS64.RED.A1T0 RZ, [R0+URZ], RZ ;  /* 0x000000ff00ff09a7 */ /* 0x0005e600081004ff */
.L_x_159:
[----:B------:R-:W-:Y:S01]  /*a130*/  R2UR UR5, R47 ;  /* 0x000000002f0572ca */ /* 0x000fe200000e0000 */
[----:B------:R-:W-:Y:S01]  /*a140*/  UISETP.NE.AND UP0, UPT, UR58, URZ, UPT ;  /* 0x000000ff3a00728c */ /* 0x000fe2000bf05270 */
[----:B------:R-:W-:Y:S01]  /*a150*/  R2UR UR4, R48 ;  /* 0x00000000300472ca */ /* 0x000fe200000e0000 */
[----:B------:R-:W-:Y:S01]  /*a160*/  UIADD3 UR49, UPT, UPT, UR49, 0x4, URZ ;  /* 0x0000000431317890 */ /* 0x000fe2000fffe0ff */
[C---:B------:R-:W-:Y:S01]  /*a170*/  ISETP.NE.AND P0, PT, R22.reuse, 0x2, PT ;  /* 0x000000021600780c */ /* 0x040fe20003f05270 */
[----:B------:R-:W-:Y:S01]  /*a180*/  UMOV UR48, UR59 ;  /* 0x0000003b00307c82 */ /* 0x000fe20008000000 */
[----:B------:R-:W-:Y:S02]  /*a190*/  LOP3.LUT R51, R51, 0x1, RZ, 0x3c, !PT ;  /* 0x0000000133337812 */ /* 0x000fe400078e3cff */
[----:B--2---:R-:W-:Y:S02]  /*a1a0*/  SEL R0, RZ, 0x1, P0 ;  /* 0x00000001ff007807 */ /* 0x004fe40000000000 */
[----:B------:R-:W-:Y:S02]  /*a1b0*/  SEL R22, R22, RZ, P0 ;  /* 0x000000ff16167207 */ /* 0x000fe40000000000 */
[----:B------:R-:W-:Y:S01]  /*a1c0*/  LOP3.LUT R52, R52, R0, RZ, 0x3c, !PT ;  /* 0x0000000034347212 */ /* 0x000fe200078e3cff */
[----:B------:R-:W-:Y:S02]  /*a1d0*/  UIADD3 UR19, UPT, UPT, UR36, UR5, URZ ;  /* 0x0000000524137290 */ /* 0x000fe4000fffe0ff */
[----:B------:R-:W-:Y:S01]  /*a1e0*/  UIADD3 UR45, UPT, UPT, UR37, UR4, URZ ;  /* 0x00000004252d7290 */ /* 0x000fe2000fffe0ff */
[----:B------:R-:W-:Y:S11]  /*a1f0*/  BRA.U UP0, `(.L_x_160) ;  /* 0xffffffc900e87547 */ /* 0x000ff6000b83ffff */
[----:B------:R-:W-:-:S13]  /*a200*/  R2UR UR4, R49 ;  /* 0x00000000310472ca */ /* 0x000fda00000e0000 */
[----:B------:R-:W-:-:S09]  /*a210*/  UISETP.NE.AND UP0, UPT, UR4, URZ, UPT ;  /* 0x000000ff0400728c */ /* 0x000fd2000bf05270 */
[----:B------:R-:W-:Y:S05]  /*a220*/  BRA.U !UP0, `(.L_x_161) ;  /* 0x0000000108487547 */ /* 0x000fea000b800000 */
[----:B------:R-:W2:Y:S02]  /*a230*/  LDCU.64 UR4, c[0x0][0x990] ;  /* 0x00013200ff0477ac */ /* 0x000ea40008000a00 */
[----:B--2---:R-:W-:-:S04]  /*a240*/  UISETP.NE.U32.AND UP0, UPT, UR4, URZ, UPT ;  /* 0x000000ff0400728c */ /* 0x004fc8000bf05070 */
[----:B------:R-:W-:-:S09]  /*a250*/  UISETP.NE.AND.EX UP0, UPT, UR5, URZ, UPT, UP0 ;  /* 0x000000ff0500728c */ /* 0x000fd2000bf05300 */
[----:B------:R-:W-:Y:S05]  /*a260*/  BRA.U UP0, `(.L_x_162) ;  /* 0x00000001000c7547 */ /* 0x000fea000b800000 */
[----:B------:R-:W-:-:S13]  /*a270*/  FSETP.NEU.AND P0, PT, R27, RZ, PT ;  /* 0x000000ff1b00720b */ /* 0x000fda0003f0d000 */
[----:B------:R-:W-:Y:S05]  /*a280*/  @!P0 EXIT ;  /* 0x000000000000894d */ /* 0x000fea0003800000 */
[----:B------:R-:W-:Y:S05]  /*a290*/  BRA `(.L_x_161) ;  /* 0x00000000002c7947 */ /* 0x000fea0003800000 */
.L_x_162:
[----:B------:R-:W-:Y:S01]  /*a2a0*/  ISETP.NE.AND P0, PT, R65, RZ, PT ;  /* 0x000000ff4100720c */ /* 0x000fe20003f05270 */
[----:B------:R-:W-:-:S12]  /*a2b0*/  BSSY.RECONVERGENT B0, `(.L_x_161) ;  /* 0x0000009000007945 */ /* 0x000fd80003800200 */
[----:B------:R-:W-:Y:S05]  /*a2c0*/  @P0 BRA `(.L_x_163) ;  /* 0x0000000000140947 */ /* 0x000fea0003800000 */
[----:B------:R-:W2:Y:S02]  /*a2d0*/  LDCU.64 UR4, c[0x0][0x988] ;  /* 0x00013100ff0477ac */ /* 0x000ea40008000a00 */
[----:B--2---:R-:W-:-:S04]  /*a2e0*/  ISETP.NE.U32.AND P0, PT, RZ, UR4, PT ;  /* 0x00000004ff007c0c */ /* 0x004fc8000bf05070 */
[----:B------:R-:W-:-:S13]  /*a2f0*/  ISETP.NE.AND.EX P0, PT, RZ, UR5, PT, P0 ;  /* 0x00000005ff007c0c */ /* 0x000fda000bf05300 */
[----:B------:R-:W-:Y:S05]  /*a300*/  @!P0 EXIT ;  /* 0x000000000000894d */ /* 0x000fea0003800000 */
[----:B------:R-:W-:Y:S05]  /*a310*/  BRA `(.L_x_164) ;  /* 0x0000000000087947 */ /* 0x000fea0003800000 */
.L_x_163:
[----:B------:R-:W-:-:S13]  /*a320*/  FSETP.NEU.AND P0, PT, R27, RZ, PT ;  /* 0x000000ff1b00720b */ /* 0x000fda0003f0d000 */
[----:B------:R-:W-:Y:S05]  /*a330*/  @!P0 EXIT ;  /* 0x000000000000894d */ /* 0x000fea0003800000 */
.L_x_164:
[----:B------:R-:W-:Y:S05]  /*a340*/  BSYNC.RECONVERGENT B0 ;  /* 0x0000000000007941 */ /* 0x000fea0003800200 */
.L_x_161:
[----:B------:R-:W2:Y:S01]  /*a350*/  S2UR UR5, SR_CgaCtaId ;  /* 0x00000000000579c3 */ /* 0x000ea20000008800 */
[----:B------:R-:W-:Y:S01]  /*a360*/  ULEA UR4, UR47, UR44, 0x3 ;  /* 0x0000002c2f047291 */ /* 0x000fe2000f8e18ff */
[----:B------:R-:W-:-:S04]  /*a370*/  DEPBAR.LE SB0, 0x0 ;  /* 0x000080000000791a */ /* 0x000fc80000000000 */
[----:B------:R-:W-:-:S04]  /*a380*/  UIADD3 UR4, UPT, UPT, UR4, 0x1c0, URZ ;  /* 0x000001c004047890 */ /* 0x000fc8000fffe0ff */
[----:B--2---:R-:W-:-:S09]  /*a390*/  UPRMT UR4, UR5, 0x654, UR4 ;  /* 0x0000065405047896 */ /* 0x004fd20008000004 */
[----:B------:R-:W-:Y:S01]  /*a3a0*/  SYNCS.ARRIVE.TRANS64.RED.A1T0 RZ, [UR4], RZ ;  /* 0x000000ffffff79a7 */ /* 0x000fe20008100404 */
[----:B------:R-:W-:Y:S05]  /*a3b0*/  EXIT ;  /* 0x000000000000794d */ /* 0x000fea0003800000 */
.L_x_25:
[----:B------:R-:W-:Y:S07]  /*a3c0*/  MOV R0, UR9 ;  /* 0x0000000900007c02 */ /* 0x000fee0008000f00 */
.L_x_165:
[----:B--2---:R2:W3:Y:S02]  /*a3d0*/  SYNCS.PHASECHK.TRANS64.TRYWAIT P0, [R0+URZ+0xd0], R4 ;  /* 0x0000d004000075a7 */ /* 0x0044e400080011ff */
[----:B---3--:R-:W-:Y:S05]  /*a3e0*/  @!P0 NANOSLEEP.SYNCS 0x989680 ;  /* 0x009896800000895d */ /* 0x008fea0003900000 */
[----:B------:R-:W3:Y:S02]  /*a3f0*/  @!P0 SYNCS.PHASECHK.TRANS64 P0, [R0+URZ+0xd0], R4 ;  /* 0x0000d004000085a7 */ /* 0x000ee400080010ff */
[----:B---3--:R-:W-:Y:S05]  /*a400*/  @!P0 BRA `(.L_x_165) ;  /* 0xfffffffc00f08947 */ /* 0x008fea000383ffff */
[----:B------:R-:W-:Y:S05]  /*a410*/  BRA `(.L_x_24) ;  /* 0xffffff7800a87947 */ /* 0x000fea000383ffff */
.L_x_32:
[----:B------:R-:W-:Y:S07]  /*a420*/  MOV R0, UR9 ;  /* 0x0000000900007c02 */ /* 0x000fee0008000f00 */
.L_x_166:
[----:B-1----:R1:W2:Y:S02]  /*a430*/  SYNCS.PHASECHK.TRANS64.TRYWAIT P0, [R0+URZ+0xd0], R4 ;  /* 0x0000d004000075a7 */ /* 0x0022a400080011ff */
[----:B--2---:R-:W-:Y:S05]  /*a440*/  @!P0 NANOSLEEP.SYNCS 0x989680 ;  /* 0x009896800000895d */ /* 0x004fea0003900000 */
[----:B------:R-:W2:Y:S02]  /*a450*/  @!P0 SYNCS.PHASECHK.TRANS64 P0, [R0+URZ+0xd0], R4 ;  /* 0x0000d004000085a7 */ /* 0x000ea400080010ff */
[----:B--2---:R-:W-:Y:S05]  /*a460*/  @!P0 BRA `(.L_x_166) ;  /* 0xfffffffc00f08947 */ /* 0x004fea000383ffff */
[----:B------:R-:W-:Y:S05]  /*a470*/  BRA `(.L_x_31) ;  /* 0xffffff8000487947 */ /* 0x000fea000383ffff */
.L_x_37:
[----:B-1----:R-:W-:-:S07]  /*a480*/  MOV R0, UR36 ;  /* 0x0000002400007c02 */ /* 0x002fce0008000f00 */
.L_x_167:
[----:B-1----:R1:W2:Y:S02]  /*a490*/  SYNCS.PHASECHK.TRANS64.TRYWAIT P0, [R0+URZ+0x1f0], R3 ;  /* 0x0001f003000075a7 */ /* 0x0022a400080011ff */
[----:B--2---:R-:W-:Y:S05]  /*a4a0*/  @!P0 NANOSLEEP.SYNCS 0x989680 ;  /* 0x009896800000895d */ /* 0x004fea0003900000 */
[----:B------:R-:W2:Y:S02]  /*a4b0*/  @!P0 SYNCS.PHASECHK.TRANS64 P0, [R0+URZ+0x1f0], R3 ;  /* 0x0001f003000085a7 */ /* 0x000ea400080010ff */
[----:B--2---:R-:W-:Y:S05]  /*a4c0*/  @!P0 BRA `(.L_x_167) ;  /* 0xfffffffc00f08947 */ /* 0x004fea000383ffff */
[----:B------:R-:W-:Y:S05]  /*a4d0*/  BRA `(.L_x_168) ;  /* 0xffffff8400287947 */ /* 0x000fea000383ffff */
.L_x_41:
[----:B------:R-:W-:-:S07]  /*a4e0*/  MOV R0, UR4 ;  /* 0x0000000400007c02 */ /* 0x000fce0008000f00 */
.L_x_169:
[----:B-1----:R1:W2:Y:S02]  /*a4f0*/  SYNCS.PHASECHK.TRANS64.TRYWAIT P0, [R0+URZ], R2 ;  /* 0x00000002000075a7 */ /* 0x0022a400080011ff */
[----:B--2---:R-:W-:Y:S05]  /*a500*/  @!P0 NANOSLEEP.SYNCS 0x989680 ;  /* 0x009896800000895d */ /* 0x004fea0003900000 */
[----:B------:R-:W2:Y:S02]  /*a510*/  @!P0 SYNCS.PHASECHK.TRANS64 P0, [R0+URZ], R2 ;  /* 0x00000002000085a7 */ /* 0x000ea400080010ff */
[----:B--2---:R-:W-:Y:S05]  /*a520*/  @!P0 BRA `(.L_x_169) ;  /* 0xfffffffc00f08947 */ /* 0x004fea000383ffff */
[----:B------:R-:W-:Y:S05]  /*a530*/  BRA `(.L_x_170) ;  /* 0xffffff8800c07947 */ /* 0x000fea000383ffff */
.L_x_42:
[----:B------:R-:W-:-:S07]  /*a540*/  MOV R0, UR5 ;  /* 0x0000000500007c02 */ /* 0x000fce0008000f00 */
.L_x_171:
[----:B-1----:R1:W2:Y:S02]  /*a550*/  SYNCS.PHASECHK.TRANS64.TRYWAIT P0, [R0+URZ], R2 ;  /* 0x00000002000075a7 */ /* 0x0022a400080011ff */
[----:B--2---:R-:W-:Y:S05]  /*a560*/  @!P0 NANOSLEEP.SYNCS 0x989680 ;  /* 0x009896800000895d */ /* 0x004fea0003900000 */
[----:B------:R-:W2:Y:S02]  /*a570*/  @!P0 SYNCS.PHASECHK.TRANS64 P0, [R0+URZ], R2 ;  /* 0x00000002000085a7 */ /* 0x000ea400080010ff */
[----:B--2---:R-:W-:Y:S05]  /*a580*/  @!P0 BRA `(.L_x_171) ;  /* 0xfffffffc00f08947 */ /* 0x004fea000383ffff */
[----:B------:R-:W-:Y:S05]  /*a590*/  BRA `(.L_x_172) ;  /* 0xffffff8800d07947 */ /* 0x000fea000383ffff */
.L_x_43:
[----:B------:R-:W-:-:S07]  /*a5a0*/  MOV R0, UR5 ;  /* 0x0000000500007c02 */ /* 0x000fce0008000f00 */
.L_x_173:
[----:B-1----:R1:W2:Y:S02]  /*a5b0*/  SYNCS.PHASECHK.TRANS64.TRYWAIT P0, [R0+URZ], R2 ;  /* 0x00000002000075a7 */ /* 0x0022a400080011ff */
[----:B--2---:R-:W-:Y:S05]  /*a5c0*/  @!P0 NANOSLEEP.SYNCS 0x989680 ;  /* 0x009896800000895d */ /* 0x004fea0003900000 */
[----:B------:R-:W2:Y:S02]  /*a5d0*/  @!P0 SYNCS.PHASECHK.TRANS64 P0, [R0+URZ], R2 ;  /* 0x00000002000085a7 */ /* 0x000ea400080010ff */
[----:B--2---:R-:W-:Y:S05]  /*a5e0*/  @!P0 BRA `(.L_x_173) ;  /* 0xfffffffc00f08947 */ /* 0x004fea000383ffff */
[----:B------:R-:W-:Y:S05]  /*a5f0*/  BRA `(.L_x_174) ;  /* 0xffffff8800e07947 */ /* 0x000fea000383ffff */
.L_x_44:
[----:B------:R-:W-:-:S07]  /*a600*/  MOV R0, UR5 ;  /* 0x0000000500007c02 */ /* 0x000fce0008000f00 */
.L_x_175:
[----:B-1----:R1:W2:Y:S02]  /*a610*/  SYNCS.PHASECHK.TRANS64.TRYWAIT P0, [R0+URZ], R2 ;  /* 0x00000002000075a7 */ /* 0x0022a400080011ff */
[----:B--2---:R-:W-:Y:S05]  /*a620*/  @!P0 NANOSLEEP.SYNCS 0x989680 ;  /* 0x009896800000895d */ /* 0x004fea0003900000 */
[----:B------:R-:W2:Y:S02]  /*a630*/  @!P0 SYNCS.PHASECHK.TRANS64 P0, [R0+URZ], R2 ;  /* 0x00000002000085a7 */ /* 0x000ea400080010ff */
[----:B--2---:R-:W-:Y:S05]  /*a640*/  @!P0 BRA `(.L_x_175) ;  /* 0xfffffffc00f08947 */ /* 0x004fea000383ffff */
[----:B------:R-:W-:Y:S05]  /*a650*/  BRA `(.L_x_176) ;  /* 0xffffff8800f07947 */ /* 0x000fea000383ffff */
.L_x_45:
[----:B------:R-:W-:-:S07]  /*a660*/  MOV R0, UR5 ;  /* 0x0000000500007c02 */ /* 0x000fce0008000f00 */
.L_x_177:
[----:B-1----:R1:W2:Y:S02]  /*a670*/  SYNCS.PHASECHK.TRANS64.TRYWAIT P0, [R0+URZ], R2 ;  /* 0x00000002000075a7 */ /* 0x0022a400080011ff */
[----:B--2---:R-:W-:Y:S05]  /*a680*/  @!P0 NANOSLEEP.SYNCS 0x989680 ;  /* 0x009896800000895d */ /* 0x004fea0003900000 */
[----:B------:R-:W2:Y:S02]  /*a690*/  @!P0 SYNCS.PHASECHK.TRANS64 P0, [R0+URZ], R2 ;  /* 0x00000002000085a7 */ /* 0x000ea400080010ff */
[----:B--2---:R-:W-:Y:S05]  /*a6a0*/  @!P0 BRA `(.L_x_177) ;  /* 0xfffffffc00f08947 */ /* 0x004fea000383ffff */
[----:B------:R-:W-:Y:S05]  /*a6b0*/  BRA `(.L_x_178) ;  /* 0xffffff8c00007947 */ /* 0x000fea000383ffff */
.L_x_46:
[----:B------:R-:W-:-:S07]  /*a6c0*/  MOV R0, UR5 ;  /* 0x0000000500007c02 */ /* 0x000fce0008000f00 */
.L_x_179:
[----:B-1----:R1:W2:Y:S02]  /*a6d0*/  SYNCS.PHASECHK.TRANS64.TRYWAIT P0, [R0+URZ], R2 ;  /* 0x00000002000075a7 */ /* 0x0022a400080011ff */
[----:B--2---:R-:W-:Y:S05]  /*a6e0*/  @!P0 NANOSLEEP.SYNCS 0x989680 ;  /* 0x009896800000895d */ /* 0x004fea0003900000 */
[----:B------:R-:W2:Y:S02]  /*a6f0*/  @!P0 SYNCS.PHASECHK.TRANS64 P0, [R0+URZ], R2 ;  /* 0x00000002000085a7 */ /* 0x000ea400080010ff */
[----:B--2---:R-:W-:Y:S05]  /*a700*/  @!P0 BRA `(.L_x_179) ;  /* 0xfffffffc00f08947 */ /* 0x004fea000383ffff */
[----:B------:R-:W-:Y:S05]  /*a710*/  BRA `(.L_x_180) ;  /* 0xffffff8c00107947 */ /* 0x000fea000383ffff */
.L_x_47:
[----:B------:R-:W-:-:S07]  /*a720*/  MOV R0, UR5 ;  /* 0x0000000500007c02 */ /* 0x000fce0008000f00 */
.L_x_181:
[----:B-1----:R1:W2:Y:S02]  /*a730*/  SYNCS.PHASECHK.TRANS64.TRYWAIT P0, [R0+URZ], R2 ;  /* 0x00000002000075a7 */ /* 0x0022a400080011ff */
[----:B--2---:R-:W-:Y:S05]  /*a740*/  @!P0 NANOSLEEP.SYNCS 0x989680 ;  /* 0x009896800000895d */ /* 0x004fea0003900000 */
[----:B------:R-:W2:Y:S02]  /*a750*/  @!P0 SYNCS.PHASECHK.TRANS64 P0, [R0+URZ], R2 ;  /* 0x00000002000085a7 */ /* 0x000ea400080010ff */
[----:B--2---:R-:W-:Y:S05]  /*a760*/  @!P0 BRA `(.L_x_181) ;  /* 0xfffffffc00f08947 */ /* 0x004fea000383ffff */
[----:B------:R-:W-:Y:S05]  /*a770*/  BRA `(.L_x_182) ;  /* 0xffffff8c00207947 */ /* 0x000fea000383ffff */
.L_x_48:
[----:B------:R-:W-:-:S07]  /*a780*/  MOV R0, UR5 ;  /* 0x0000000500007c02 */ /* 0x000fce0008000f00 */
.L_x_183:
[----:B-1----:R1:W2:Y:S02]  /*a790*/  SYNCS.PHASECHK.TRANS64.TRYWAIT P0, [R0+URZ], R2 ;  /* 0x00000002000075a7 */ /* 0x0022a400080011ff */
[----:B--2---:R-:W-:Y:S05]  /*a7a0*/  @!P0 NANOSLEEP.SYNCS 0x989680 ;  /* 0x009896800000895d */ /* 0x004fea0003900000 */
[----:B------:R-:W2:Y:S02]  /*a7b0*/  @!P0 SYNCS.PHASECHK.TRANS64 P0, [R0+URZ], R2 ;  /* 0x00000002000085a7 */ /* 0x000ea400080010ff */
[----:B--2---:R-:W-:Y:S05]  /*a7c0*/  @!P0 BRA `(.L_x_183) ;  /* 0xfffffffc00f08947 */ /* 0x004fea000383ffff */
[----:B------:R-:W-:Y:S05]  /*a7d0*/  BRA `(.L_x_184) ;  /* 0xffffff8c00307947 */ /* 0x000fea000383ffff */
.L_x_49:
[----:B------:R-:W-:-:S07]  /*a7e0*/  MOV R0, UR5 ;  /* 0x0000000500007c02 */ /* 0x000fce0008000f00 */
.L_x_185:
[----:B-1----:R1:W2:Y:S02]  /*a7f0*/  SYNCS.PHASECHK.TRANS64.TRYWAIT P0, [R0+URZ], R2 ;  /* 0x00000002000075a7 */ /* 0x0022a400080011ff */
[----:B--2---:R-:W-:Y:S05]  /*a800*/  @!P0 NANOSLEEP.SYNCS 0x989680 ;  /* 0x009896800000895d */ /* 0x004fea0003900000 */
[----:B------:R-:W2:Y:S02]  /*a810*/  @!P0 SYNCS.PHASECHK.TRANS64 P0, [R0+URZ], R2 ;  /* 0x00000002000085a7 */ /* 0x000ea400080010ff */
[----:B--2---:R-:W-:Y:S05]  /*a820*/  @!P0 BRA `(.L_x_185) ;  /* 0xfffffffc00f08947 */ /* 0x004fea000383ffff */
[----:B------:R-:W-:Y:S05]  /*a830*/  BRA `(.L_x_186) ;  /* 0xffffff8c00407947 */ /* 0x000fea000383ffff */
.L_x_50:
[----:B------:R-:W-:-:S07]  /*a840*/  MOV R0, UR5 ;  /* 0x0000000500007c02 */ /* 0x000fce0008000f00 */
.L_x_187:
[----:B-1----:R1:W2:Y:S02]  /*a850*/  SYNCS.PHASECHK.TRANS64.TRYWAIT P0, [R0+URZ], R2 ;  /* 0x00000002000075a7 */ /* 0x0022a400080011ff */
[----:B--2---:R-:W-:Y:S05]  /*a860*/  @!P0 NANOSLEEP.SYNCS 0x989680 ;  /* 0x009896800000895d */ /* 0x004fea0003900000 */
[----:B------:R-:W2:Y:S02]  /*a870*/  @!P0 SYNCS.PHASECHK.TRANS64 P0, [R0+URZ], R2 ;  /* 0x00000002000085a7 */ /* 0x000ea400080010ff */
[----:B--2---:R-:W-:Y:S05]  /*a880*/  @!P0 BRA `(.L_x_187) ;  /* 0xfffffffc00f08947 */ /* 0x004fea000383ffff */
[----:B------:R-:W-:Y:S05]  /*a890*/  BRA `(.L_x_188) ;  /* 0xffffff8c00507947 */ /* 0x000fea000383ffff */
.L_x_51:
[----:B------:R-:W-:-:S07]  /*a8a0*/  MOV R0, UR5 ;  /* 0x0000000500007c02 */ /* 0x000fce0008000f00 */
.L_x_189:
[----:B-1----:R1:W2:Y:S02]  /*a8b0*/  SYNCS.PHASECHK.TRANS64.TRYWAIT P0, [R0+URZ], R2 ;  /* 0x00000002000075a7 */ /* 0x0022a400080011ff */
[----:B--2---:R-:W-:Y:S05]  /*a8c0*/  @!P0 NANOSLEEP.SYNCS 0x989680 ;  /* 0x009896800000895d */ /* 0x004fea0003900000 */
[----:B------:R-:W2:Y:S02]  /*a8d0*/  @!P0 SYNCS.PHASECHK.TRANS64 P0, [R0+URZ], R2 ;  /* 0x00000002000085a7 */ /* 0x000ea400080010ff */
[----:B--2---:R-:W-:Y:S05]  /*a8e0*/  @!P0 BRA `(.L_x_189) ;  /* 0xfffffffc00f08947 */ /* 0x004fea000383ffff */
[----:B------:R-:W-:Y:S05]  /*a8f0*/  BRA `(.L_x_190) ;  /* 0xffffff8c00607947 */ /* 0x000fea000383ffff */
.L_x_52:
[----:B------:R-:W-:-:S07]  /*a900*/  MOV R0, UR5 ;  /* 0x0000000500007c02 */ /* 0x000fce0008000f00 */
.L_x_191:
[----:B-1----:R1:W2:Y:S02]  /*a910*/  SYNCS.PHASECHK.TRANS64.TRYWAIT P0, [R0+URZ], R2 ;  /* 0x00000002000075a7 */ /* 0x0022a400080011ff */
[----:B--2---:R-:W-:Y:S05]  /*a920*/  @!P0 NANOSLEEP.SYNCS 0x989680 ;  /* 0x009896800000895d */ /* 0x004fea0003900000 */
[----:B------:R-:W2:Y:S02]  /*a930*/  @!P0 SYNCS.PHASECHK.TRANS64 P0, [R0+URZ], R2 ;  /* 0x00000002000085a7 */ /* 0x000ea400080010ff */
[----:B--2---:R-:W-:Y:S05]  /*a940*/  @!P0 BRA `(.L_x_191) ;  /* 0xfffffffc00f08947 */ /* 0x004fea000383ffff */
[----:B------:R-:W-:Y:S05]  /*a950*/  BRA `(.L_x_192) ;  /* 0xffffff8c00707947 */ /* 0x000fea000383ffff */
.L_x_53:
[----:B------:R-:W-:-:S07]  /*a960*/  MOV R0, UR5 ;  /* 0x0000000500007c02 */ /* 0x000fce0008000f00 */
.L_x_193:
[----:B-1----:R1:W2:Y:S02]  /*a970*/  SYNCS.PHASECHK.TRANS64.TRYWAIT P0, [R0+URZ], R2 ;  /* 0x00000002000075a7 */ /* 0x0022a400080011ff */
[----:B--2---:R-:W-:Y:S05]  /*a980*/  @!P0 NANOSLEEP.SYNCS 0x989680 ;  /* 0x009896800000895d */ /* 0x004fea0003900000 */
[----:B------:R-:W2:Y:S02]  /*a990*/  @!P0 SYNCS.PHASECHK.TRANS64 P0, [R0+URZ], R2 ;  /* 0x00000002000085a7 */ /* 0x000ea400080010ff */
[----:B--2---:R-:W-:Y:S05]  /*a9a0*/  @!P0 BRA `(.L_x_193) ;  /* 0xfffffffc00f08947 */ /* 0x004fea000383ffff */
[----:B------:R-:W-:Y:S05]  /*a9b0*/  BRA `(.L_x_194) ;  /* 0xffffff8c00807947 */ /* 0x000fea000383ffff */
.L_x_54:
[----:B------:R-:W-:-:S07]  /*a9c0*/  MOV R0, UR5 ;  /* 0x0000000500007c02 */ /* 0x000fce0008000f00 */
.L_x_195:
[----:B-1----:R1:W2:Y:S02]  /*a9d0*/  SYNCS.PHASECHK.TRANS64.TRYWAIT P0, [R0+URZ], R2 ;  /* 0x00000002000075a7 */ /* 0x0022a400080011ff */
[----:B--2---:R-:W-:Y:S05]  /*a9e0*/  @!P0 NANOSLEEP.SYNCS 0x989680 ;  /* 0x009896800000895d */ /* 0x004fea0003900000 */
[----:B------:R-:W2:Y:S02]  /*a9f0*/  @!P0 SYNCS.PHASECHK.TRANS64 P0, [R0+URZ], R2 ;  /* 0x00000002000085a7 */ /* 0x000ea400080010ff */
[----:B--2---:R-:W-:Y:S05]  /*aa00*/  @!P0 BRA `(.L_x_195) ;  /* 0xfffffffc00f08947 */ /* 0x004fea000383ffff */
[----:B------:R-:W-:Y:S05]  /*aa10*/  BRA `(.L_x_196) ;  /* 0xffffff8c00907947 */ /* 0x000fea000383ffff */
.L_x_55:
[----:B------:R-:W-:-:S07]  /*aa20*/  MOV R0, UR5 ;  /* 0x0000000500007c02 */ /* 0x000fce0008000f00 */
.L_x_197:
[----:B-1----:R1:W2:Y:S02]  /*aa30*/  SYNCS.PHASECHK.TRANS64.TRYWAIT P0, [R0+URZ], R2 ;  /* 0x00000002000075a7 */ /* 0x0022a400080011ff */
[----:B--2---:R-:W-:Y:S05]  /*aa40*/  @!P0 NANOSLEEP.SYNCS 0x989680 ;  /* 0x009896800000895d */ /* 0x004fea0003900000 */
[----:B------:R-:W2:Y:S02]  /*aa50*/  @!P0 SYNCS.PHASECHK.TRANS64 P0, [R0+URZ], R2 ;  /* 0x00000002000085a7 */ /* 0x000ea400080010ff */
[----:B--2---:R-:W-:Y:S05]  /*aa60*/  @!P0 BRA `(.L_x_197) ;  /* 0xfffffffc00f08947 */ /* 0x004fea000383ffff */
[----:B------:R-:W-:Y:S05]  /*aa70*/  BRA `(.L_x_198) ;  /* 0xffffff8c00a07947 */ /* 0x000fea000383ffff */
.L_x_56:
[----:B------:R-:W-:-:S07]  /*aa80*/  MOV R0, UR5 ;  /* 0x0000000500007c02 */ /* 0x000fce0008000f00 */
.L_x_199:
[----:B-1----:R1:W2:Y:S02]  /*aa90*/  SYNCS.PHASECHK.TRANS64.TRYWAIT P0, [R0+URZ], R2 ;  /* 0x00000002000075a7 */ /* 0x0022a400080011ff */
[----:B--2---:R-:W-:Y:S05]  /*aaa0*/  @!P0 NANOSLEEP.SYNCS 0x989680 ;  /* 0x009896800000895d */ /* 0x004fea0003900000 */
[----:B------:R-:W2:Y:S02]  /*aab0*/  @!P0 SYNCS.PHASECHK.TRANS64 P0, [R0+URZ], R2 ;  /* 0x00000002000085a7 */ /* 0x000ea400080010ff */
[----:B--2---:R-:W-:Y:S05]  /*aac0*/  @!P0 BRA `(.L_x_199) ;  /* 0xfffffffc00f08947 */ /* 0x004fea000383ffff */
[----:B------:R-:W-:Y:S05]  /*aad0*/  BRA `(.L_x_200) ;  /* 0xffffff8c00b07947 */ /* 0x000fea000383ffff */
.L_x_57:
[----:B------:R-:W-:-:S07]  /*aae0*/  MOV R0, UR5 ;  /* 0x0000000500007c02 */ /* 0x000fce0008000f00 */
.L_x_201:
[----:B-1----:R1:W2:Y:S02]  /*aaf0*/  SYNCS.PHASECHK.TRANS64.TRYWAIT P0, [R0+URZ], R2 ;  /* 0x00000002000075a7 */ /* 0x0022a400080011ff */
[----:B--2---:R-:W-:Y:S05]  /*ab00*/  @!P0 NANOSLEEP.SYNCS 0x989680 ;  /* 0x009896800000895d */ /* 0x004fea0003900000 */
[----:B------:R-:W2:Y:S02]  /*ab10*/  @!P0 SYNCS.PHASECHK.TRANS64 P0, [R0+URZ], R2 ;  /* 0x00000002000085a7 */ /* 0x000ea400080010ff */
[----:B--2---:R-:W-:Y:S05]  /*ab20*/  @!P0 BRA `(.L_x_201) ;  /* 0xfffffffc00f08947 */ /* 0x004fea000383ffff */
[----:B------:R-:W-:Y:S05]  /*ab30*/  BRA `(.L_x_202) ;  /* 0xffffff8c00c07947 */ /* 0x000fea000383ffff */
.L_x_58:
[----:B------:R-:W-:-:S07]  /*ab40*/  MOV R0, UR5 ;  /* 0x0000000500007c02 */ /* 0x000fce0008000f00 */
.L_x_203:
[----:B-1----:R1:W2:Y:S02]  /*ab50*/  SYNCS.PHASECHK.TRANS64.TRYWAIT P0, [R0+URZ], R2 ;  /* 0x00000002000075a7 */ /* 0x0022a400080011ff */
[----:B--2---:R-:W-:Y:S05]  /*ab60*/  @!P0 NANOSLEEP.SYNCS 0x989680 ;  /* 0x009896800000895d */ /* 0x004fea0003900000 */
[----:B------:R-:W2:Y:S02]  /*ab70*/  @!P0 SYNCS.PHASECHK.TRANS64 P0, [R0+URZ], R2 ;  /* 0x00000002000085a7 */ /* 0x000ea400080010ff */
[----:B--2---:R-:W-:Y:S05]  /*ab80*/  @!P0 BRA `(.L_x_203) ;  /* 0xfffffffc00f08947 */ /* 0x004fea000383ffff */
[----:B------:R-:W-:Y:S05]  /*ab90*/  BRA `(.L_x_204) ;  /* 0xffffff8c00d07947 */ /* 0x000fea000383ffff */
.L_x_59:
[----:B------:R-:W-:-:S07]  /*aba0*/  MOV R0, UR5 ;  /* 0x0000000500007c02 */ /* 0x000fce0008000f00 */
.L_x_205:
[----:B-1----:R1:W2:Y:S02]  /*abb0*/  SYNCS.PHASECHK.TRANS64.TRYWAIT P0, [R0+URZ], R2 ;  /* 0x00000002000075a7 */ /* 0x0022a400080011ff */
[----:B--2---:R-:W-:Y:S05]  /*abc0*/  @!P0 NANOSLEEP.SYNCS 0x989680 ;  /* 0x009896800000895d */ /* 0x004fea0003900000 */
[----:B------:R-:W2:Y:S02]  /*abd0*/  @!P0 SYNCS.PHASECHK.TRANS64 P0, [R0+URZ], R2 ;  /* 0x00000002000085a7 */ /* 0x000ea400080010ff */
[----:B--2---:R-:W-:Y:S05]  /*abe0*/  @!P0 BRA `(.L_x_205) ;  /* 0xfffffffc00f08947 */ /* 0x004fea000383ffff */
[----:B------:R-:W-:Y:S05]  /*abf0*/  BRA `(.L_x_206) ;  /* 0xffffff8c00e07947 */ /* 0x000fea000383ffff */
.L_x_60:
[----:B------:R-:W-:-:S07]  /*ac00*/  MOV R0, UR5 ;  /* 0x0000000500007c02 */ /* 0x000fce0008000f00 */
.L_x_207:
[----:B-1----:R1:W2:Y:S02]  /*ac10*/  SYNCS.PHASECHK.TRANS64.TRYWAIT P0, [R0+URZ], R2 ;  /* 0x00000002000075a7 */ /* 0x0022a400080011ff */
[----:B--2---:R-:W-:Y:S05]  /*ac20*/  @!P0 NANOSLEEP.SYNCS 0x989680 ;  /* 0x009896800000895d */ /* 0x004fea0003900000 */
[----:B------:R-:W2:Y:S02]  /*ac30*/  @!P0 SYNCS.PHASECHK.TRANS64 P0, [R0+URZ], R2 ;  /* 0x00000002000085a7 */ /* 0x000ea400080010ff */
[----:B--2---:R-:W-:Y:S05]  /*ac40*/  @!P0 BRA `(.L_x_207) ;  /* 0xfffffffc00f08947 */ /* 0x004fea000383ffff */
[----:B------:R-:W-:Y:S05]  /*ac50*/  BRA `(.L_x_208) ;  /* 0xffffff8c00f07947 */ /* 0x000fea000383ffff */
.L_x_61:
[----:B------:R-:W-:-:S07]  /*ac60*/  MOV R0, UR5 ;  /* 0x0000000500007c02 */ /* 0x000fce0008000f00 */
.L_x_209:
[----:B-1----:R1:W2:Y:S02]  /*ac70*/  SYNCS.PHASECHK.TRANS64.TRYWAIT P0, [R0+URZ], R2 ;  /* 0x00000002000075a7 */ /* 0x0022a400080011ff */
[----:B--2---:R-:W-:Y:S05]  /*ac80*/  @!P0 NANOSLEEP.SYNCS 0x989680 ;  /* 0x009896800000895d */ /* 0x004fea0003900000 */
[----:B------:R-:W2:Y:S02]  /*ac90*/  @!P0 SYNCS.PHASECHK.TRANS64 P0, [R0+URZ], R2 ;  /* 0x00000002000085a7 */ /* 0x000ea400080010ff */
[----:B--2---:R-:W-:Y:S05]  /*aca0*/  @!P0 BRA `(.L_x_209) ;  /* 0xfffffffc00f08947 */ /* 0x004fea000383ffff */
[----:B------:R-:W-:Y:S05]  /*acb0*/  BRA `(.L_x_210) ;  /* 0xffffff9000007947 */ /* 0x000fea000383ffff */
.L_x_62:
[----:B------:R-:W-:-:S07]  /*acc0*/  MOV R0, UR5 ;  /* 0x0000000500007c02 */ /* 0x000fce0008000f00 */
.L_x_211:
[----:B-1----:R1:W2:Y:S02]  /*acd0*/  SYNCS.PHASECHK.TRANS64.TRYWAIT P0, [R0+URZ], R2 ;  /* 0x00000002000075a7 */ /* 0x0022a400080011ff */
[----:B--2---:R-:W-:Y:S05]  /*ace0*/  @!P0 NANOSLEEP.SYNCS 0x989680 ;  /* 0x009896800000895d */ /* 0x004fea0003900000 */
[----:B------:R-:W2:Y:S02]  /*acf0*/  @!P0 SYNCS.PHASECHK.TRANS64 P0, [R0+URZ], R2 ;  /* 0x00000002000085a7 */ /* 0x000ea400080010ff */
[----:B--2---:R-:W-:Y:S05]  /*ad00*/  @!P0 BRA `(.L_x_211) ;  /* 0xfffffffc00f08947 */ /* 0x004fea000383ffff */
[----:B------:R-:W-:Y:S05]  /*ad10*/  BRA `(.L_x_212) ;  /* 0xffffff9000107947 */ /* 0x000fea000383ffff */
.L_x_63:
[----:B------:R-:W-:-:S07]  /*ad20*/  MOV R0, UR5 ;  /* 0x0000000500007c02 */ /* 0x000fce0008000f00 */
.L_x_213:
[----:B-1----:R1:W2:Y:S02]  /*ad30*/  SYNCS.PHASECHK.TRANS64.TRYWAIT P0, [R0+URZ], R2 ;  /* 0x00000002000075a7 */ /* 0x0022a400080011ff */
[----:B--2---:R-:W-:Y:S05]  /*ad40*/  @!P0 NANOSLEEP.SYNCS 0x989680 ;  /* 0x009896800000895d */ /* 0x004fea0003900000 */
[----:B------:R-:W2:Y:S02]  /*ad50*/  @!P0 SYNCS.PHASECHK.TRANS64 P0, [R0+URZ], R2 ;  /* 0x00000002000085a7 */ /* 0x000ea400080010ff */
[----:B--2---:R-:W-:Y:S05]  /*ad60*/  @!P0 BRA `(.L_x_213) ;  /* 0xfffffffc00f08947 */ /* 0x004fea000383ffff */
[----:B------:R-:W-:Y:S05]  /*ad70*/  BRA `(.L_x_214) ;  /* 0xffffff9000207947 */ /* 0x000fea000383ffff */
.L_x_64:
[----:B------:R-:W-:-:S07]  /*ad80*/  MOV R0, UR5 ;  /* 0x0000000500007c02 */ /* 0x000fce0008000f00 */
.L_x_215:
[----:B-1----:R1:W2:Y:S02]  /*ad90*/  SYNCS.PHASECHK.TRANS64.TRYWAIT P0, [R0+URZ], R2 ;  /* 0x00000002000075a7 */ /* 0x0022a400080011ff */
[----:B--2---:R-:W-:Y:S05]  /*ada0*/  @!P0 NANOSLEEP.SYNCS 0x989680 ;  /* 0x009896800000895d */ /* 0x004fea0003900000 */
[----:B------:R-:W2:Y:S02]  /*adb0*/  @!P0 SYNCS.PHASECHK.TRANS64 P0, [R0+URZ], R2 ;  /* 0x00000002000085a7 */ /* 0x000ea400080010ff */
[----:B--2---:R-:W-:Y:S05]  /*adc0*/  @!P0 BRA `(.L_x_215) ;  /* 0xfffffffc00f08947 */ /* 0x004fea000383ffff */
[----:B------:R-:W-:Y:S05]  /*add0*/  BRA `(.L_x_216) ;  /* 0xffffff9000307947 */ /* 0x000fea000383ffff */
.L_x_65:
[----:B------:R-:W-:-:S07]  /*ade0*/  MOV R0, UR5 ;  /* 0x0000000500007c02 */ /* 0x000fce0008000f00 */
.L_x_217:
[----:B-1----:R1:W2:Y:S02]  /*adf0*/  SYNCS.PHASECHK.TRANS64.TRYWAIT P0, [R0+URZ], R2 ;  /* 0x00000002000075a7 */ /* 0x0022a400080011ff */
[----:B--2---:R-:W-:Y:S05]  /*ae00*/  @!P0 NANOSLEEP.SYNCS 0x989680 ;  /* 0x009896800000895d */ /* 0x004fea0003900000 */
[----:B------:R-:W2:Y:S02]  /*ae10*/  @!P0 SYNCS.PHASECHK.TRANS64 P0, [R0+URZ], R2 ;  /* 0x00000002000085a7 */ /* 0x000ea400080010ff */
[----:B--2---:R-:W-:Y:S05]  /*ae20*/  @!P0 BRA `(.L_x_217) ;  /* 0xfffffffc00f08947 */ /* 0x004fea000383ffff */
[----:B------:R-:W-:Y:S05]  /*ae30*/  BRA `(.L_x_218) ;  /* 0xffffff9000407947 */ /* 0x000fea000383ffff */
.L_x_68:
[----:B------:R-:W-:-:S07]  /*ae40*/  MOV R4, UR4 ;  /* 0x0000000400047c02 */ /* 0x000fce0008000f00 */
.L_x_219:
[----:B--2---:R2:W3:Y:S02]  /*ae50*/  SYNCS.PHASECHK.TRANS64.TRYWAIT P1, [R4+URZ+0x1f8], R6 ;  /* 0x0001f806040075a7 */ /* 0x0044e400080211ff */
[----:B---3--:R-:W-:Y:S05]  /*ae60*/  @!P1 NANOSLEEP.SYNCS 0x989680 ;  /* 0x009896800000995d */ /* 0x008fea0003900000 */
[----:B------:R-:W3:Y:S02]  /*ae70*/  @!P1 SYNCS.PHASECHK.TRANS64 P1, [R4+URZ+0x1f8], R6 ;  /* 0x0001f806040095a7 */ /* 0x000ee400080210ff */
[----:B---3--:R-:W-:Y:S05]  /*ae80*/  @!P1 BRA `(.L_x_219) ;  /* 0xfffffffc00f09947 */ /* 0x008fea000383ffff */
[----:B------:R-:W-:Y:S05]  /*ae90*/  BRA `(.L_x_220) ;  /* 0xffffff9000b07947 */ /* 0x000fea000383ffff */
.L_x_69:
[----:B--2---:R-:W-:-:S07]  /*aea0*/  MOV R4, UR4 ;  /* 0x0000000400047c02 */ /* 0x004fce0008000f00 */
.L_x_221:
[----:B--2---:R2:W3:Y:S02]  /*aeb0*/  SYNCS.PHASECHK.TRANS64.TRYWAIT P1, [R4+URZ+0x1f0], R5 ;  /* 0x0001f005040075a7 */ /* 0x0044e400080211ff */
[----:B---3--:R-:W-:Y:S05]  /*aec0*/  @!P1 NANOSLEEP.SYNCS 0x989680 ;  /* 0x009896800000995d */ /* 0x008fea0003900000 */
[----:B------:R-:W3:Y:S02]  /*aed0*/  @!P1 SYNCS.PHASECHK.TRANS64 P1, [R4+URZ+0x1f0], R5 ;  /* 0x0001f005040095a7 */ /* 0x000ee400080210ff */
[----:B---3--:R-:W-:Y:S05]  /*aee0*/  @!P1 BRA `(.L_x_221) ;  /* 0xfffffffc00f09947 */ /* 0x008fea000383ffff */
[----:B------:R-:W-:Y:S05]  /*aef0*/  BRA `(.L_x_222) ;  /* 0xffffff9000b87947 */ /* 0x000fea000383ffff */
.L_x_79:
[----:B--2---:R-:W-:-:S04]  /*af00*/  MOV R5, UR5 ;  /* 0x0000000500057c02 */ /* 0x004fc80008000f00 */
[----:B------:R2:W3:Y:S03]  /*af10*/  SYNCS.PHASECHK.TRANS64.TRYWAIT P0, [R5+URZ+0x8], R6 ;  /* 0x00000806050075a7 */ /* 0x0004e600080011ff */
[----:B---3--:R-:W-:Y:S05]  /*af20*/  @!P0 NANOSLEEP.SYNCS 0x989680 ;  /* 0x009896800000895d */ /* 0x008fea0003900000 */
[----:B------:R-:W3:Y:S02]  /*af30*/  @!P0 SYNCS.PHASECHK.TRANS64 P0, [R5+URZ+0x8], R6 ;  /* 0x00000806050085a7 */ /* 0x000ee400080010ff */
[----:B---3--:R-:W-:Y:S05]  /*af40*/  @!P0 BRA `(.L_x_79) ;  /* 0xfffffffc00ec8947 */ /* 0x008fea000383ffff */
[----:B------:R-:W-:Y:S05]  /*af50*/  BRA `(.L_x_78) ;  /* 0xffffff9400847947 */ /* 0x000fea000383ffff */
.L_x_81:
[----:B------:R-:W-:Y:S01]  /*af60*/  BSSY B0, `(.L_x_223) ;  /* 0x0000006000007945 */ /* 0x000fe20003800000 */
[----:B------:R-:W-:-:S07]  /*af70*/  MOV R15, 0xffffffff ;  /* 0xffffffff000f7802 */ /* 0x000fce0000000f00 */
[----:B-12--5:R-:W-:Y:S05]  /*af80*/  WARPSYNC.COLLECTIVE R15, `(.L_x_224) ;  /* 0x000000000f0c7348 */ /* 0x026fea0003c00000 */
[----:B------:R-:W-:Y:S02]  /*af90*/  ELECT P6, UR79, PT ;  /* 0x00000000004f782f */ /* 0x000fe400038c0000 */
[----:B------:R-:W-:Y:S01]  /*afa0*/  MOV R14, UR79 ;  /* 0x0000004f000e7c02 */ /* 0x000fe20008000f00 */
[----:B-12--5:R-:W-:Y:S10]  /*afb0*/  ENDCOLLECTIVE ;  /* 0x000000000000791b */ /* 0x026ff40003800000 */
.L_x_224:
[----:B------:R-:W-:Y:S05]  /*afc0*/  BSYNC B0 ;  /* 0x0000000000007941 */ /* 0x000fea0003800000 */
.L_x_223:
[----:B------:R-:W-:Y:S05]  /*afd0*/  BRA `(.L_x_225) ;  /* 0xffffff9400b47947 */ /* 0x000fea000383ffff */
.L_x_83:
[----:B--2---:R-:W-:-:S04]  /*afe0*/  MOV R3, UR5 ;  /* 0x0000000500037c02 */ /* 0x004fc80008000f00 */
[----:B------:R2:W3:Y:S03]  /*aff0*/  SYNCS.PHASECHK.TRANS64.TRYWAIT P0, [R3+URZ+0x8], R4 ;  /* 0x00000804030075a7 */ /* 0x0004e600080011ff */
[----:B---3--:R-:W-:Y:S05]  /*b000*/  @!P0 NANOSLEEP.SYNCS 0x989680 ;  /* 0x009896800000895d */ /* 0x008fea0003900000 */
[----:B------:R-:W3:Y:S02]  /*b010*/  @!P0 SYNCS.PHASECHK.TRANS64 P0, [R3+URZ+0x8], R4 ;  /* 0x00000804030085a7 */ /* 0x000ee400080010ff */
[----:B---3--:R-:W-:Y:S05]  /*b020*/  @!P0 BRA `(.L_x_83) ;  /* 0xfffffffc00ec8947 */ /* 0x008fea000383ffff */
[----:B------:R-:W-:Y:S05]  /*b030*/  BRA `(.L_x_82) ;  /* 0xffffff9400b87947 */ /* 0x000fea000383ffff */
.L_x_84:
[----:B------:R-:W-:-:S07]  /*b040*/  MOV R4, UR17 ;  /* 0x0000001100047c02 */ /* 0x000fce0008000f00 */
.L_x_226:
[----:B-1----:R1:W2:Y:S02]  /*b050*/  SYNCS.PHASECHK.TRANS64.TRYWAIT P0, [R4+URZ+0x1f0], R5 ;  /* 0x0001f005040075a7 */ /* 0x0022a400080011ff */
[----:B--2---:R-:W-:Y:S05]  /*b060*/  @!P0 NANOSLEEP.SYNCS 0x989680 ;  /* 0x009896800000895d */ /* 0x004fea0003900000 */
[----:B------:R-:W2:Y:S02]  /*b070*/  @!P0 SYNCS.PHASECHK.TRANS64 P0, [R4+URZ+0x1f0], R5 ;  /* 0x0001f005040085a7 */ /* 0x000ea400080010ff */
[----:B--2---:R-:W-:Y:S05]  /*b080*/  @!P0 BRA `(.L_x_226) ;  /* 0xfffffffc00f08947 */ /* 0x004fea000383ffff */
[----:B------:R-:W-:Y:S05]  /*b090*/  BRA `(.L_x_227) ;  /* 0xffffff9800a47947 */ /* 0x000fea000383ffff */
.L_x_86:
[----:B------:R-:W-:-:S07]  /*b0a0*/  MOV R4, UR22 ;  /* 0x0000001600047c02 */ /* 0x000fce0008000f00 */
.L_x_228:
[----:B-1----:R1:W2:Y:S02]  /*b0b0*/  SYNCS.PHASECHK.TRANS64.TRYWAIT P0, [R4+URZ+0x210], R5 ;  /* 0x00021005040075a7 */ /* 0x0022a400080011ff */
[----:B--2---:R-:W-:Y:S05]  /*b0c0*/  @!P0 NANOSLEEP.SYNCS 0x989680 ;  /* 0x009896800000895d */ /* 0x004fea0003900000 */
[----:B------:R-:W2:Y:S02]  /*b0d0*/  @!P0 SYNCS.PHASECHK.TRANS64 P0, [R4+URZ+0x210], R5 ;  /* 0x00021005040085a7 */ /* 0x000ea400080010ff */
[----:B--2---:R-:W-:Y:S05]  /*b0e0*/  @!P0 BRA `(.L_x_228) ;  /* 0xfffffffc00f08947 */ /* 0x004fea000383ffff */
[----:B------:R-:W-:Y:S05]  /*b0f0*/  BRA `(.L_x_85) ;  /* 0xffffff9800c47947 */ /* 0x000fea000383ffff */
.L_x_90:
[----:B-1----:R-:W-:Y:S07]  /*b100*/  MOV R4, UR10 ;  /* 0x0000000a00047c02 */ /* 0x002fee0008000f00 */
.L_x_229:
[----:B-1----:R1:W2:Y:S02]  /*b110*/  SYNCS.PHASECHK.TRANS64.TRYWAIT P0, [R4+URZ], R6 ;  /* 0x00000006040075a7 */ /* 0x0022a400080011ff */
[----:B--2---:R-:W-:Y:S05]  /*b120*/  @!P0 NANOSLEEP.SYNCS 0x989680 ;  /* 0x009896800000895d */ /* 0x004fea0003900000 */
[----:B------:R-:W2:Y:S02]  /*b130*/  @!P0 SYNCS.PHASECHK.TRANS64 P0, [R4+URZ], R6 ;  /* 0x00000006040085a7 */ /* 0x000ea400080010ff */
[----:B--2---:R-:W-:Y:S05]  /*b140*/  @!P0 BRA `(.L_x_229) ;  /* 0xfffffffc00f08947 */ /* 0x004fea000383ffff */
[----:B------:R-:W-:Y:S05]  /*b150*/  BRA `(.L_x_89) ;  /* 0xffffff9800e87947 */ /* 0x000fea000383ffff */
.L_x_94:
[----:B--2---:R-:W-:-:S07]  /*b160*/  MOV R0, UR4 ;  /* 0x0000000400007c02 */ /* 0x004fce0008000f00 */
.L_x_230:
[----:B-1----:R1:W2:Y:S02]  /*b170*/  SYNCS.PHASECHK.TRANS64.TRYWAIT P0, [R0+URZ], R2 ;  /* 0x00000002000075a7 */ /* 0x0022a400080011ff */
[----:B--2---:R-:W-:Y:S05]  /*b180*/  @!P0 NANOSLEEP.SYNCS 0x989680 ;  /* 0x009896800000895d */ /* 0x004fea0003900000 */
[----:B------:R-:W2:Y:S02]  /*b190*/  @!P0 SYNCS.PHASECHK.TRANS64 P0, [R0+URZ], R2 ;  /* 0x00000002000085a7 */ /* 0x000ea400080010ff */
[----:B--2---:R-:W-:Y:S05]  /*b1a0*/  @!P0 BRA `(.L_x_230) ;  /* 0xfffffffc00f08947 */ /* 0x004fea000383ffff */
[----:B------:R-:W-:Y:S05]  /*b1b0*/  BRA `(.L_x_231) ;  /* 0xffffff9c00c07947 */ /* 0x000fea000383ffff */
.L_x_97:
[----:B------:R-:W-:-:S07]  /*b1c0*/  MOV R0, UR17 ;  /* 0x0000001100007c02 */ /* 0x000fce0008000f00 */
.L_x_232:
[----:B-1----:R1:W2:Y:S02]  /*b1d0*/  SYNCS.PHASECHK.TRANS64.TRYWAIT P1, [R0+URZ+0x220], R2 ;  /* 0x00022002000075a7 */ /* 0x0022a400080211ff */
[----:B--2---:R-:W-:Y:S05]  /*b1e0*/  @!P1 NANOSLEEP.SYNCS 0x989680 ;  /* 0x009896800000995d */ /* 0x004fea0003900000 */
[----:B------:R-:W2:Y:S02]  /*b1f0*/  @!P1 SYNCS.PHASECHK.TRANS64 P1, [R0+URZ+0x220], R2 ;  /* 0x00022002000095a7 */ /* 0x000ea400080210ff */
[----:B--2---:R-:W-:Y:S05]  /*b200*/  @!P1 BRA `(.L_x_232) ;  /* 0xfffffffc00f09947 */ /* 0x004fea000383ffff */
[----:B------:R-:W-:Y:S05]  /*b210*/  BRA `(.L_x_233) ;  /* 0xffffffa0000c7947 */ /* 0x000fea000383ffff */
.L_x_102:
[----:B------:R-:W-:Y:S07]  /*b220*/  MOV R0, UR42 ;  /* 0x0000002a00007c02 */ /* 0x000fee0008000f00 */
.L_x_234:
[----:B-1----:R1:W2:Y:S02]  /*b230*/  SYNCS.PHASECHK.TRANS64.TRYWAIT P0, [R0+URZ+0x1f0], R2 ;  /* 0x0001f002000075a7 */ /* 0x0022a400080011ff */
[----:B--2---:R-:W-:Y:S05]  /*b240*/  @!P0 NANOSLEEP.SYNCS 0x989680 ;  /* 0x009896800000895d */ /* 0x004fea0003900000 */
[----:B------:R-:W2:Y:S02]  /*b250*/  @!P0 SYNCS.PHASECHK.TRANS64 P0, [R0+URZ+0x1f0], R2 ;  /* 0x0001f002000085a7 */ /* 0x000ea400080010ff */
[----:B--2---:R-:W-:Y:S05]  /*b260*/  @!P0 BRA `(.L_x_234) ;  /* 0xfffffffc00f08947 */ /* 0x004fea000383ffff */
[----:B------:R-:W-:Y:S05]  /*b270*/  BRA `(.L_x_235) ;  /* 0xffffffa400687947 */ /* 0x000fea000383ffff */
.L_x_105:
[----:B------:R-:W-:Y:S07]  /*b280*/  MOV R0, UR42 ;  /* 0x0000002a00007c02 */ /* 0x000fee0008000f00 */
.L_x_236:
[----:B-1----:R1:W2:Y:S02]  /*b290*/  SYNCS.PHASECHK.TRANS64.TRYWAIT P2, [R0+URZ+0x1e8], R2 ;  /* 0x0001e802000075a7 */ /* 0x0022a400080411ff */
[----:B--2---:R-:W-:Y:S05]  /*b2a0*/  @!P2 NANOSLEEP.SYNCS 0x989680 ;  /* 0x009896800000a95d */ /* 0x004fea0003900000 */
[----:B------:R-:W2:Y:S02]  /*b2b0*/  @!P2 SYNCS.PHASECHK.TRANS64 P2, [R0+URZ+0x1e8], R2 ;  /* 0x0001e8020000a5a7 */ /* 0x000ea400080410ff */
[----:B--2---:R-:W-:Y:S05]  /*b2c0*/  @!P2 BRA `(.L_x_236) ;  /* 0xfffffffc00f0a947 */ /* 0x004fea000383ffff */
[----:B------:R-:W-:Y:S05]  /*b2d0*/  BRA `(.L_x_104) ;  /* 0xffffffa800cc7947 */ /* 0x000fea000383ffff */
.L_x_108:
[----:B------:R-:W-:Y:S07]  /*b2e0*/  MOV R2, UR42 ;  /* 0x0000002a00027c02 */ /* 0x000fee0008000f00 */
.L_x_237:
[----:B-1----:R1:W2:Y:S02]  /*b2f0*/  SYNCS.PHASECHK.TRANS64.TRYWAIT P1, [R2+URZ+0x1c0], R8 ;  /* 0x0001c008020075a7 */ /* 0x0022a400080211ff */
[----:B--2---:R-:W-:Y:S05]  /*b300*/  @!P1 NANOSLEEP.SYNCS 0x989680 ;  /* 0x009896800000995d */ /* 0x004fea0003900000 */
[----:B------:R-:W2:Y:S02]  /*b310*/  @!P1 SYNCS.PHASECHK.TRANS64 P1, [R2+URZ+0x1c0], R8 ;  /* 0x0001c008020095a7 */ /* 0x000ea400080210ff */
[----:B--2---:R-:W-:Y:S05]  /*b320*/  @!P1 BRA `(.L_x_237) ;  /* 0xfffffffc00f09947 */ /* 0x004fea000383ffff */
[----:B------:R-:W-:Y:S05]  /*b330*/  BRA `(.L_x_238) ;  /* 0xffffffac00807947 */ /* 0x000fea000383ffff */
.L_x_109:
[----:B------:R-:W-:Y:S07]  /*b340*/  MOV R2, UR42 ;  /* 0x0000002a00027c02 */ /* 0x000fee0008000f00 */
.L_x_239:
[----:B-1----:R1:W2:Y:S02]  /*b350*/  SYNCS.PHASECHK.TRANS64.TRYWAIT P1, [R2+URZ+0x1c8], R8 ;  /* 0x0001c808020075a7 */ /* 0x0022a400080211ff */
[----:B--2---:R-:W-:Y:S05]  /*b360*/  @!P1 NANOSLEEP.SYNCS 0x989680 ;  /* 0x009896800000995d */ /* 0x004fea0003900000 */
[----:B------:R-:W2:Y:S02]  /*b370*/  @!P1 SYNCS.PHASECHK.TRANS64 P1, [R2+URZ+0x1c8], R8 ;  /* 0x0001c808020095a7 */ /* 0x000ea400080210ff */
[----:B--2---:R-:W-:Y:S05]  /*b380*/  @!P1 BRA `(.L_x_239) ;  /* 0xfffffffc00f09947 */ /* 0x004fea000383ffff */
[----:B------:R-:W-:Y:S05]  /*b390*/  BRA `(.L_x_240) ;  /* 0xffffffac00e47947 */ /* 0x000fea000383ffff */
.L_x_110:
[----:B------:R-:W-:Y:S07]  /*b3a0*/  MOV R2, UR42 ;  /* 0x0000002a00027c02 */ /* 0x000fee0008000f00 */
.L_x_241:
[----:B-1----:R1:W2:Y:S02]  /*b3b0*/  SYNCS.PHASECHK.TRANS64.TRYWAIT P1, [R2+URZ+0x1d0], R8 ;  /* 0x0001d008020075a7 */ /* 0x0022a400080211ff */
[----:B--2---:R-:W-:Y:S05]  /*b3c0*/  @!P1 NANOSLEEP.SYNCS 0x989680 ;  /* 0x009896800000995d */ /* 0x004fea0003900000 */
[----:B------:R-:W2:Y:S02]  /*b3d0*/  @!P1 SYNCS.PHASECHK.TRANS64 P1, [R2+URZ+0x1d0], R8 ;  /* 0x0001d008020095a7 */ /* 0x000ea400080210ff */
[----:B--2---:R-:W-:Y:S05]  /*b3e0*/  @!P1 BRA `(.L_x_241) ;  /* 0xfffffffc00f09947 */ /* 0x004fea000383ffff */
[----:B------:R-:W-:Y:S05]  /*b3f0*/  BRA `(.L_x_242) ;  /* 0xffffffb0004c7947 */ /* 0x000fea000383ffff */
.L_x_111:
[----:B------:R-:W-:Y:S07]  /*b400*/  MOV R0, UR42 ;  /* 0x0000002a00007c02 */ /* 0x000fee0008000f00 */
.L_x_243:
[----:B-1----:R1:W2:Y:S02]  /*b410*/  SYNCS.PHASECHK.TRANS64.TRYWAIT P0, [R0+URZ+0x1d8], R8 ;  /* 0x0001d808000075a7 */ /* 0x0022a400080011ff */
[----:B--2---:R-:W-:Y:S05]  /*b420*/  @!P0 NANOSLEEP.SYNCS 0x989680 ;  /* 0x009896800000895d */ /* 0x004fea0003900000 */
[----:B------:R-:W2:Y:S02]  /*b430*/  @!P0 SYNCS.PHASECHK.TRANS64 P0, [R0+URZ+0x1d8], R8 ;  /* 0x0001d808000085a7 */ /* 0x000ea400080010ff */
[----:B--2---:R-:W-:Y:S05]  /*b440*/  @!P0 BRA `(.L_x_243) ;  /* 0xfffffffc00f08947 */ /* 0x004fea000383ffff */
[----:B------:R-:W-:Y:S05]  /*b450*/  BRA `(.L_x_244) ;  /* 0xffffffb000b47947 */ /* 0x000fea000383ffff */
.L_x_113:
[----:B------:R-:W-:-:S07]  /*b460*/  MOV R0, UR42 ;  /* 0x0000002a00007c02 */ /* 0x000fce0008000f00 */
.L_x_245:
[----:B-1----:R1:W3:Y:S02]  /*b470*/  SYNCS.PHASECHK.TRANS64.TRYWAIT P0, [R0+URZ+0x1c0], R2 ;  /* 0x0001c002000075a7 */ /* 0x0022e400080011ff */
[----:B---3--:R-:W-:Y:S05]  /*b480*/  @!P0 NANOSLEEP.SYNCS 0x989680 ;  /* 0x009896800000895d */ /* 0x008fea0003900000 */
[----:B------:R-:W3:Y:S02]  /*b490*/  @!P0 SYNCS.PHASECHK.TRANS64 P0, [R0+URZ+0x1c0], R2 ;  /* 0x0001c002000085a7 */ /* 0x000ee400080010ff */
[----:B---3--:R-:W-:Y:S05]  /*b4a0*/  @!P0 BRA `(.L_x_245) ;  /* 0xfffffffc00f08947 */ /* 0x008fea000383ffff */
[----:B------:R-:W-:Y:S05]  /*b4b0*/  BRA `(.L_x_246) ;  /* 0xffffffb400407947 */ /* 0x000fea000383ffff */
.L_x_114:
[----:B-1----:R-:W-:-:S07]  /*b4c0*/  MOV R0, UR42 ;  /* 0x0000002a00007c02 */ /* 0x002fce0008000f00 */
.L_x_247:
[----:B-1----:R1:W3:Y:S02]  /*b4d0*/  SYNCS.PHASECHK.TRANS64.TRYWAIT P0, [R0+URZ+0x1c8], R2 ;  /* 0x0001c802000075a7 */ /* 0x0022e400080011ff */
[----:B---3--:R-:W-:Y:S05]  /*b4e0*/  @!P0 NANOSLEEP.SYNCS 0x989680 ;  /* 0x009896800000895d */ /* 0x008fea0003900000 */
[----:B------:R-:W3:Y:S02]  /*b4f0*/  @!P0 SYNCS.PHASECHK.TRANS64 P0, [R0+URZ+0x1c8], R2 ;  /* 0x0001c802000085a7 */ /* 0x000ee400080010ff */
[----:B---3--:R-:W-:Y:S05]  /*b500*/  @!P0 BRA `(.L_x_247) ;  /* 0xfffffffc00f08947 */ /* 0x008fea000383ffff */
[----:B------:R-:W-:Y:S05]  /*b510*/  BRA `(.L_x_248) ;  /* 0xffffffb400307947 */ /* 0x000fea000383ffff */
.L_x_115:
[----:B-1----:R-:W-:-:S07]  /*b520*/  MOV R0, UR42 ;  /* 0x0000002a00007c02 */ /* 0x002fce0008000f00 */
.L_x_249:
[----:B-1----:R1:W3:Y:S02]  /*b530*/  SYNCS.PHASECHK.TRANS64.TRYWAIT P0, [R0+URZ+0x1d0], R2 ;  /* 0x0001d002000075a7 */ /* 0x0022e400080011ff */
[----:B---3--:R-:W-:Y:S05]  /*b540*/  @!P0 NANOSLEEP.SYNCS 0x989680 ;  /* 0x009896800000895d */ /* 0x008fea0003900000 */
[----:B------:R-:W3:Y:S02]  /*b550*/  @!P0 SYNCS.PHASECHK.TRANS64 P0, [R0+URZ+0x1d0], R2 ;  /* 0x0001d002000085a7 */ /* 0x000ee400080010ff */
[----:B---3--:R-:W-:Y:S05]  /*b560*/  @!P0 BRA `(.L_x_249) ;  /* 0xfffffffc00f08947 */ /* 0x008fea000383ffff */
[----:B------:R-:W-:Y:S05]  /*b570*/  BRA `(.L_x_250) ;  /* 0xffffffb400207947 */ /* 0x000fea000383ffff */
.L_x_117:
[----:B------:R-:W-:Y:S07]  /*b580*/  MOV R0, UR44 ;  /* 0x0000002c00007c02 */ /* 0x000fee0008000f00 */
.L_x_251:
[----:B-1----:R1:W2:Y:S02]  /*b590*/  SYNCS.PHASECHK.TRANS64.TRYWAIT P0, [R0+URZ+0x1f0], R2 ;  /* 0x0001f002000075a7 */ /* 0x0022a400080011ff */
[----:B--2---:R-:W-:Y:S05]  /*b5a0*/  @!P0 NANOSLEEP.SYNCS 0x989680 ;  /* 0x009896800000895d */ /* 0x004fea0003900000 */
[----:B------:R-:W2:Y:S02]  /*b5b0*/  @!P0 SYNCS.PHASECHK.TRANS64 P0, [R0+URZ+0x1f0], R2 ;  /* 0x0001f002000085a7 */ /* 0x000ea400080010ff */
[----:B--2---:R-:W-:Y:S05]  /*b5c0*/  @!P0 BRA `(.L_x_251) ;  /* 0xfffffffc00f08947 */ /* 0x004fea000383ffff */
[----:B------:R-:W-:Y:S05]  /*b5d0*/  BRA `(.L_x_252) ;  /* 0xffffffb400fc7947 */ /* 0x000fea000383ffff */
.L_x_128:
[----:B-1----:R-:W-:Y:S04]  /*b5e0*/  MOV R2, UR44 ;  /* 0x0000002c00027c02 */ /* 0x002fe80008000f00 */
[----:B------:R1:W2:Y:S03]  /*b5f0*/  SYNCS.PHASECHK.TRANS64.TRYWAIT P1, [R2+URZ+0x1a0], R3 ;  /* 0x0001a003020075a7 */ /* 0x0002a600080211ff */
[----:B--2---:R-:W-:Y:S05]  /*b600*/  @!P1 NANOSLEEP.SYNCS 0x989680 ;  /* 0x009896800000995d */ /* 0x004fea0003900000 */
[----:B------:R-:W2:Y:S02]  /*b610*/  @!P1 SYNCS.PHASECHK.TRANS64 P1, [R2+URZ+0x1a0], R3 ;  /* 0x0001a003020095a7 */ /* 0x000ea400080210ff */
[----:B--2---:R-:W-:Y:S05]  /*b620*/  @!P1 BRA `(.L_x_128) ;  /* 0xfffffffc00ec9947 */ /* 0x004fea000383ffff */
[----:B------:R-:W-:Y:S05]  /*b630*/  BRA `(.L_x_127) ;  /* 0xffffffc400d87947 */ /* 0x000fea000383ffff */
.L_x_130:
[----:B-1----:R1:W4:Y:S02]  /*b640*/  SYNCS.PHASECHK.TRANS64.TRYWAIT P0, [R64+URZ+0x200], R0 ;  /* 0x00020000400075a7 */ /* 0x00232400080011ff */
[----:B----4-:R-:W-:Y:S05]  /*b650*/  @!P0 NANOSLEEP.SYNCS 0x989680 ;  /* 0x009896800000895d */ /* 0x010fea0003900000 */
[----:B------:R-:W4:Y:S02]  /*b660*/  @!P0 SYNCS.PHASECHK.TRANS64 P0, [R64+URZ+0x200], R0 ;  /* 0x00020000400085a7 */ /* 0x000f2400080010ff */
[----:B----4-:R-:W-:Y:S05]  /*b670*/  @!P0 BRA `(.L_x_130) ;  /* 0xfffffffc00f08947 */ /* 0x010fea000383ffff */
[----:B------:R-:W-:Y:S05]  /*b680*/  BRA `(.L_x_129) ;  /* 0xffffffc400f87947 */ /* 0x000fea000383ffff */
.L_x_139:
[----:B--2---:R2:W3:Y:S02]  /*b690*/  SYNCS.PHASECHK.TRANS64.TRYWAIT P0, [R4+URZ+0x1a0], R0 ;  /* 0x0001a000040075a7 */ /* 0x0044e400080011ff */
[----:B---3--:R-:W-:Y:S05]  /*b6a0*/  @!P0 NANOSLEEP.SYNCS 0x989680 ;  /* 0x009896800000895d */ /* 0x008fea0003900000 */
[----:B------:R-:W3:Y:S02]  /*b6b0*/  @!P0 SYNCS.PHASECHK.TRANS64 P0, [R4+URZ+0x1a0], R0 ;  /* 0x0001a000040085a7 */ /* 0x000ee400080010ff */
[----:B---3--:R-:W-:Y:S05]  /*b6c0*/  @!P0 BRA `(.L_x_139) ;  /* 0xfffffffc00f08947 */ /* 0x008fea000383ffff */
[----:B------:R-:W-:Y:S05]  /*b6d0*/  BRA `(.L_x_138) ;  /* 0xffffffd000187947 */ /* 0x000fea000383ffff */
.L_x_147:
[----:B--2---:R2:W3:Y:S02]  /*b6e0*/  SYNCS.PHASECHK.TRANS64.TRYWAIT P0, [R2+URZ+0x1a0], R4 ;  /* 0x0001a004020075a7 */ /* 0x0044e400080011ff */
[----:B---3--:R-:W-:Y:S05]  /*b6f0*/  @!P0 NANOSLEEP.SYNCS 0x989680 ;  /* 0x009896800000895d */ /* 0x008fea0003900000 */
[----:B------:R-:W3:Y:S02]  /*b700*/  @!P0 SYNCS.PHASECHK.TRANS64 P0, [R2+URZ+0x1a0], R4 ;  /* 0x0001a004020085a7 */ /* 0x000ee400080010ff */
[----:B---3--:R-:W-:Y:S05]  /*b710*/  @!P0 BRA `(.L_x_147) ;  /* 0xfffffffc00f08947 */ /* 0x008fea000383ffff */
[----:B------:R-:W-:Y:S05]  /*b720*/  BRA `(.L_x_146) ;  /* 0xffffffd8003c7947 */ /* 0x000fea000383ffff */
.L_x_155:
[----:B--2---:R2:W3:Y:S02]  /*b730*/  SYNCS.PHASECHK.TRANS64.TRYWAIT P0, [R3+URZ+0x1a0], R0 ;  /* 0x0001a000030075a7 */ /* 0x0044e400080011ff */
[----:B---3--:R-:W-:Y:S05]  /*b740*/  @!P0 NANOSLEEP.SYNCS 0x989680 ;  /* 0x009896800000895d */ /* 0x008fea0003900000 */
[----:B------:R-:W3:Y:S02]  /*b750*/  @!P0 SYNCS.PHASECHK.TRANS64 P0, [R3+URZ+0x1a0], R0 ;  /* 0x0001a000030085a7 */ /* 0x000ee400080010ff */
[----:B---3--:R-:W-:Y:S05]  /*b760*/  @!P0 BRA `(.L_x_155) ;  /* 0xfffffffc00f08947 */ /* 0x008fea000383ffff */
[----:B------:R-:W-:Y:S05]  /*b770*/  BRA `(.L_x_154) ;  /* 0xffffffe0005c7947 */ /* 0x000fea000383ffff */
        .weak           $__internal_0_$__cuda_sm10x_tcgen05_guardrail_trap_col_being_dealloced_not_returned_by_alloc
        .type           $__internal_0_$__cuda_sm10x_tcgen05_guardrail_trap_col_being_dealloced_not_returned_by_alloc,@function
        .size           $__internal_0_$__cuda_sm10x_tcgen05_guardrail_trap_col_being_dealloced_not_returned_by_alloc,($__internal_1_$__cuda_sm10x_tcgen05_guardrail_trap_phase_invalid_during_alloc - $__internal_0_$__cuda_sm10x_tcgen05_guardrail_trap_col_being_dealloced_not_returned_by_alloc)
$__internal_0_$__cuda_sm10x_tcgen05_guardrail_trap_col_being_dealloced_not_returned_by_alloc:
[----:B------:R-:W-:Y:S05]  /*b780*/  BPT.TRAP 0x1 ;  /* 0x000000040000795c */ /* 0x000fea0000300000 */
[----:B------:R-:W-:-:S04]  /*b790*/  HFMA2 R3, -RZ, RZ, 0, 0 ;  /* 0x00000000ff037431 */ /* 0x000fc800000001ff */
[----:B------:R-:W-:Y:S05]  /*b7a0*/  RET.REL.NODEC R2 `(_ZN7cutlass13device_kernelINS_4conv6kernel13ConvUniversalINS1_16ConvProblemShapeILNS1_8OperatorE1ELi3EEENS1_10collective14CollectiveConvINS1_47MainloopSm100TmaUmmaWarpSpecializedImplicitGemmILS5_1ELi26ELi3ELi1ELi2EN4cute5tupleIJNSA_1CILi2EEENSC_ILi1EEESE_EEEEENSB_IJNSC_ILi128EEESH_NSB_IJNSC_ILi32EEEEEEEEENS_10bfloat16_tESL_NSA_8TiledMMAINSA_8MMA_AtomIJNSA_26SM100_MMA_F16BF16_2x1SM_SSISL_SL_fLi128ELi128ELNSA_4UMMA5MajorE0ELSQ_1ELNSP_7ScaleInE0ELSR_0EEEEEENSA_6LayoutINSB_IJSE_SE_SE_EEENSB_IJNSC_ILi0EEESW_SW_EEEEENSB_IJNSA_10UnderscoreESZ_SZ_EEEEENS7_6detail27Sm100ImplicitGemmTileTraitsINSA_25SM100_TMA_2SM_LOAD_IM2COLENSA_14ComposedLayoutINSA_7SwizzleILi2ELi4ELi3EEENSA_18smem_ptr_flag_bitsILi16EEENSU_INSB_IJNSC_ILi8EEESI_EEENSB_IJSI_SE_EEEEEEEvEENS13_INSA_18SM100_TMA_2SM_LOADENS15_INS16_ILi3ELi4ELi3EEES19_NSU_INSB_IJNSC_ILi64EEES1A_EEENSB_IJSE_S1I_EEEEEEEvEEEENS_8epilogue10collective18CollectiveEpilogueINS1P_23Sm100TmaWarpSpecializedILi4ELi2ELi16ELb1ELb0EEEJNSB_IJS1I_SH_SJ_EEENSB_IJNSU_IS1I_SE_EENSU_INSB_IJNSC_ILi16EEESD_EEES1K_EEEEESL_NSB_IJNSB_IJllllEEESE_SW_EEESL_S21_NS1P_6fusion15FusionCallbacksIS1T_NS22_17LinearCombinationISL_fSL_fLNS_15FloatRoundStyleE2EEES1U_S1Z_JEEENSA_5SM1004TMEM4LOAD26SM100_TMEM_LOAD_32dp32b16xENSA_20SM90_TMA_LOAD_IM2COLENS15_INS16_ILi1ELi4ELi3EEES19_NSU_INSB_IJS1A_S1W_EEENSB_IJS1W_SE_EEEEEEENSA_39AutoVectorizingCopyWithAssumedAlignmentILi128EEENSA_21SM90_TMA_STORE_IM2COLES2H_S2J_S2J_EEEvvEEEEvNT_6ParamsE) ;  /* 0xffffff4802147950 */ /* 0x000fea0003c3ffff */
        .weak           $__internal_1_$__cuda_sm10x_tcgen05_guardrail_trap_phase_invalid_during_alloc
        .type           $__internal_1_$__cuda_sm10x_tcgen05_guardrail_trap_phase_invalid_during_alloc,@function
        .size           $__internal_1_$__cuda_sm10x_tcgen05_guardrail_trap_phase_invalid_during_alloc,($__internal_2_$__cuda_sm10x_tcgen05_guardrail_trap_unallocated_columns_being_dealloced - $__internal_1_$__cuda_sm10x_tcgen05_guardrail_trap_phase_invalid_during_alloc)
$__internal_1_$__cuda_sm10x_tcgen05_guardrail_trap_phase_invalid_during_alloc:
[----:B------:R-:W-:Y:S05]  /*b7b0*/  BPT.TRAP 0x1 ;  /* 0x000000040000795c */ /* 0x000fea0000300000 */
[----:B------:R-:W-:-:S04]  /*b7c0*/  MOV R5, 0x0 ;  /* 0x0000000000057802 */ /* 0x000fc80000000f00 */
[----:B------:R-:W-:Y:S05]  /*b7d0*/  RET.REL.NODEC R4 `(_ZN7cutlass13device_kernelINS_4conv6kernel13ConvUniversalINS1_16ConvProblemShapeILNS1_8OperatorE1ELi3EEENS1_10collective14CollectiveConvINS1_47MainloopSm100TmaUmmaWarpSpecializedImplicitGemmILS5_1ELi26ELi3ELi1ELi2EN4cute5tupleIJNSA_1CILi2EEENSC_ILi1EEESE_EEEEENSB_IJNSC_ILi128EEESH_NSB_IJNSC_ILi32EEEEEEEEENS_10bfloat16_tESL_NSA_8TiledMMAINSA_8MMA_AtomIJNSA_26SM100_MMA_F16BF16_2x1SM_SSISL_SL_fLi128ELi128ELNSA_4UMMA5MajorE0ELSQ_1ELNSP_7ScaleInE0ELSR_0EEEEEENSA_6LayoutINSB_IJSE_SE_SE_EEENSB_IJNSC_ILi0EEESW_SW_EEEEENSB_IJNSA_10UnderscoreESZ_SZ_EEEEENS7_6detail27Sm100ImplicitGemmTileTraitsINSA_25SM100_TMA_2SM_LOAD_IM2COLENSA_14ComposedLayoutINSA_7SwizzleILi2ELi4ELi3EEENSA_18smem_ptr_flag_bitsILi16EEENSU_INSB_IJNSC_ILi8EEESI_EEENSB_IJSI_SE_EEEEEEEvEENS13_INSA_18SM100_TMA_2SM_LOADENS15_INS16_ILi3ELi4ELi3EEES19_NSU_INSB_IJNSC_ILi64EEES1A_EEENSB_IJSE_S1I_EEEEEEEvEEEENS_8epilogue10collective18CollectiveEpilogueINS1P_23Sm100TmaWarpSpecializedILi4ELi2ELi16ELb1ELb0EEEJNSB_IJS1I_SH_SJ_EEENSB_IJNSU_IS1I_SE_EENSU_INSB_IJNSC_ILi16EEESD_EEES1K_EEEEESL_NSB_IJNSB_IJllllEEESE_SW_EEESL_S21_NS1P_6fusion15FusionCallbacksIS1T_NS22_17LinearCombinationISL_fSL_fLNS_15FloatRoundStyleE2EEES1U_S1Z_JEEENSA_5SM1004TMEM4LOAD26SM100_TMEM_LOAD_32dp32b16xENSA_20SM90_TMA_LOAD_IM2COLENS15_INS16_ILi1ELi4ELi3EEES19_NSU_INSB_IJS1A_S1W_EEENSB_IJS1W_SE_EEEEEEENSA_39AutoVectorizingCopyWithAssumedAlignmentILi128EEENSA_21SM90_TMA_STORE_IM2COLES2H_S2J_S2J_EEEvvEEEEvNT_6ParamsE) ;  /* 0xffffff4804087950 */ /* 0x000fea0003c3ffff */
        .weak           $__internal_2_$__cuda_sm10x_tcgen05_guardrail_trap_unallocated_columns_being_dealloced
        .type           $__internal_2_$__cuda_sm10x_tcgen05_guardrail_trap_unallocated_columns_being_dealloced,@function
        .size           $__internal_2_$__cuda_sm10x_tcgen05_guardrail_trap_unallocated_columns_being_dealloced,(.L_x_254 - $__internal_2_$__cuda_sm10x_tcgen05_guardrail_trap_unallocated_columns_being_dealloced)
$__internal_2_$__cuda_sm10x_tcgen05_guardrail_trap_unallocated_columns_being_dealloced:
[----:B------:R-:W-:Y:S05]  /*b7e0*/  BPT.TRAP 0x1 ;  /* 0x000000040000795c */ /* 0x000fea0000300000 */
[----:B------:R-:W-:-:S04]  /*b7f0*/  HFMA2 R3, -RZ, RZ, 0, 0 ;  /* 0x00000000ff037431 */ /* 0x000fc800000001ff */
[----:B------:R-:W-:Y:S05]  /*b800*/  RET.REL.NODEC R2 `(_ZN7cutlass13device_kernelINS_4conv6kernel13ConvUniversalINS1_16ConvProblemShapeILNS1_8OperatorE1ELi3EEENS1_10collective14CollectiveConvINS1_47MainloopSm100TmaUmmaWarpSpecializedImplicitGemmILS5_1ELi26ELi3ELi1ELi2EN4cute5tupleIJNSA_1CILi2EEENSC_ILi1EEESE_EEEEENSB_IJNSC_ILi128EEESH_NSB_IJNSC_ILi32EEEEEEEEENS_10bfloat16_tESL_NSA_8TiledMMAINSA_8MMA_AtomIJNSA_26SM100_MMA_F16BF16_2x1SM_SSISL_SL_fLi128ELi128ELNSA_4UMMA5MajorE0ELSQ_1ELNSP_7ScaleInE0ELSR_0EEEEEENSA_6LayoutINSB_IJSE_SE_SE_EEENSB_IJNSC_ILi0EEESW_SW_EEEEENSB_IJNSA_10UnderscoreESZ_SZ_EEEEENS7_6detail27Sm100ImplicitGemmTileTraitsINSA_25SM100_TMA_2SM_LOAD_IM2COLENSA_14ComposedLayoutINSA_7SwizzleILi2ELi4ELi3EEENSA_18smem_ptr_flag_bitsILi16EEENSU_INSB_IJNSC_ILi8EEESI_EEENSB_IJSI_SE_EEEEEEEvEENS13_INSA_18SM100_TMA_2SM_LOADENS15_INS16_ILi3ELi4ELi3EEES19_NSU_INSB_IJNSC_ILi64EEES1A_EEENSB_IJSE_S1I_EEEEEEEvEEEENS_8epilogue10collective18CollectiveEpilogueINS1P_23Sm100TmaWarpSpecializedILi4ELi2ELi16ELb1ELb0EEEJNSB_IJS1I_SH_SJ_EEENSB_IJNSU_IS1I_SE_EENSU_INSB_IJNSC_ILi16EEESD_EEES1K_EEEEESL_NSB_IJNSB_IJllllEEESE_SW_EEESL_S21_NS1P_6fusion15FusionCallbacksIS1T_NS22_17LinearCombinationISL_fSL_fLNS_15FloatRoundStyleE2EEES1U_S1Z_JEEENSA_5SM1004TMEM4LOAD26SM100_TMEM_LOAD_32dp32b16xENSA_20SM90_TMA_LOAD_IM2COLENS15_INS16_ILi1ELi4ELi3EEES19_NSU_INSB_IJS1A_S1W_EEENSB_IJS1W_SE_EEEEEEENSA_39AutoVectorizingCopyWithAssumedAlignmentILi128EEENSA_21SM90_TMA_STORE_IM2COLES2H_S2J_S2J_EEEvvEEEEvNT_6ParamsE) ;  /* 0xffffff4402fc7950 */ /* 0x000fea0003c3ffff */
.L_x_253:
[----:B------:R-:W-:-:S00]  /*b810*/  BRA `(.L_x_253) ;  /* 0xfffffffc00fc7947 */ /* 0x000fc0000383ffff */
[----:B------:R-:W-:-:S00]  /*b820*/  NOP ;  /* 0x0000000000007918 */ /* 0x000fc00000000000 */
        /* <DEDUP_REMOVED lines=13> */
.L_x_254:


//--------------------- .nv.global.init           --------------------------
	.section	.nv.global.init,"aw",@progbits
.nv.global.init:
	.type		$str$29,@object
	.size		$str$29,($str$30 - $str$29)
$str$29:
        /*0000*/ 	.byte	0x28, 0x61, 0x64, 0x64, 0x72, 0x65, 0x73, 0x73, 0x20, 0x26, 0x20, 0x6d, 0x61, 0x73, 0x6b, 0x29
        /*0010*/ 	.byte	0x20, 0x3d, 0x3d, 0x20, 0x30, 0x00
	.type		$str$30,@object
	.size		$str$30,($str$28 - $str$30)
$str$30:
        /*0016*/ 	.byte	0x2f, 0x74, 0x6d, 0x70, 0x2f, 0x63, 0x75, 0x74, 0x6c, 0x61, 0x73, 0x73, 0x5f, 0x73, 0x77, 0x65
        /*0026*/ 	.byte	0x65, 0x70, 0x5f, 0x73, 0x72, 0x63, 0x2f, 0x69, 0x6e, 0x63, 0x6c, 0x75, 0x64, 0x65, 0x2f, 0x63
        /*0036*/ 	.byte	0x75, 0x74, 0x65, 0x2f, 0x70, 0x6f, 0x69, 0x6e, 0x74, 0x65, 0x72, 0x5f, 0x66, 0x6c, 0x61, 0x67
        /*0046*/ 	.byte	0x67, 0x65, 0x64, 0x2e, 0x68, 0x70, 0x70, 0x00
	.type		$str$28,@object
	.size		$str$28,($str$27 - $str$28)
$str$28:
        /*004e*/ 	.byte	0x2f, 0x74, 0x6d, 0x70, 0x2f, 0x63, 0x75, 0x74, 0x6c, 0x61, 0x73, 0x73, 0x5f, 0x73, 0x77, 0x65
        /*005e*/ 	.byte	0x65, 0x70, 0x5f, 0x73, 0x72, 0x63, 0x2f, 0x69, 0x6e, 0x63, 0x6c, 0x75, 0x64, 0x65, 0x2f, 0x63
        /*006e*/ 	.byte	0x75, 0x74, 0x65, 0x2f, 0x61, 0x74, 0x6f, 0x6d, 0x2f, 0x63, 0x6f, 0x70, 0x79, 0x5f, 0x74, 0x72
        /*007e*/ 	.byte	0x61, 0x69, 0x74, 0x73, 0x5f, 0x73, 0x6d, 0x31, 0x30, 0x30, 0x2e, 0x68, 0x70, 0x70, 0x00
	.type		$str$27,@object
	.size		$str$27,(__unnamed_1 - $str$27)
$str$27:
        /*008d*/ 	.byte	0x28, 0x28, 0x75, 0x69, 0x6e, 0x74, 0x33, 0x32, 0x5f, 0x74, 0x28, 0x74, 0x68, 0x72, 0x65, 0x61
        /*009d*/ 	.byte	0x64, 0x49, 0x64, 0x78, 0x2e, 0x78, 0x29, 0x20, 0x2f, 0x20, 0x33, 0x32, 0x29, 0x20, 0x25, 0x20
        /*00ad*/ 	.byte	0x34, 0x29, 0x20, 0x3d, 0x3d, 0x20, 0x28, 0x28, 0x28, 0x74, 0x6d, 0x65, 0x6d, 0x5f, 0x61, 0x64
        /*00bd*/ 	.byte	0x64, 0x72, 0x20, 0x3e, 0x3e, 0x20, 0x31, 0x36, 0x29, 0x20, 0x2f, 0x20, 0x33, 0x32, 0x29, 0x20
        /*00cd*/ 	.byte	0x25, 0x20, 0x34, 0x29, 0x00
	.type		__unnamed_1,@object
	.size		__unnamed_1,(__unnamed_2 - __unnamed_1)
__unnamed_1:
        /*00d2*/ 	.byte	0x61, 0x75, 0x74, 0x6f, 0x20, 0x63, 0x75, 0x74, 0x65, 0x3a, 0x3a, 0x61, 0x73, 0x5f, 0x70, 0x6f
        /* <DEDUP_REMOVED lines=24> */
        /*0262*/ 	.byte	0x43, 0x3c, 0x32, 0x30, 0x34, 0x38, 0x3e, 0x3e, 0x3e, 0x3e, 0x5d, 0x00
	.type		__unnamed_2,@object
	.size		__unnamed_2,(.L_2 - __unnamed_2)
__unnamed_2:
        /* <DEDUP_REMOVED lines=40> */
        /*04ee*/ 	.byte	0x3a, 0x3a, 0x43, 0x3c, 0x30, 0x3e, 0x3e, 0x3e, 0x3e, 0x5d, 0x00
.L_2:


//--------------------- .nv.shared._ZN7cutlass13device_kernelINS_4conv6kernel13ConvUniversalINS1_16ConvProblemShapeILNS1_8OperatorE1ELi3EEENS1_10collective14CollectiveConvINS1_47MainloopSm100TmaUmmaWarpSpecializedImplicitGemmILS5_1ELi26ELi3ELi1ELi2EN4cute5tupleIJNSA_1CILi2EEENSC_ILi1EEESE_EEEEENSB_IJNSC_ILi128EEESH_NSB_IJNSC_ILi32EEEEEEEEENS_10bfloat16_tESL_NSA_8TiledMMAINSA_8MMA_AtomIJNSA_26SM100_MMA_F16BF16_2x1SM_SSISL_SL_fLi128ELi128ELNSA_4UMMA5MajorE0ELSQ_1ELNSP_7ScaleInE0ELSR_0EEEEEENSA_6LayoutINSB_IJSE_SE_SE_EEENSB_IJNSC_ILi0EEESW_SW_EEEEENSB_IJNSA_10UnderscoreESZ_SZ_EEEEENS7_6detail27Sm100ImplicitGemmTileTraitsINSA_25SM100_TMA_2SM_LOAD_IM2COLENSA_14ComposedLayoutINSA_7SwizzleILi2ELi4ELi3EEENSA_18smem_ptr_flag_bitsILi16EEENSU_INSB_IJNSC_ILi8EEESI_EEENSB_IJSI_SE_EEEEEEEvEENS13_INSA_18SM100_TMA_2SM_LOADENS15_INS16_ILi3ELi4ELi3EEES19_NSU_INSB_IJNSC_ILi64EEES1A_EEENSB_IJSE_S1I_EEEEEEEvEEEENS_8epilogue10collective18CollectiveEpilogueINS1P_23Sm100TmaWarpSpecializedILi4ELi2ELi16ELb1ELb0EEEJNSB_IJS1I_SH_SJ_EEENSB_IJNSU_IS1I_SE_EENSU_INSB_IJNSC_ILi16EEESD_EEES1K_EEEEESL_NSB_IJNSB_IJllllEEESE_SW_EEESL_S21_NS1P_6fusion15FusionCallbacksIS1T_NS22_17LinearCombinationISL_fSL_fLNS_15FloatRoundStyleE2EEES1U_S1Z_JEEENSA_5SM1004TMEM4LOAD26SM100_TMEM_LOAD_32dp32b16xENSA_20SM90_TMA_LOAD_IM2COLENS15_INS16_ILi1ELi4ELi3EEES19_NSU_INSB_IJS1A_S1W_EEENSB_IJS1W_SE_EEEEEEENSA_39AutoVectorizingCopyWithAssumedAlignmentILi128EEENSA_21SM90_TMA_STORE_IM2COLES2H_S2J_S2J_EEEvvEEEEvNT_6ParamsE --------------------------
	.section	.nv.shared._ZN7cutlass13device_kernelINS_4conv6kernel13ConvUniversalINS1_16ConvProblemShapeILNS1_8OperatorE1ELi3EEENS1_10collective14CollectiveConvINS1_47MainloopSm100TmaUmmaWarpSpecializedImplicitGemmILS5_1ELi26ELi3ELi1ELi2EN4cute5tupleIJNSA_1CILi2EEENSC_ILi1EEESE_EEEEENSB_IJNSC_ILi128EEESH_NSB_IJNSC_ILi32EEEEEEEEENS_10bfloat16_tESL_NSA_8TiledMMAINSA_8MMA_AtomIJNSA_26SM100_MMA_F16BF16_2x1SM_SSISL_SL_fLi128ELi128ELNSA_4UMMA5MajorE0ELSQ_1ELNSP_7ScaleInE0ELSR_0EEEEEENSA_6LayoutINSB_IJSE_SE_SE_EEENSB_IJNSC_ILi0EEESW_SW_EEEEENSB_IJNSA_10UnderscoreESZ_SZ_EEEEENS7_6detail27Sm100ImplicitGemmTileTraitsINSA_25SM100_TMA_2SM_LOAD_IM2COLENSA_14ComposedLayoutINSA_7SwizzleILi2ELi4ELi3EEENSA_18smem_ptr_flag_bitsILi16EEENSU_INSB_IJNSC_ILi8EEESI_EEENSB_IJSI_SE_EEEEEEEvEENS13_INSA_18SM100_TMA_2SM_LOADENS15_INS16_ILi3ELi4ELi3EEES19_NSU_INSB_IJNSC_ILi64EEES1A_EEENSB_IJSE_S1I_EEEEEEEvEEEENS_8epilogue10collective18CollectiveEpilogueINS1P_23Sm100TmaWarpSpecializedILi4ELi2ELi16ELb1ELb0EEEJNSB_IJS1I_SH_SJ_EEENSB_IJNSU_IS1I_SE_EENSU_INSB_IJNSC_ILi16EEESD_EEES1K_EEEEESL_NSB_IJNSB_IJllllEEESE_SW_EEESL_S21_NS1P_6fusion15FusionCallbacksIS1T_NS22_17LinearCombinationISL_fSL_fLNS_15FloatRoundStyleE2EEES1U_S1Z_JEEENSA_5SM1004TMEM4LOAD26SM100_TMEM_LOAD_32dp32b16xENSA_20SM90_TMA_LOAD_IM2COLENS15_INS16_ILi1ELi4ELi3EEES19_NSU_INSB_IJS1A_S1W_EEENSB_IJS1W_SE_EEEEEEENSA_39AutoVectorizingCopyWithAssumedAlignmentILi128EEENSA_21SM90_TMA_STORE_IM2COLES2H_S2J_S2J_EEEvvEEEEvNT_6ParamsE,"aw",@nobits
	.sectionflags	@""
	.align	16
	.zero		1024


//--------------------- .nv.shared.reserved.0     --------------------------
	.section	.nv.shared.reserved.0,"aw",@nobits
	.weak		__nv_reservedSMEM_offset_0_alias
	.size		__nv_reservedSMEM_offset_0_alias, 0, 64
	.other		__nv_reservedSMEM_offset_0_alias,@"STO_CUDA_RESERVED_SHARED STV_DEFAULT"
__nv_reservedSMEM_offset_0_alias:
	.zero		0
.nv.shared.reserved.0:
	.zero		64
	.weak		__nv_reservedSMEM_tcgen05_partition
	.type		__nv_reservedSMEM_tcgen05_partition,@object
	.size		__nv_reservedSMEM_tcgen05_partition,(.L_0 - __nv_reservedSMEM_tcgen05_partition)
__nv_reservedSMEM_tcgen05_partition:
	.zero		32
.L_0:


//--------------------- .nv.global                --------------------------
	.section	.nv.global,"aw",@nobits
.nv.global:
	.type		_ZN39_INTERNAL_3ed8c380_4_k_cu_62f4afa1_31164cute1_E,@object
	.size		_ZN39_INTERNAL_3ed8c380_4_k_cu_62f4afa1_31164cute1_E,(_ZN39_INTERNAL_3ed8c380_4_k_cu_62f4afa1_31164cuda3std3__45__cpo6cbeginE - _ZN39_INTERNAL_3ed8c380_4_k_cu_62f4afa1_31164cute1_E)
_ZN39_INTERNAL_3ed8c380_4_k_cu_62f4afa1_31164cute1_E:
	.zero		1
	.type		_ZN39_INTERNAL_3ed8c380_4_k_cu_62f4afa1_31164cuda3std3__45__cpo6cbeginE,@object
	.size		_ZN39_INTERNAL_3ed8c380_4_k_cu_62f4afa1_31164cuda3std3__45__cpo6cbeginE,(_ZN39_INTERNAL_3ed8c380_4_k_cu_62f4afa1_31164cuda3std3__48in_placeE - _ZN39_INTERNAL_3ed8c380_4_k_cu_62f4afa1_31164cuda3std3__45__cpo6cbeginE)
_ZN39_INTERNAL_3ed8c380_4_k_cu_62f4afa1_31164cuda3std3__45__cpo6cbeginE:
	.zero		1
	.type		_ZN39_INTERNAL_3ed8c380_4_k_cu_62f4afa1_31164cuda3std3__48in_placeE,@object
	.size		_ZN39_INTERNAL_3ed8c380_4_k_cu_62f4afa1_31164cuda3std3__48in_placeE,(_ZN39_INTERNAL_3ed8c380_4_k_cu_62f4afa1_31164cuda3std6ranges3__45__cpo9iter_moveE - _ZN39_INTERNAL_3ed8c380_4_k_cu_62f4afa1_31164cuda3std3__48in_placeE)
_ZN39_INTERNAL_3ed8c380_4_k_cu_62f4afa1_31164cuda3std3__48in_placeE:
	.zero		1
	.type		_ZN39_INTERNAL_3ed8c380_4_k_cu_62f4afa1_31164cuda3std6ranges3__45__cpo9iter_moveE,@object
	.size		_ZN39_INTERNAL_3ed8c380_4_k_cu_62f4afa1_31164cuda3std6ranges3__45__cpo9iter_moveE,(_ZN39_INTERNAL_3ed8c380_4_k_cu_62f4afa1_31164cuda3std3__45__cpo5beginE - _ZN39_INTERNAL_3ed8c380_4_k_cu_62f4afa1_31164cuda3std6ranges3__45__cpo9iter_moveE)
_ZN39_INTERNAL_3ed8c380_4_k_cu_62f4afa1_31164cuda3std6ranges3__45__cpo9iter_moveE:
	.zero		1
	.type		_ZN39_INTERNAL_3ed8c380_4_k_cu_62f4afa1_31164cuda3std3__45__cpo5beginE,@object
	.size		_ZN39_INTERNAL_3ed8c380_4_k_cu_62f4afa1_31164cuda3std3__45__cpo5beginE,(_ZN39_INTERNAL_3ed8c380_4_k_cu_62f4afa1_31164cuda3std3__441_GLOBAL__N__3ed8c380_4_k_cu_62f4afa1_31166ignoreE - _ZN39_INTERNAL_3ed8c380_4_k_cu_62f4afa1_31164cuda3std3__45__cpo5beginE)
_ZN39_INTERNAL_3ed8c380_4_k_cu_62f4afa1_31164cuda3std3__45__cpo5beginE:
	.zero		1
	.type		_ZN39_INTERNAL_3ed8c380_4_k_cu_62f4afa1_31164cuda3std3__441_GLOBAL__N__3ed8c380_4_k_cu_62f4afa1_31166ignoreE,@object
	.size		_ZN39_INTERNAL_3ed8c380_4_k_cu_62f4afa1_31164cuda3std3__441_GLOBAL__N__3ed8c380_4_k_cu_62f4afa1_31166ignoreE,(_ZN39_INTERNAL_3ed8c380_4_k_cu_62f4afa1_31164cute7productE - _ZN39_INTERNAL_3ed8c380_4_k_cu_62f4afa1_31164cuda3std3__441_GLOBAL__N__3ed8c380_4_k_cu_62f4afa1_31166ignoreE)
_ZN39_INTERNAL_3ed8c380_4_k_cu_62f4afa1_31164cuda3std3__441_GLOBAL__N__3ed8c380_4_k_cu_62f4afa1_31166ignoreE:
	.zero		1
	.type		_ZN39_INTERNAL_3ed8c380_4_k_cu_62f4afa1_31164cute7productE,@object
	.size		_ZN39_INTERNAL_3ed8c380_4_k_cu_62f4afa1_31164cute7productE,(_ZN39_INTERNAL_3ed8c380_4_k_cu_62f4afa1_31164cuda3std3__45__cpo3endE - _ZN39_INTERNAL_3ed8c380_4_k_cu_62f4afa1_31164cute7productE)
_ZN39_INTERNAL_3ed8c380_4_k_cu_62f4afa1_31164cute7productE:
	.zero		1
	.type		_ZN39_INTERNAL_3ed8c380_4_k_cu_62f4afa1_31164cuda3std3__45__cpo3endE,@object
	.size		_ZN39_INTERNAL_3ed8c380_4_k_cu_62f4afa1_31164cuda3std3__45__cpo3endE,(_ZN39_INTERNAL_3ed8c380_4_k_cu_62f4afa1_31164cuda3std3__419piecewise_constructE - _ZN39_INTERNAL_3ed8c380_4_k_cu_62f4afa1_31164cuda3std3__45__cpo3endE)
_ZN39_INTERNAL_3ed8c380_4_k_cu_62f4afa1_31164cuda3std3__45__cpo3endE:
	.zero		1
	.type		_ZN39_INTERNAL_3ed8c380_4_k_cu_62f4afa1_31164cuda3std3__419piecewise_constructE,@object
	.size		_ZN39_INTERNAL_3ed8c380_4_k_cu_62f4afa1_31164cuda3std3__419piecewise_constructE,(_ZN39_INTERNAL_3ed8c380_4_k_cu_62f4afa1_31164cuda3std3__45__cpo4cendE - _ZN39_INTERNAL_3ed8c380_4_k_cu_62f4afa1_31164cuda3std3__419piecewise_constructE)
_ZN39_INTERNAL_3ed8c380_4_k_cu_62f4afa1_31164cuda3std3__419piecewise_constructE:
	.zero		1
	.type		_ZN39_INTERNAL_3ed8c380_4_k_cu_62f4afa1_31164cuda3std3__45__cpo4cendE,@object
	.size		_ZN39_INTERNAL_3ed8c380_4_k_cu_62f4afa1_31164cuda3std3__45__cpo4cendE,(_ZN39_INTERNAL_3ed8c380_4_k_cu_62f4afa1_31164cuda3std6ranges3__45__cpo4swapE - _ZN39_INTERNAL_3ed8c380_4_k_cu_62f4afa1_31164cuda3std3__45__cpo4cendE)
_ZN39_INTERNAL_3ed8c380_4_k_cu_62f4afa1_31164cuda3std3__45__cpo4cendE:
	.zero		1
	.type		_ZN39_INTERNAL_3ed8c380_4_k_cu_62f4afa1_31164cuda3std6ranges3__45__cpo4swapE,@object
	.size		_ZN39_INTERNAL_3ed8c380_4_k_cu_62f4afa1_31164cuda3std6ranges3__45__cpo4swapE,(.L_10 - _ZN39_INTERNAL_3ed8c380_4_k_cu_62f4afa1_31164cuda3std6ranges3__45__cpo4swapE)
_ZN39_INTERNAL_3ed8c380_4_k_cu_62f4afa1_31164cuda3std6ranges3__45__cpo4swapE:
	.zero		1
.L_10:


//--------------------- .nv.constant0._ZN7cutlass13device_kernelINS_4conv6kernel13ConvUniversalINS1_16ConvProblemShapeILNS1_8OperatorE1ELi3EEENS1_10collective14CollectiveConvINS1_47MainloopSm100TmaUmmaWarpSpecializedImplicitGemmILS5_1ELi26ELi3ELi1ELi2EN4cute5tupleIJNSA_1CILi2EEENSC_ILi1EEESE_EEEEENSB_IJNSC_ILi128EEESH_NSB_IJNSC_ILi32EEEEEEEEENS_10bfloat16_tESL_NSA_8TiledMMAINSA_8MMA_AtomIJNSA_26SM100_MMA_F16BF16_2x1SM_SSISL_SL_fLi128ELi128ELNSA_4UMMA5MajorE0ELSQ_1ELNSP_7ScaleInE0ELSR_0EEEEEENSA_6LayoutINSB_IJSE_SE_SE_EEENSB_IJNSC_ILi0EEESW_SW_EEEEENSB_IJNSA_10UnderscoreESZ_SZ_EEEEENS7_6detail27Sm100ImplicitGemmTileTraitsINSA_25SM100_TMA_2SM_LOAD_IM2COLENSA_14ComposedLayoutINSA_7SwizzleILi2ELi4ELi3EEENSA_18smem_ptr_flag_bitsILi16EEENSU_INSB_IJNSC_ILi8EEESI_EEENSB_IJSI_SE_EEEEEEEvEENS13_INSA_18SM100_TMA_2SM_LOADENS15_INS16_ILi3ELi4ELi3EEES19_NSU_INSB_IJNSC_ILi64EEES1A_EEENSB_IJSE_S1I_EEEEEEEvEEEENS_8epilogue10collective18CollectiveEpilogueINS1P_23Sm100TmaWarpSpecializedILi4ELi2ELi16ELb1ELb0EEEJNSB_IJS1I_SH_SJ_EEENSB_IJNSU_IS1I_SE_EENSU_INSB_IJNSC_ILi16EEESD_EEES1K_EEEEESL_NSB_IJNSB_IJllllEEESE_SW_EEESL_S21_NS1P_6fusion15FusionCallbacksIS1T_NS22_17LinearCombinationISL_fSL_fLNS_15FloatRoundStyleE2EEES1U_S1Z_JEEENSA_5SM1004TMEM4LOAD26SM100_TMEM_LOAD_32dp32b16xENSA_20SM90_TMA_LOAD_IM2COLENS15_INS16_ILi1ELi4ELi3EEES19_NSU_INSB_IJS1A_S1W_EEENSB_IJS1W_SE_EEEEEEENSA_39AutoVectorizingCopyWithAssumedAlignmentILi128EEENSA_21SM90_TMA_STORE_IM2COLES2H_S2J_S2J_EEEvvEEEEvNT_6ParamsE --------------------------
	.section	.nv.constant0._ZN7cutlass13device_kernelINS_4conv6kernel13ConvUniversalINS1_16ConvProblemShapeILNS1_8OperatorE1ELi3EEENS1_10collective14CollectiveConvINS1_47MainloopSm100TmaUmmaWarpSpecializedImplicitGemmILS5_1ELi26ELi3ELi1ELi2EN4cute5tupleIJNSA_1CILi2EEENSC_ILi1EEESE_EEEEENSB_IJNSC_ILi128EEESH_NSB_IJNSC_ILi32EEEEEEEEENS_10bfloat16_tESL_NSA_8TiledMMAINSA_8MMA_AtomIJNSA_26SM100_MMA_F16BF16_2x1SM_SSISL_SL_fLi128ELi128ELNSA_4UMMA5MajorE0ELSQ_1ELNSP_7ScaleInE0ELSR_0EEEEEENSA_6LayoutINSB_IJSE_SE_SE_EEENSB_IJNSC_ILi0EEESW_SW_EEEEENSB_IJNSA_10UnderscoreESZ_SZ_EEEEENS7_6detail27Sm100ImplicitGemmTileTraitsINSA_25SM100_TMA_2SM_LOAD_IM2COLENSA_14ComposedLayoutINSA_7SwizzleILi2ELi4ELi3EEENSA_18smem_ptr_flag_bitsILi16EEENSU_INSB_IJNSC_ILi8EEESI_EEENSB_IJSI_SE_EEEEEEEvEENS13_INSA_18SM100_TMA_2SM_LOADENS15_INS16_ILi3ELi4ELi3EEES19_NSU_INSB_IJNSC_ILi64EEES1A_EEENSB_IJSE_S1I_EEEEEEEvEEEENS_8epilogue10collective18CollectiveEpilogueINS1P_23Sm100TmaWarpSpecializedILi4ELi2ELi16ELb1ELb0EEEJNSB_IJS1I_SH_SJ_EEENSB_IJNSU_IS1I_SE_EENSU_INSB_IJNSC_ILi16EEESD_EEES1K_EEEEESL_NSB_IJNSB_IJllllEEESE_SW_EEESL_S21_NS1P_6fusion15FusionCallbacksIS1T_NS22_17LinearCombinationISL_fSL_fLNS_15FloatRoundStyleE2EEES1U_S1Z_JEEENSA_5SM1004TMEM4LOAD26SM100_TMEM_LOAD_32dp32b16xENSA_20SM90_TMA_LOAD_IM2COLENS15_INS16_ILi1ELi4ELi3EEES19_NSU_INSB_IJS1A_S1W_EEENSB_IJS1W_SE_EEEEEEENSA_39AutoVectorizingCopyWithAssumedAlignmentILi128EEENSA_21SM90_TMA_STORE_IM2COLES2H_S2J_S2J_EEEvvEEEEvNT_6ParamsE,"a",@progbits
	.sectionflags	@""
	.align	4
.nv.constant0._ZN7cutlass13device_kernelINS_4conv6kernel13ConvUniversalINS1_16ConvProblemShapeILNS1_8OperatorE1ELi3EEENS1_10collective14CollectiveConvINS1_47MainloopSm100TmaUmmaWarpSpecializedImplicitGemmILS5_1ELi26ELi3ELi1ELi2EN4cute5tupleIJNSA_1CILi2EEENSC_ILi1EEESE_EEEEENSB_IJNSC_ILi128EEESH_NSB_IJNSC_ILi32EEEEEEEEENS_10bfloat16_tESL_NSA_8TiledMMAINSA_8MMA_AtomIJNSA_26SM100_MMA_F16BF16_2x1SM_SSISL_SL_fLi128ELi128ELNSA_4UMMA5MajorE0ELSQ_1ELNSP_7ScaleInE0ELSR_0EEEEEENSA_6LayoutINSB_IJSE_SE_SE_EEENSB_IJNSC_ILi0EEESW_SW_EEEEENSB_IJNSA_10UnderscoreESZ_SZ_EEEEENS7_6detail27Sm100ImplicitGemmTileTraitsINSA_25SM100_TMA_2SM_LOAD_IM2COLENSA_14ComposedLayoutINSA_7SwizzleILi2ELi4ELi3EEENSA_18smem_ptr_flag_bitsILi16EEENSU_INSB_IJNSC_ILi8EEESI_EEENSB_IJSI_SE_EEEEEEEvEENS13_INSA_18SM100_TMA_2SM_LOADENS15_INS16_ILi3ELi4ELi3EEES19_NSU_INSB_IJNSC_ILi64EEES1A_EEENSB_IJSE_S1I_EEEEEEEvEEEENS_8epilogue10collective18CollectiveEpilogueINS1P_23Sm100TmaWarpSpecializedILi4ELi2ELi16ELb1ELb0EEEJNSB_IJS1I_SH_SJ_EEENSB_IJNSU_IS1I_SE_EENSU_INSB_IJNSC_ILi16EEESD_EEES1K_EEEEESL_NSB_IJNSB_IJllllEEESE_SW_EEESL_S21_NS1P_6fusion15FusionCallbacksIS1T_NS22_17LinearCombinationISL_fSL_fLNS_15FloatRoundStyleE2EEES1U_S1Z_JEEENSA_5SM1004TMEM4LOAD26SM100_TMEM_LOAD_32dp32b16xENSA_20SM90_TMA_LOAD_IM2COLENS15_INS16_ILi1ELi4ELi3EEES19_NSU_INSB_IJS1A_S1W_EEENSB_IJS1W_SE_EEEEEEENSA_39AutoVectorizingCopyWithAssumedAlignmentILi128EEENSA_21SM90_TMA_STORE_IM2COLES2H_S2J_S2J_EEEvvEEEEvNT_6ParamsE:
	.zero		3200


//--------------------- SYMBOLS --------------------------

	.type		.nv.reservedSmem.offset0,@object
	.size		.nv.reservedSmem.offset0,0x4
	.type		.nv.reservedSmem.cap,@object
	.size		.nv.reservedSmem.cap,0x4
	.type		__assertfail,@function
